	.target	sm_90a

	.elftype	@"ET_EXEC"


//--------------------- .note.nv.tkinfo           --------------------------
	.section	.note.nv.tkinfo,"",@"SHT_NOTE"
	.sectionflags	@"SHF_NOTE_NV_TKINFO"
	.tkinfo
        /*0018*/ 	.word	0x00000002
        /*0030*/ 	.string	""
        /*0030*/ 	.string	"ptxas"
        /*0030*/ 	.string	"Cuda compilation tools, release 13.0, V13.0.88"
        /*0030*/ 	.string	"Build cuda_13.0.r13.0/compiler.36424714_0"
        /*0030*/ 	.string	"-arch sm_90a -m 64 "



//--------------------- .note.nv.cuinfo           --------------------------
	.section	.note.nv.cuinfo,"",@"SHT_NOTE"
	.sectionflags	@"SHF_NOTE_NV_CUINFO"
        /*0018*/ 	.short	0x0002
        /*001a*/ 	.short	0x005a
        /*001c*/ 	.short	0x0082
	.zero		2


//--------------------- .nv.info                  --------------------------
	.section	.nv.info,"",@"SHT_CUDA_INFO"
	.align	4


	//----- nvinfo : EIATTR_REGCOUNT
	.align		4
        /*0000*/ 	.byte	0x04, 0x2f
        /*0002*/ 	.short	(.L_30 - .L_29)
	.align		4
.L_29:
        /*0004*/ 	.word	index@(_ZN2at6native54_GLOBAL__N__f6d41790_21_PhiloxDistribution_cu_0636f2c124philox_single_key_kernelIdZZZZNS0_21_philox_uniform_cuda_ERNS_6TensorERKS3_ddENKUlvE_clEvENKUlvE_clEvENKUlvE_clEvEUlmmE_ZZZNS0_21_philox_uniform_cuda_ES4_S6_ddENKS7_clEvENKS8_clEvEUlT_E_EEvPSB_PKmlT0_T1_)
        /*0008*/ 	.word	0x00000020


	//----- nvinfo : EIATTR_FRAME_SIZE
	.align		4
.L_30:
        /*000c*/ 	.byte	0x04, 0x11
        /*000e*/ 	.short	(.L_32 - .L_31)
	.align		4
.L_31:
        /*0010*/ 	.word	index@(_ZN2at6native54_GLOBAL__N__f6d41790_21_PhiloxDistribution_cu_0636f2c124philox_single_key_kernelIdZZZZNS0_21_philox_uniform_cuda_ERNS_6TensorERKS3_ddENKUlvE_clEvENKUlvE_clEvENKUlvE_clEvEUlmmE_ZZZNS0_21_philox_uniform_cuda_ES4_S6_ddENKS7_clEvENKS8_clEvEUlT_E_EEvPSB_PKmlT0_T1_)
        /*0014*/ 	.word	0x00000010


	//----- nvinfo : EIATTR_REGCOUNT
	.align		4
.L_32:
        /*0018*/ 	.byte	0x04, 0x2f
        /*001a*/ 	.short	(.L_34 - .L_33)
	.align		4
.L_33:
        /*001c*/ 	.word	index@(_ZN2at6native54_GLOBAL__N__f6d41790_21_PhiloxDistribution_cu_0636f2c123philox_multi_key_kernelIdZZZZNS0_21_philox_uniform_cuda_ERNS_6TensorERKS3_ddENKUlvE_clEvENKUlvE_clEvENKUlvE_clEvEUlmmE_ZZZNS0_21_philox_uniform_cuda_ES4_S6_ddENKS7_clEvENKS8_clEvEUlT_E_EEvPSB_PKmllT0_T1_16OffsetCalculatorILi1EjLb0EE)
        /*0020*/ 	.word	0x0000001a


	//----- nvinfo : EIATTR_FRAME_SIZE
	.align		4
.L_34:
        /*0024*/ 	.byte	0x04, 0x11
        /*0026*/ 	.short	(.L_36 - .L_35)
	.align		4
.L_35:
        /*0028*/ 	.word	index@($__internal_9_$__cuda_sm20_div_s64)
        /*002c*/ 	.word	0x00000000


	//----- nvinfo : EIATTR_FRAME_SIZE
	.align		4
.L_36:
        /*0030*/ 	.byte	0x04, 0x11
        /*0032*/ 	.short	(.L_38 - .L_37)
	.align		4
.L_37:
        /*0034*/ 	.word	index@(_ZN2at6native54_GLOBAL__N__f6d41790_21_PhiloxDistribution_cu_0636f2c123philox_multi_key_kernelIdZZZZNS0_21_philox_uniform_cuda_ERNS_6TensorERKS3_ddENKUlvE_clEvENKUlvE_clEvENKUlvE_clEvEUlmmE_ZZZNS0_21_philox_uniform_cuda_ES4_S6_ddENKS7_clEvENKS8_clEvEUlT_E_EEvPSB_PKmllT0_T1_16OffsetCalculatorILi1EjLb0EE)
        /*0038*/ 	.word	0x00000000


	//----- nvinfo : EIATTR_REGCOUNT
	.align		4
.L_38:
        /*003c*/ 	.byte	0x04, 0x2f
        /*003e*/ 	.short	(.L_40 - .L_39)
	.align		4
.L_39:
        /*0040*/ 	.word	index@(_ZN2at6native54_GLOBAL__N__f6d41790_21_PhiloxDistribution_cu_0636f2c124philox_single_key_kernelIfZZZZNS0_21_philox_uniform_cuda_ERNS_6TensorERKS3_ddENKUlvE_clEvENKUlvE0_clEvENKUlvE_clEvEUlmmE0_ZZZNS0_21_philox_uniform_cuda_ES4_S6_ddENKS7_clEvENKS8_clEvEUlT_E_EEvPSB_PKmlT0_T1_)
        /*0044*/ 	.word	0x0000001c


	//----- nvinfo : EIATTR_FRAME_SIZE
	.align		4
.L_40:
        /*0048*/ 	.byte	0x04, 0x11
        /*004a*/ 	.short	(.L_42 - .L_41)
	.align		4
.L_41:
        /*004c*/ 	.word	index@(_ZN2at6native54_GLOBAL__N__f6d41790_21_PhiloxDistribution_cu_0636f2c124philox_single_key_kernelIfZZZZNS0_21_philox_uniform_cuda_ERNS_6TensorERKS3_ddENKUlvE_clEvENKUlvE0_clEvENKUlvE_clEvEUlmmE0_ZZZNS0_21_philox_uniform_cuda_ES4_S6_ddENKS7_clEvENKS8_clEvEUlT_E_EEvPSB_PKmlT0_T1_)
        /*0050*/ 	.word	0x00000000


	//----- nvinfo : EIATTR_REGCOUNT
	.align		4
.L_42:
        /*0054*/ 	.byte	0x04, 0x2f
        /*0056*/ 	.short	(.L_44 - .L_43)
	.align		4
.L_43:
        /*0058*/ 	.word	index@(_ZN2at6native54_GLOBAL__N__f6d41790_21_PhiloxDistribution_cu_0636f2c123philox_multi_key_kernelIfZZZZNS0_21_philox_uniform_cuda_ERNS_6TensorERKS3_ddENKUlvE_clEvENKUlvE0_clEvENKUlvE_clEvEUlmmE0_ZZZNS0_21_philox_uniform_cuda_ES4_S6_ddENKS7_clEvENKS8_clEvEUlT_E_EEvPSB_PKmllT0_T1_16OffsetCalculatorILi1EjLb0EE)
        /*005c*/ 	.word	0x00000018


	//----- nvinfo : EIATTR_FRAME_SIZE
	.align		4
.L_44:
        /*0060*/ 	.byte	0x04, 0x11
        /*0062*/ 	.short	(.L_46 - .L_45)
	.align		4
.L_45:
        /*0064*/ 	.word	index@($__internal_8_$__cuda_sm20_div_s64)
        /*0068*/ 	.word	0x00000000


	//----- nvinfo : EIATTR_FRAME_SIZE
	.align		4
.L_46:
        /*006c*/ 	.byte	0x04, 0x11
        /*006e*/ 	.short	(.L_48 - .L_47)
	.align		4
.L_47:
        /*0070*/ 	.word	index@(_ZN2at6native54_GLOBAL__N__f6d41790_21_PhiloxDistribution_cu_0636f2c123philox_multi_key_kernelIfZZZZNS0_21_philox_uniform_cuda_ERNS_6TensorERKS3_ddENKUlvE_clEvENKUlvE0_clEvENKUlvE_clEvEUlmmE0_ZZZNS0_21_philox_uniform_cuda_ES4_S6_ddENKS7_clEvENKS8_clEvEUlT_E_EEvPSB_PKmllT0_T1_16OffsetCalculatorILi1EjLb0EE)
        /*0074*/ 	.word	0x00000000


	//----- nvinfo : EIATTR_REGCOUNT
	.align		4
.L_48:
        /*0078*/ 	.byte	0x04, 0x2f
        /*007a*/ 	.short	(.L_50 - .L_49)
	.align		4
.L_49:
        /*007c*/ 	.word	index@(_ZN2at6native54_GLOBAL__N__f6d41790_21_PhiloxDistribution_cu_0636f2c124philox_single_key_kernelIN3c104HalfEZZZZNS0_21_philox_uniform_cuda_ERNS_6TensorERKS5_ddENKUlvE_clEvENKUlvE1_clEvENKUlvE_clEvEUlmmE0_ZZZNS0_21_philox_uniform_cuda_ES6_S8_ddENKS9_clEvENKSA_clEvEUlT_E_EEvPSD_PKmlT0_T1_)
        /*0080*/ 	.word	0x0000001e


	//----- nvinfo : EIATTR_FRAME_SIZE
	.align		4
.L_50:
        /*0084*/ 	.byte	0x04, 0x11
        /*0086*/ 	.short	(.L_52 - .L_51)
	.align		4
.L_51:
        /*0088*/ 	.word	index@(_ZN2at6native54_GLOBAL__N__f6d41790_21_PhiloxDistribution_cu_0636f2c124philox_single_key_kernelIN3c104HalfEZZZZNS0_21_philox_uniform_cuda_ERNS_6TensorERKS5_ddENKUlvE_clEvENKUlvE1_clEvENKUlvE_clEvEUlmmE0_ZZZNS0_21_philox_uniform_cuda_ES6_S8_ddENKS9_clEvENKSA_clEvEUlT_E_EEvPSD_PKmlT0_T1_)
        /*008c*/ 	.word	0x00000000


	//----- nvinfo : EIATTR_REGCOUNT
	.align		4
.L_52:
        /*0090*/ 	.byte	0x04, 0x2f
        /*0092*/ 	.short	(.L_54 - .L_53)
	.align		4
.L_53:
        /*0094*/ 	.word	index@(_ZN2at6native54_GLOBAL__N__f6d41790_21_PhiloxDistribution_cu_0636f2c123philox_multi_key_kernelIN3c104HalfEZZZZNS0_21_philox_uniform_cuda_ERNS_6TensorERKS5_ddENKUlvE_clEvENKUlvE1_clEvENKUlvE_clEvEUlmmE0_ZZZNS0_21_philox_uniform_cuda_ES6_S8_ddENKS9_clEvENKSA_clEvEUlT_E_EEvPSD_PKmllT0_T1_16OffsetCalculatorILi1EjLb0EE)
        /*0098*/ 	.word	0x00000018


	//----- nvinfo : EIATTR_FRAME_SIZE
	.align		4
.L_54:
        /*009c*/ 	.byte	0x04, 0x11
        /*009e*/ 	.short	(.L_56 - .L_55)
	.align		4
.L_55:
        /*00a0*/ 	.word	index@($__internal_7_$__cuda_sm20_div_s64)
        /*00a4*/ 	.word	0x00000000


	//----- nvinfo : EIATTR_FRAME_SIZE
	.align		4
.L_56:
        /*00a8*/ 	.byte	0x04, 0x11
        /*00aa*/ 	.short	(.L_58 - .L_57)
	.align		4
.L_57:
        /*00ac*/ 	.word	index@(_ZN2at6native54_GLOBAL__N__f6d41790_21_PhiloxDistribution_cu_0636f2c123philox_multi_key_kernelIN3c104HalfEZZZZNS0_21_philox_uniform_cuda_ERNS_6TensorERKS5_ddENKUlvE_clEvENKUlvE1_clEvENKUlvE_clEvEUlmmE0_ZZZNS0_21_philox_uniform_cuda_ES6_S8_ddENKS9_clEvENKSA_clEvEUlT_E_EEvPSD_PKmllT0_T1_16OffsetCalculatorILi1EjLb0EE)
        /*00b0*/ 	.word	0x00000000


	//----- nvinfo : EIATTR_REGCOUNT
	.align		4
.L_58:
        /*00b4*/ 	.byte	0x04, 0x2f
        /*00b6*/ 	.short	(.L_60 - .L_59)
	.align		4
.L_59:
        /*00b8*/ 	.word	index@(_ZN2at6native54_GLOBAL__N__f6d41790_21_PhiloxDistribution_cu_0636f2c124philox_single_key_kernelIN3c108BFloat16EZZZZNS0_21_philox_uniform_cuda_ERNS_6TensorERKS5_ddENKUlvE_clEvENKUlvE2_clEvENKUlvE_clEvEUlmmE0_ZZZNS0_21_philox_uniform_cuda_ES6_S8_ddENKS9_clEvENKSA_clEvEUlT_E_EEvPSD_PKmlT0_T1_)
        /*00bc*/ 	.word	0x00000020


	//----- nvinfo : EIATTR_FRAME_SIZE
	.align		4
.L_60:
        /*00c0*/ 	.byte	0x04, 0x11
        /*00c2*/ 	.short	(.L_62 - .L_61)
	.align		4
.L_61:
        /*00c4*/ 	.word	index@(_ZN2at6native54_GLOBAL__N__f6d41790_21_PhiloxDistribution_cu_0636f2c124philox_single_key_kernelIN3c108BFloat16EZZZZNS0_21_philox_uniform_cuda_ERNS_6TensorERKS5_ddENKUlvE_clEvENKUlvE2_clEvENKUlvE_clEvEUlmmE0_ZZZNS0_21_philox_uniform_cuda_ES6_S8_ddENKS9_clEvENKSA_clEvEUlT_E_EEvPSD_PKmlT0_T1_)
        /*00c8*/ 	.word	0x00000010


	//----- nvinfo : EIATTR_REGCOUNT
	.align		4
.L_62:
        /*00cc*/ 	.byte	0x04, 0x2f
        /*00ce*/ 	.short	(.L_64 - .L_63)
	.align		4
.L_63:
        /*00d0*/ 	.word	index@(_ZN2at6native54_GLOBAL__N__f6d41790_21_PhiloxDistribution_cu_0636f2c123philox_multi_key_kernelIN3c108BFloat16EZZZZNS0_21_philox_uniform_cuda_ERNS_6TensorERKS5_ddENKUlvE_clEvENKUlvE2_clEvENKUlvE_clEvEUlmmE0_ZZZNS0_21_philox_uniform_cuda_ES6_S8_ddENKS9_clEvENKSA_clEvEUlT_E_EEvPSD_PKmllT0_T1_16OffsetCalculatorILi1EjLb0EE)
        /*00d4*/ 	.word	0x0000001a


	//----- nvinfo : EIATTR_FRAME_SIZE
	.align		4
.L_64:
        /*00d8*/ 	.byte	0x04, 0x11
        /*00da*/ 	.short	(.L_66 - .L_65)
	.align		4
.L_65:
        /*00dc*/ 	.word	index@($__internal_6_$__cuda_sm20_div_s64)
        /*00e0*/ 	.word	0x00000000


	//----- nvinfo : EIATTR_FRAME_SIZE
	.align		4
.L_66:
        /*00e4*/ 	.byte	0x04, 0x11
        /*00e6*/ 	.short	(.L_68 - .L_67)
	.align		4
.L_67:
        /*00e8*/ 	.word	index@(_ZN2at6native54_GLOBAL__N__f6d41790_21_PhiloxDistribution_cu_0636f2c123philox_multi_key_kernelIN3c108BFloat16EZZZZNS0_21_philox_uniform_cuda_ERNS_6TensorERKS5_ddENKUlvE_clEvENKUlvE2_clEvENKUlvE_clEvEUlmmE0_ZZZNS0_21_philox_uniform_cuda_ES6_S8_ddENKS9_clEvENKSA_clEvEUlT_E_EEvPSD_PKmllT0_T1_16OffsetCalculatorILi1EjLb0EE)
        /*00ec*/ 	.word	0x00000000


	//----- nvinfo : EIATTR_REGCOUNT
	.align		4
.L_68:
        /*00f0*/ 	.byte	0x04, 0x2f
        /*00f2*/ 	.short	(.L_70 - .L_69)
	.align		4
.L_69:
        /*00f4*/ 	.word	index@(_ZN2at6native54_GLOBAL__N__f6d41790_21_PhiloxDistribution_cu_0636f2c124philox_single_key_kernelIdZZZZNS0_20_philox_normal_cuda_ERNS_6TensorERKS3_ddENKUlvE_clEvENKUlvE_clEvENKUlvE_clEvEUlmmE_ZZZNS0_20_philox_normal_cuda_ES4_S6_ddENKS7_clEvENKS8_clEvEUldE_EEvPT_PKmlT0_T1_)
        /*00f8*/ 	.word	0x00000020


	//----- nvinfo : EIATTR_FRAME_SIZE
	.align		4
.L_70:
        /*00fc*/ 	.byte	0x04, 0x11
        /*00fe*/ 	.short	(.L_72 - .L_71)
	.align		4
.L_71:
        /*0100*/ 	.word	index@($_ZN2at6native54_GLOBAL__N__f6d41790_21_PhiloxDistribution_cu_0636f2c124philox_single_key_kernelIdZZZZNS0_20_philox_normal_cuda_ERNS_6TensorERKS3_ddENKUlvE_clEvENKUlvE_clEvENKUlvE_clEvEUlmmE_ZZZNS0_20_philox_normal_cuda_ES4_S6_ddENKS7_clEvENKS8_clEvEUldE_EEvPT_PKmlT0_T1_$__internal_trig_reduction_slowpathd)
        /*0104*/ 	.word	0x00000040


	//----- nvinfo : EIATTR_FRAME_SIZE
	.align		4
.L_72:
        /*0108*/ 	.byte	0x04, 0x11
        /*010a*/ 	.short	(.L_74 - .L_73)
	.align		4
.L_73:
        /*010c*/ 	.word	index@($__internal_5_$__cuda_sm20_dsqrt_rn_f64_mediumpath_v1)
        /*0110*/ 	.word	0x00000040


	//----- nvinfo : EIATTR_FRAME_SIZE
	.align		4
.L_74:
        /*0114*/ 	.byte	0x04, 0x11
        /*0116*/ 	.short	(.L_76 - .L_75)
	.align		4
.L_75:
        /*0118*/ 	.word	index@(_ZN2at6native54_GLOBAL__N__f6d41790_21_PhiloxDistribution_cu_0636f2c124philox_single_key_kernelIdZZZZNS0_20_philox_normal_cuda_ERNS_6TensorERKS3_ddENKUlvE_clEvENKUlvE_clEvENKUlvE_clEvEUlmmE_ZZZNS0_20_philox_normal_cuda_ES4_S6_ddENKS7_clEvENKS8_clEvEUldE_EEvPT_PKmlT0_T1_)
        /*011c*/ 	.word	0x00000040


	//----- nvinfo : EIATTR_REGCOUNT
	.align		4
.L_76:
        /*0120*/ 	.byte	0x04, 0x2f
        /*0122*/ 	.short	(.L_78 - .L_77)
	.align		4
.L_77:
        /*0124*/ 	.word	index@(_ZN2at6native54_GLOBAL__N__f6d41790_21_PhiloxDistribution_cu_0636f2c123philox_multi_key_kernelIdZZZZNS0_20_philox_normal_cuda_ERNS_6TensorERKS3_ddENKUlvE_clEvENKUlvE_clEvENKUlvE_clEvEUlmmE_ZZZNS0_20_philox_normal_cuda_ES4_S6_ddENKS7_clEvENKS8_clEvEUldE_EEvPT_PKmllT0_T1_16OffsetCalculatorILi1EjLb0EE)
        /*0128*/ 	.word	0x0000001e


	//----- nvinfo : EIATTR_FRAME_SIZE
	.align		4
.L_78:
        /*012c*/ 	.byte	0x04, 0x11
        /*012e*/ 	.short	(.L_80 - .L_79)
	.align		4
.L_79:
        /*0130*/ 	.word	index@($_ZN2at6native54_GLOBAL__N__f6d41790_21_PhiloxDistribution_cu_0636f2c123philox_multi_key_kernelIdZZZZNS0_20_philox_normal_cuda_ERNS_6TensorERKS3_ddENKUlvE_clEvENKUlvE_clEvENKUlvE_clEvEUlmmE_ZZZNS0_20_philox_normal_cuda_ES4_S6_ddENKS7_clEvENKS8_clEvEUldE_EEvPT_PKmllT0_T1_16OffsetCalculatorILi1EjLb0EE$__internal_trig_reduction_slowpathd)
        /*0134*/ 	.word	0x00000028


	//----- nvinfo : EIATTR_FRAME_SIZE
	.align		4
.L_80:
        /*0138*/ 	.byte	0x04, 0x11
        /*013a*/ 	.short	(.L_82 - .L_81)
	.align		4
.L_81:
        /*013c*/ 	.word	index@($__internal_4_$__cuda_sm20_dsqrt_rn_f64_mediumpath_v1)
        /*0140*/ 	.word	0x00000028


	//----- nvinfo : EIATTR_FRAME_SIZE
	.align		4
.L_82:
        /*0144*/ 	.byte	0x04, 0x11
        /*0146*/ 	.short	(.L_84 - .L_83)
	.align		4
.L_83:
        /*0148*/ 	.word	index@($__internal_3_$__cuda_sm20_div_s64)
        /*014c*/ 	.word	0x00000028


	//----- nvinfo : EIATTR_FRAME_SIZE
	.align		4
.L_84:
        /*0150*/ 	.byte	0x04, 0x11
        /*0152*/ 	.short	(.L_86 - .L_85)
	.align		4
.L_85:
        /*0154*/ 	.word	index@(_ZN2at6native54_GLOBAL__N__f6d41790_21_PhiloxDistribution_cu_0636f2c123philox_multi_key_kernelIdZZZZNS0_20_philox_normal_cuda_ERNS_6TensorERKS3_ddENKUlvE_clEvENKUlvE_clEvENKUlvE_clEvEUlmmE_ZZZNS0_20_philox_normal_cuda_ES4_S6_ddENKS7_clEvENKS8_clEvEUldE_EEvPT_PKmllT0_T1_16OffsetCalculatorILi1EjLb0EE)
        /*0158*/ 	.word	0x00000028


	//----- nvinfo : EIATTR_REGCOUNT
	.align		4
.L_86:
        /*015c*/ 	.byte	0x04, 0x2f
        /*015e*/ 	.short	(.L_88 - .L_87)
	.align		4
.L_87:
        /*0160*/ 	.word	index@(_ZN2at6native54_GLOBAL__N__f6d41790_21_PhiloxDistribution_cu_0636f2c124philox_single_key_kernelIfZZZZNS0_20_philox_normal_cuda_ERNS_6TensorERKS3_ddENKUlvE_clEvENKUlvE0_clEvENKUlvE_clEvEUlmmE0_ZZZNS0_20_philox_normal_cuda_ES4_S6_ddENKS7_clEvENKS8_clEvEUlfE_EEvPT_PKmlT0_T1_)
        /*0164*/ 	.word	0x00000018


	//----- nvinfo : EIATTR_FRAME_SIZE
	.align		4
.L_88:
        /*0168*/ 	.byte	0x04, 0x11
        /*016a*/ 	.short	(.L_90 - .L_89)
	.align		4
.L_89:
        /*016c*/ 	.word	index@(_ZN2at6native54_GLOBAL__N__f6d41790_21_PhiloxDistribution_cu_0636f2c124philox_single_key_kernelIfZZZZNS0_20_philox_normal_cuda_ERNS_6TensorERKS3_ddENKUlvE_clEvENKUlvE0_clEvENKUlvE_clEvEUlmmE0_ZZZNS0_20_philox_normal_cuda_ES4_S6_ddENKS7_clEvENKS8_clEvEUlfE_EEvPT_PKmlT0_T1_)
        /*0170*/ 	.word	0x00000000


	//----- nvinfo : EIATTR_REGCOUNT
	.align		4
.L_90:
        /*0174*/ 	.byte	0x04, 0x2f
        /*0176*/ 	.short	(.L_92 - .L_91)
	.align		4
.L_91:
        /*0178*/ 	.word	index@(_ZN2at6native54_GLOBAL__N__f6d41790_21_PhiloxDistribution_cu_0636f2c123philox_multi_key_kernelIfZZZZNS0_20_philox_normal_cuda_ERNS_6TensorERKS3_ddENKUlvE_clEvENKUlvE0_clEvENKUlvE_clEvEUlmmE0_ZZZNS0_20_philox_normal_cuda_ES4_S6_ddENKS7_clEvENKS8_clEvEUlfE_EEvPT_PKmllT0_T1_16OffsetCalculatorILi1EjLb0EE)
        /*017c*/ 	.word	0x00000016


	//----- nvinfo : EIATTR_FRAME_SIZE
	.align		4
.L_92:
        /*0180*/ 	.byte	0x04, 0x11
        /*0182*/ 	.short	(.L_94 - .L_93)
	.align		4
.L_93:
        /*0184*/ 	.word	index@($__internal_2_$__cuda_sm20_div_s64)
        /*0188*/ 	.word	0x00000000


	//----- nvinfo : EIATTR_FRAME_SIZE
	.align		4
.L_94:
        /*018c*/ 	.byte	0x04, 0x11
        /*018e*/ 	.short	(.L_96 - .L_95)
	.align		4
.L_95:
        /*0190*/ 	.word	index@(_ZN2at6native54_GLOBAL__N__f6d41790_21_PhiloxDistribution_cu_0636f2c123philox_multi_key_kernelIfZZZZNS0_20_philox_normal_cuda_ERNS_6TensorERKS3_ddENKUlvE_clEvENKUlvE0_clEvENKUlvE_clEvEUlmmE0_ZZZNS0_20_philox_normal_cuda_ES4_S6_ddENKS7_clEvENKS8_clEvEUlfE_EEvPT_PKmllT0_T1_16OffsetCalculatorILi1EjLb0EE)
        /*0194*/ 	.word	0x00000000


	//----- nvinfo : EIATTR_REGCOUNT
	.align		4
.L_96:
        /*0198*/ 	.byte	0x04, 0x2f
        /*019a*/ 	.short	(.L_98 - .L_97)
	.align		4
.L_97:
        /*019c*/ 	.word	index@(_ZN2at6native54_GLOBAL__N__f6d41790_21_PhiloxDistribution_cu_0636f2c124philox_single_key_kernelIN3c104HalfEZZZZNS0_20_philox_normal_cuda_ERNS_6TensorERKS5_ddENKUlvE_clEvENKUlvE1_clEvENKUlvE_clEvEUlmmE0_ZZZNS0_20_philox_normal_cuda_ES6_S8_ddENKS9_clEvENKSA_clEvEUlfE_EEvPT_PKmlT0_T1_)
        /*01a0*/ 	.word	0x0000001a


	//----- nvinfo : EIATTR_FRAME_SIZE
	.align		4
.L_98:
        /*01a4*/ 	.byte	0x04, 0x11
        /*01a6*/ 	.short	(.L_100 - .L_99)
	.align		4
.L_99:
        /*01a8*/ 	.word	index@(_ZN2at6native54_GLOBAL__N__f6d41790_21_PhiloxDistribution_cu_0636f2c124philox_single_key_kernelIN3c104HalfEZZZZNS0_20_philox_normal_cuda_ERNS_6TensorERKS5_ddENKUlvE_clEvENKUlvE1_clEvENKUlvE_clEvEUlmmE0_ZZZNS0_20_philox_normal_cuda_ES6_S8_ddENKS9_clEvENKSA_clEvEUlfE_EEvPT_PKmlT0_T1_)
        /*01ac*/ 	.word	0x00000000


	//----- nvinfo : EIATTR_REGCOUNT
	.align		4
.L_100:
        /*01b0*/ 	.byte	0x04, 0x2f
        /*01b2*/ 	.short	(.L_102 - .L_101)
	.align		4
.L_101:
        /*01b4*/ 	.word	index@(_ZN2at6native54_GLOBAL__N__f6d41790_21_PhiloxDistribution_cu_0636f2c123philox_multi_key_kernelIN3c104HalfEZZZZNS0_20_philox_normal_cuda_ERNS_6TensorERKS5_ddENKUlvE_clEvENKUlvE1_clEvENKUlvE_clEvEUlmmE0_ZZZNS0_20_philox_normal_cuda_ES6_S8_ddENKS9_clEvENKSA_clEvEUlfE_EEvPT_PKmllT0_T1_16OffsetCalculatorILi1EjLb0EE)
        /*01b8*/ 	.word	0x00000015


	//----- nvinfo : EIATTR_FRAME_SIZE
	.align		4
.L_102:
        /*01bc*/ 	.byte	0x04, 0x11
        /*01be*/ 	.short	(.L_104 - .L_103)
	.align		4
.L_103:
        /*01c0*/ 	.word	index@($__internal_1_$__cuda_sm20_div_s64)
        /*01c4*/ 	.word	0x00000000


	//----- nvinfo : EIATTR_FRAME_SIZE
	.align		4
.L_104:
        /*01c8*/ 	.byte	0x04, 0x11
        /*01ca*/ 	.short	(.L_106 - .L_105)
	.align		4
.L_105:
        /*01cc*/ 	.word	index@(_ZN2at6native54_GLOBAL__N__f6d41790_21_PhiloxDistribution_cu_0636f2c123philox_multi_key_kernelIN3c104HalfEZZZZNS0_20_philox_normal_cuda_ERNS_6TensorERKS5_ddENKUlvE_clEvENKUlvE1_clEvENKUlvE_clEvEUlmmE0_ZZZNS0_20_philox_normal_cuda_ES6_S8_ddENKS9_clEvENKSA_clEvEUlfE_EEvPT_PKmllT0_T1_16OffsetCalculatorILi1EjLb0EE)
        /*01d0*/ 	.word	0x00000000


	//----- nvinfo : EIATTR_REGCOUNT
	.align		4
.L_106:
        /*01d4*/ 	.byte	0x04, 0x2f
        /*01d6*/ 	.short	(.L_108 - .L_107)
	.align		4
.L_107:
        /*01d8*/ 	.word	index@(_ZN2at6native54_GLOBAL__N__f6d41790_21_PhiloxDistribution_cu_0636f2c124philox_single_key_kernelIN3c108BFloat16EZZZZNS0_20_philox_normal_cuda_ERNS_6TensorERKS5_ddENKUlvE_clEvENKUlvE2_clEvENKUlvE_clEvEUlmmE0_ZZZNS0_20_philox_normal_cuda_ES6_S8_ddENKS9_clEvENKSA_clEvEUlfE_EEvPT_PKmlT0_T1_)
        /*01dc*/ 	.word	0x0000001a


	//----- nvinfo : EIATTR_FRAME_SIZE
	.align		4
.L_108:
        /*01e0*/ 	.byte	0x04, 0x11
        /*01e2*/ 	.short	(.L_110 - .L_109)
	.align		4
.L_109:
        /*01e4*/ 	.word	index@(_ZN2at6native54_GLOBAL__N__f6d41790_21_PhiloxDistribution_cu_0636f2c124philox_single_key_kernelIN3c108BFloat16EZZZZNS0_20_philox_normal_cuda_ERNS_6TensorERKS5_ddENKUlvE_clEvENKUlvE2_clEvENKUlvE_clEvEUlmmE0_ZZZNS0_20_philox_normal_cuda_ES6_S8_ddENKS9_clEvENKSA_clEvEUlfE_EEvPT_PKmlT0_T1_)
        /*01e8*/ 	.word	0x00000000


	//----- nvinfo : EIATTR_REGCOUNT
	.align		4
.L_110:
        /*01ec*/ 	.byte	0x04, 0x2f
        /*01ee*/ 	.short	(.L_112 - .L_111)
	.align		4
.L_111:
        /*01f0*/ 	.word	index@(_ZN2at6native54_GLOBAL__N__f6d41790_21_PhiloxDistribution_cu_0636f2c123philox_multi_key_kernelIN3c108BFloat16EZZZZNS0_20_philox_normal_cuda_ERNS_6TensorERKS5_ddENKUlvE_clEvENKUlvE2_clEvENKUlvE_clEvEUlmmE0_ZZZNS0_20_philox_normal_cuda_ES6_S8_ddENKS9_clEvENKSA_clEvEUlfE_EEvPT_PKmllT0_T1_16OffsetCalculatorILi1EjLb0EE)
        /*01f4*/ 	.word	0x00000015


	//----- nvinfo : EIATTR_FRAME_SIZE
	.align		4
.L_112:
        /*01f8*/ 	.byte	0x04, 0x11
        /*01fa*/ 	.short	(.L_114 - .L_113)
	.align		4
.L_113:
        /*01fc*/ 	.word	index@($__internal_0_$__cuda_sm20_div_s64)
        /*0200*/ 	.word	0x00000000


	//----- nvinfo : EIATTR_FRAME_SIZE
	.align		4
.L_114:
        /*0204*/ 	.byte	0x04, 0x11
        /*0206*/ 	.short	(.L_116 - .L_115)
	.align		4
.L_115:
        /*0208*/ 	.word	index@(_ZN2at6native54_GLOBAL__N__f6d41790_21_PhiloxDistribution_cu_0636f2c123philox_multi_key_kernelIN3c108BFloat16EZZZZNS0_20_philox_normal_cuda_ERNS_6TensorERKS5_ddENKUlvE_clEvENKUlvE2_clEvENKUlvE_clEvEUlmmE0_ZZZNS0_20_philox_normal_cuda_ES6_S8_ddENKS9_clEvENKSA_clEvEUlfE_EEvPT_PKmllT0_T1_16OffsetCalculatorILi1EjLb0EE)
        /*020c*/ 	.word	0x00000000


	//----- nvinfo : EIATTR_MIN_STACK_SIZE
	.align		4
.L_116:
        /*0210*/ 	.byte	0x04, 0x12
        /*0212*/ 	.short	(.L_118 - .L_117)
	.align		4
.L_117:
        /*0214*/ 	.word	index@(_ZN2at6native54_GLOBAL__N__f6d41790_21_PhiloxDistribution_cu_0636f2c123philox_multi_key_kernelIN3c108BFloat16EZZZZNS0_20_philox_normal_cuda_ERNS_6TensorERKS5_ddENKUlvE_clEvENKUlvE2_clEvENKUlvE_clEvEUlmmE0_ZZZNS0_20_philox_normal_cuda_ES6_S8_ddENKS9_clEvENKSA_clEvEUlfE_EEvPT_PKmllT0_T1_16OffsetCalculatorILi1EjLb0EE)
        /*0218*/ 	.word	0x00000000


	//----- nvinfo : EIATTR_MIN_STACK_SIZE
	.align		4
.L_118:
        /*021c*/ 	.byte	0x04, 0x12
        /*021e*/ 	.short	(.L_120 - .L_119)
	.align		4
.L_119:
        /*0220*/ 	.word	index@(_ZN2at6native54_GLOBAL__N__f6d41790_21_PhiloxDistribution_cu_0636f2c124philox_single_key_kernelIN3c108BFloat16EZZZZNS0_20_philox_normal_cuda_ERNS_6TensorERKS5_ddENKUlvE_clEvENKUlvE2_clEvENKUlvE_clEvEUlmmE0_ZZZNS0_20_philox_normal_cuda_ES6_S8_ddENKS9_clEvENKSA_clEvEUlfE_EEvPT_PKmlT0_T1_)
        /*0224*/ 	.word	0x00000000


	//----- nvinfo : EIATTR_MIN_STACK_SIZE
	.align		4
.L_120:
        /*0228*/ 	.byte	0x04, 0x12
        /*022a*/ 	.short	(.L_122 - .L_121)
	.align		4
.L_121:
        /*022c*/ 	.word	index@(_ZN2at6native54_GLOBAL__N__f6d41790_21_PhiloxDistribution_cu_0636f2c123philox_multi_key_kernelIN3c104HalfEZZZZNS0_20_philox_normal_cuda_ERNS_6TensorERKS5_ddENKUlvE_clEvENKUlvE1_clEvENKUlvE_clEvEUlmmE0_ZZZNS0_20_philox_normal_cuda_ES6_S8_ddENKS9_clEvENKSA_clEvEUlfE_EEvPT_PKmllT0_T1_16OffsetCalculatorILi1EjLb0EE)
        /*0230*/ 	.word	0x00000000


	//----- nvinfo : EIATTR_MIN_STACK_SIZE
	.align		4
.L_122:
        /*0234*/ 	.byte	0x04, 0x12
        /*0236*/ 	.short	(.L_124 - .L_123)
	.align		4
.L_123:
        /*0238*/ 	.word	index@(_ZN2at6native54_GLOBAL__N__f6d41790_21_PhiloxDistribution_cu_0636f2c124philox_single_key_kernelIN3c104HalfEZZZZNS0_20_philox_normal_cuda_ERNS_6TensorERKS5_ddENKUlvE_clEvENKUlvE1_clEvENKUlvE_clEvEUlmmE0_ZZZNS0_20_philox_normal_cuda_ES6_S8_ddENKS9_clEvENKSA_clEvEUlfE_EEvPT_PKmlT0_T1_)
        /*023c*/ 	.word	0x00000000


	//----- nvinfo : EIATTR_MIN_STACK_SIZE
	.align		4
.L_124:
        /*0240*/ 	.byte	0x04, 0x12
        /*0242*/ 	.short	(.L_126 - .L_125)
	.align		4
.L_125:
        /*0244*/ 	.word	index@(_ZN2at6native54_GLOBAL__N__f6d41790_21_PhiloxDistribution_cu_0636f2c123philox_multi_key_kernelIfZZZZNS0_20_philox_normal_cuda_ERNS_6TensorERKS3_ddENKUlvE_clEvENKUlvE0_clEvENKUlvE_clEvEUlmmE0_ZZZNS0_20_philox_normal_cuda_ES4_S6_ddENKS7_clEvENKS8_clEvEUlfE_EEvPT_PKmllT0_T1_16OffsetCalculatorILi1EjLb0EE)
        /*0248*/ 	.word	0x00000000


	//----- nvinfo : EIATTR_MIN_STACK_SIZE
	.align		4
.L_126:
        /*024c*/ 	.byte	0x04, 0x12
        /*024e*/ 	.short	(.L_128 - .L_127)
	.align		4
.L_127:
        /*0250*/ 	.word	index@(_ZN2at6native54_GLOBAL__N__f6d41790_21_PhiloxDistribution_cu_0636f2c124philox_single_key_kernelIfZZZZNS0_20_philox_normal_cuda_ERNS_6TensorERKS3_ddENKUlvE_clEvENKUlvE0_clEvENKUlvE_clEvEUlmmE0_ZZZNS0_20_philox_normal_cuda_ES4_S6_ddENKS7_clEvENKS8_clEvEUlfE_EEvPT_PKmlT0_T1_)
        /*0254*/ 	.word	0x00000000


	//----- nvinfo : EIATTR_MIN_STACK_SIZE
	.align		4
.L_128:
        /*0258*/ 	.byte	0x04, 0x12
        /*025a*/ 	.short	(.L_130 - .L_129)
	.align		4
.L_129:
        /*025c*/ 	.word	index@(_ZN2at6native54_GLOBAL__N__f6d41790_21_PhiloxDistribution_cu_0636f2c123philox_multi_key_kernelIdZZZZNS0_20_philox_normal_cuda_ERNS_6TensorERKS3_ddENKUlvE_clEvENKUlvE_clEvENKUlvE_clEvEUlmmE_ZZZNS0_20_philox_normal_cuda_ES4_S6_ddENKS7_clEvENKS8_clEvEUldE_EEvPT_PKmllT0_T1_16OffsetCalculatorILi1EjLb0EE)
        /*0260*/ 	.word	0x00000028


	//----- nvinfo : EIATTR_MIN_STACK_SIZE
	.align		4
.L_130:
        /*0264*/ 	.byte	0x04, 0x12
        /*0266*/ 	.short	(.L_132 - .L_131)
	.align		4
.L_131:
        /*0268*/ 	.word	index@(_ZN2at6native54_GLOBAL__N__f6d41790_21_PhiloxDistribution_cu_0636f2c124philox_single_key_kernelIdZZZZNS0_20_philox_normal_cuda_ERNS_6TensorERKS3_ddENKUlvE_clEvENKUlvE_clEvENKUlvE_clEvEUlmmE_ZZZNS0_20_philox_normal_cuda_ES4_S6_ddENKS7_clEvENKS8_clEvEUldE_EEvPT_PKmlT0_T1_)
        /*026c*/ 	.word	0x00000040


	//----- nvinfo : EIATTR_MIN_STACK_SIZE
	.align		4
.L_132:
        /*0270*/ 	.byte	0x04, 0x12
        /*0272*/ 	.short	(.L_134 - .L_133)
	.align		4
.L_133:
        /*0274*/ 	.word	index@(_ZN2at6native54_GLOBAL__N__f6d41790_21_PhiloxDistribution_cu_0636f2c123philox_multi_key_kernelIN3c108BFloat16EZZZZNS0_21_philox_uniform_cuda_ERNS_6TensorERKS5_ddENKUlvE_clEvENKUlvE2_clEvENKUlvE_clEvEUlmmE0_ZZZNS0_21_philox_uniform_cuda_ES6_S8_ddENKS9_clEvENKSA_clEvEUlT_E_EEvPSD_PKmllT0_T1_16OffsetCalculatorILi1EjLb0EE)
        /*0278*/ 	.word	0x00000000


	//----- nvinfo : EIATTR_MIN_STACK_SIZE
	.align		4
.L_134:
        /*027c*/ 	.byte	0x04, 0x12
        /*027e*/ 	.short	(.L_136 - .L_135)
	.align		4
.L_135:
        /*0280*/ 	.word	index@(_ZN2at6native54_GLOBAL__N__f6d41790_21_PhiloxDistribution_cu_0636f2c124philox_single_key_kernelIN3c108BFloat16EZZZZNS0_21_philox_uniform_cuda_ERNS_6TensorERKS5_ddENKUlvE_clEvENKUlvE2_clEvENKUlvE_clEvEUlmmE0_ZZZNS0_21_philox_uniform_cuda_ES6_S8_ddENKS9_clEvENKSA_clEvEUlT_E_EEvPSD_PKmlT0_T1_)
        /*0284*/ 	.word	0x00000010


	//----- nvinfo : EIATTR_MIN_STACK_SIZE
	.align		4
.L_136:
        /*0288*/ 	.byte	0x04, 0x12
        /*028a*/ 	.short	(.L_138 - .L_137)
	.align		4
.L_137:
        /*028c*/ 	.word	index@(_ZN2at6native54_GLOBAL__N__f6d41790_21_PhiloxDistribution_cu_0636f2c123philox_multi_key_kernelIN3c104HalfEZZZZNS0_21_philox_uniform_cuda_ERNS_6TensorERKS5_ddENKUlvE_clEvENKUlvE1_clEvENKUlvE_clEvEUlmmE0_ZZZNS0_21_philox_uniform_cuda_ES6_S8_ddENKS9_clEvENKSA_clEvEUlT_E_EEvPSD_PKmllT0_T1_16OffsetCalculatorILi1EjLb0EE)
        /*0290*/ 	.word	0x00000000


	//----- nvinfo : EIATTR_MIN_STACK_SIZE
	.align		4
.L_138:
        /*0294*/ 	.byte	0x04, 0x12
        /*0296*/ 	.short	(.L_140 - .L_139)
	.align		4
.L_139:
        /*0298*/ 	.word	index@(_ZN2at6native54_GLOBAL__N__f6d41790_21_PhiloxDistribution_cu_0636f2c124philox_single_key_kernelIN3c104HalfEZZZZNS0_21_philox_uniform_cuda_ERNS_6TensorERKS5_ddENKUlvE_clEvENKUlvE1_clEvENKUlvE_clEvEUlmmE0_ZZZNS0_21_philox_uniform_cuda_ES6_S8_ddENKS9_clEvENKSA_clEvEUlT_E_EEvPSD_PKmlT0_T1_)
        /*029c*/ 	.word	0x00000000


	//----- nvinfo : EIATTR_MIN_STACK_SIZE
	.align		4
.L_140:
        /*02a0*/ 	.byte	0x04, 0x12
        /*02a2*/ 	.short	(.L_142 - .L_141)
	.align		4
.L_141:
        /*02a4*/ 	.word	index@(_ZN2at6native54_GLOBAL__N__f6d41790_21_PhiloxDistribution_cu_0636f2c123philox_multi_key_kernelIfZZZZNS0_21_philox_uniform_cuda_ERNS_6TensorERKS3_ddENKUlvE_clEvENKUlvE0_clEvENKUlvE_clEvEUlmmE0_ZZZNS0_21_philox_uniform_cuda_ES4_S6_ddENKS7_clEvENKS8_clEvEUlT_E_EEvPSB_PKmllT0_T1_16OffsetCalculatorILi1EjLb0EE)
        /*02a8*/ 	.word	0x00000000


	//----- nvinfo : EIATTR_MIN_STACK_SIZE
	.align		4
.L_142:
        /*02ac*/ 	.byte	0x04, 0x12
        /*02ae*/ 	.short	(.L_144 - .L_143)
	.align		4
.L_143:
        /*02b0*/ 	.word	index@(_ZN2at6native54_GLOBAL__N__f6d41790_21_PhiloxDistribution_cu_0636f2c124philox_single_key_kernelIfZZZZNS0_21_philox_uniform_cuda_ERNS_6TensorERKS3_ddENKUlvE_clEvENKUlvE0_clEvENKUlvE_clEvEUlmmE0_ZZZNS0_21_philox_uniform_cuda_ES4_S6_ddENKS7_clEvENKS8_clEvEUlT_E_EEvPSB_PKmlT0_T1_)
        /*02b4*/ 	.word	0x00000000


	//----- nvinfo : EIATTR_MIN_STACK_SIZE
	.align		4
.L_144:
        /*02b8*/ 	.byte	0x04, 0x12
        /*02ba*/ 	.short	(.L_146 - .L_145)
	.align		4
.L_145:
        /*02bc*/ 	.word	index@(_ZN2at6native54_GLOBAL__N__f6d41790_21_PhiloxDistribution_cu_0636f2c123philox_multi_key_kernelIdZZZZNS0_21_philox_uniform_cuda_ERNS_6TensorERKS3_ddENKUlvE_clEvENKUlvE_clEvENKUlvE_clEvEUlmmE_ZZZNS0_21_philox_uniform_cuda_ES4_S6_ddENKS7_clEvENKS8_clEvEUlT_E_EEvPSB_PKmllT0_T1_16OffsetCalculatorILi1EjLb0EE)
        /*02c0*/ 	.word	0x00000000


	//----- nvinfo : EIATTR_MIN_STACK_SIZE
	.align		4
.L_146:
        /*02c4*/ 	.byte	0x04, 0x12
        /*02c6*/ 	.short	(.L_148 - .L_147)
	.align		4
.L_147:
        /*02c8*/ 	.word	index@(_ZN2at6native54_GLOBAL__N__f6d41790_21_PhiloxDistribution_cu_0636f2c124philox_single_key_kernelIdZZZZNS0_21_philox_uniform_cuda_ERNS_6TensorERKS3_ddENKUlvE_clEvENKUlvE_clEvENKUlvE_clEvEUlmmE_ZZZNS0_21_philox_uniform_cuda_ES4_S6_ddENKS7_clEvENKS8_clEvEUlT_E_EEvPSB_PKmlT0_T1_)
        /*02cc*/ 	.word	0x00000010
.L_148:


//--------------------- .nv.compat                --------------------------
	.section	.nv.compat,"",@"SHT_CUDA_COMPAT_INFO"
	.align	4
        /*0000*/ 	.byte	0x02, 0x09, 0x01, 0x00, 0x02, 0x02, 0x01, 0x00, 0x02, 0x05, 0x05, 0x00, 0x03, 0x07, 0x01, 0x01
        /*0010*/ 	.byte	0x02, 0x03, 0x00, 0x00, 0x02, 0x06, 0x01, 0x00, 0x04, 0x0b, 0x08, 0x00, 0x00, 0x00, 0x00, 0x00
        /*0020*/ 	.byte	0x00, 0x00, 0x00, 0x00


//--------------------- .nv.info._ZN2at6native54_GLOBAL__N__f6d41790_21_PhiloxDistribution_cu_0636f2c123philox_multi_key_kernelIN3c108BFloat16EZZZZNS0_20_philox_normal_cuda_ERNS_6TensorERKS5_ddENKUlvE_clEvENKUlvE2_clEvENKUlvE_clEvEUlmmE0_ZZZNS0_20_philox_normal_cuda_ES6_S8_ddENKS9_clEvENKSA_clEvEUlfE_EEvPT_PKmllT0_T1_16OffsetCalculatorILi1EjLb0EE --------------------------
	.section	.nv.info._ZN2at6native54_GLOBAL__N__f6d41790_21_PhiloxDistribution_cu_0636f2c123philox_multi_key_kernelIN3c108BFloat16EZZZZNS0_20_philox_normal_cuda_ERNS_6TensorERKS5_ddENKUlvE_clEvENKUlvE2_clEvENKUlvE_clEvEUlmmE0_ZZZNS0_20_philox_normal_cuda_ES6_S8_ddENKS9_clEvENKSA_clEvEUlfE_EEvPT_PKmllT0_T1_16OffsetCalculatorILi1EjLb0EE,"",@"SHT_CUDA_INFO"
	.sectionflags	@""
	.align	4


	//----- nvinfo : EIATTR_CUDA_API_VERSION
	.align		4
        /*0000*/ 	.byte	0x04, 0x37
        /*0002*/ 	.short	(.L_150 - .L_149)
.L_149:
        /*0004*/ 	.word	0x00000082


	//----- nvinfo : EIATTR_KPARAM_INFO
	.align		4
.L_150:
        /*0008*/ 	.byte	0x04, 0x17
        /*000a*/ 	.short	(.L_152 - .L_151)
.L_151:
        /*000c*/ 	.word	0x00000000
        /*0010*/ 	.short	0x0006
        /*0012*/ 	.short	0x002c
        /*0014*/ 	.byte	0x00, 0xf0, 0x51, 0x06


	//----- nvinfo : EIATTR_KPARAM_INFO
	.align		4
.L_152:
        /*0018*/ 	.byte	0x04, 0x17
        /*001a*/ 	.short	(.L_154 - .L_153)
.L_153:
        /*001c*/ 	.word	0x00000000
        /*0020*/ 	.short	0x0005
        /*0022*/ 	.short	0x0024
        /*0024*/ 	.byte	0x00, 0xf0, 0x21, 0x00


	//----- nvinfo : EIATTR_KPARAM_INFO
	.align		4
.L_154:
        /*0028*/ 	.byte	0x04, 0x17
        /*002a*/ 	.short	(.L_156 - .L_155)
.L_155:
        /*002c*/ 	.word	0x00000000
        /*0030*/ 	.short	0x0004
        /*0032*/ 	.short	0x0020
        /*0034*/ 	.byte	0x00, 0xf0, 0x05, 0x00


	//----- nvinfo : EIATTR_KPARAM_INFO
	.align		4
.L_156:
        /*0038*/ 	.byte	0x04, 0x17
        /*003a*/ 	.short	(.L_158 - .L_157)
.L_157:
        /*003c*/ 	.word	0x00000000
        /*0040*/ 	.short	0x0003
        /*0042*/ 	.short	0x0018
        /*0044*/ 	.byte	0x00, 0xf0, 0x21, 0x00


	//----- nvinfo : EIATTR_KPARAM_INFO
	.align		4
.L_158:
        /*0048*/ 	.byte	0x04, 0x17
        /*004a*/ 	.short	(.L_160 - .L_159)
.L_159:
        /*004c*/ 	.word	0x00000000
        /*0050*/ 	.short	0x0002
        /*0052*/ 	.short	0x0010
        /*0054*/ 	.byte	0x00, 0xf0, 0x21, 0x00


	//----- nvinfo : EIATTR_KPARAM_INFO
	.align		4
.L_160:
        /*0058*/ 	.byte	0x04, 0x17
        /*005a*/ 	.short	(.L_162 - .L_161)
.L_161:
        /*005c*/ 	.word	0x00000000
        /*0060*/ 	.short	0x0001
        /*0062*/ 	.short	0x0008
        /*0064*/ 	.byte	0x00, 0xf0, 0x21, 0x00


	//----- nvinfo : EIATTR_KPARAM_INFO
	.align		4
.L_162:
        /*0068*/ 	.byte	0x04, 0x17
        /*006a*/ 	.short	(.L_164 - .L_163)
.L_163:
        /*006c*/ 	.word	0x00000000
        /*0070*/ 	.short	0x0000
        /*0072*/ 	.short	0x0000
        /*0074*/ 	.byte	0x00, 0xf0, 0x21, 0x00


	//----- nvinfo : EIATTR_SPARSE_MMA_MASK
	.align		4
.L_164:
        /*0078*/ 	.byte	0x03, 0x50
        /*007a*/ 	.short	0x0000


	//----- nvinfo : EIATTR_MAXREG_COUNT
	.align		4
        /*007c*/ 	.byte	0x03, 0x1b
        /*007e*/ 	.short	0x00ff


	//----- nvinfo : EIATTR_MERCURY_ISA_VERSION
	.align		4
        /*0080*/ 	.byte	0x03, 0x5f
        /*0082*/ 	.short	0x0101


	//----- nvinfo : EIATTR_EXIT_INSTR_OFFSETS
	.align		4
        /*0084*/ 	.byte	0x04, 0x1c
        /*0086*/ 	.short	(.L_166 - .L_165)


	//   ....[0]....
.L_165:
        /*0088*/ 	.word	0x00000150


	//   ....[1]....
        /*008c*/ 	.word	0x00001c20


	//   ....[2]....
        /*0090*/ 	.word	0x00001cf0


	//   ....[3]....
        /*0094*/ 	.word	0x00001d70


	//   ....[4]....
        /*0098*/ 	.word	0x00001df0


	//   ....[5]....
        /*009c*/ 	.word	0x00001e30


	//   ....[6]....
        /*00a0*/ 	.word	0x00001f00


	//----- nvinfo : EIATTR_CRS_STACK_SIZE
	.align		4
.L_166:
        /*00a4*/ 	.byte	0x04, 0x1e
        /*00a6*/ 	.short	(.L_168 - .L_167)
.L_167:
        /*00a8*/ 	.word	0x00000000


	//----- nvinfo : EIATTR_CBANK_PARAM_SIZE
	.align		4
.L_168:
        /*00ac*/ 	.byte	0x03, 0x19
        /*00ae*/ 	.short	0x01c0


	//----- nvinfo : EIATTR_PARAM_CBANK
	.align		4
        /*00b0*/ 	.byte	0x04, 0x0a
        /*00b2*/ 	.short	(.L_170 - .L_169)
	.align		4
.L_169:
        /*00b4*/ 	.word	index@(.nv.constant0._ZN2at6native54_GLOBAL__N__f6d41790_21_PhiloxDistribution_cu_0636f2c123philox_multi_key_kernelIN3c108BFloat16EZZZZNS0_20_philox_normal_cuda_ERNS_6TensorERKS5_ddENKUlvE_clEvENKUlvE2_clEvENKUlvE_clEvEUlmmE0_ZZZNS0_20_philox_normal_cuda_ES6_S8_ddENKS9_clEvENKSA_clEvEUlfE_EEvPT_PKmllT0_T1_16OffsetCalculatorILi1EjLb0EE)
        /*00b8*/ 	.short	0x0210
        /*00ba*/ 	.short	0x01c0


	//----- nvinfo : EIATTR_SW_WAR
	.align		4
.L_170:
        /*00bc*/ 	.byte	0x04, 0x36
        /*00be*/ 	.short	(.L_172 - .L_171)
.L_171:
        /*00c0*/ 	.word	0x00000008
.L_172:


//--------------------- .nv.info._ZN2at6native54_GLOBAL__N__f6d41790_21_PhiloxDistribution_cu_0636f2c124philox_single_key_kernelIN3c108BFloat16EZZZZNS0_20_philox_normal_cuda_ERNS_6TensorERKS5_ddENKUlvE_clEvENKUlvE2_clEvENKUlvE_clEvEUlmmE0_ZZZNS0_20_philox_normal_cuda_ES6_S8_ddENKS9_clEvENKSA_clEvEUlfE_EEvPT_PKmlT0_T1_ --------------------------
	.section	.nv.info._ZN2at6native54_GLOBAL__N__f6d41790_21_PhiloxDistribution_cu_0636f2c124philox_single_key_kernelIN3c108BFloat16EZZZZNS0_20_philox_normal_cuda_ERNS_6TensorERKS5_ddENKUlvE_clEvENKUlvE2_clEvENKUlvE_clEvEUlmmE0_ZZZNS0_20_philox_normal_cuda_ES6_S8_ddENKS9_clEvENKSA_clEvEUlfE_EEvPT_PKmlT0_T1_,"",@"SHT_CUDA_INFO"
	.sectionflags	@""
	.align	4


	//----- nvinfo : EIATTR_CUDA_API_VERSION
	.align		4
        /*0000*/ 	.byte	0x04, 0x37
        /*0002*/ 	.short	(.L_174 - .L_173)
.L_173:
        /*0004*/ 	.word	0x00000082


	//----- nvinfo : EIATTR_KPARAM_INFO
	.align		4
.L_174:
        /*0008*/ 	.byte	0x04, 0x17
        /*000a*/ 	.short	(.L_176 - .L_175)
.L_175:
        /*000c*/ 	.word	0x00000000
        /*0010*/ 	.short	0x0004
        /*0012*/ 	.short	0x001c
        /*0014*/ 	.byte	0x00, 0xf0, 0x21, 0x00


	//----- nvinfo : EIATTR_KPARAM_INFO
	.align		4
.L_176:
        /*0018*/ 	.byte	0x04, 0x17
        /*001a*/ 	.short	(.L_178 - .L_177)
.L_177:
        /*001c*/ 	.word	0x00000000
        /*0020*/ 	.short	0x0003
        /*0022*/ 	.short	0x0018
        /*0024*/ 	.byte	0x00, 0xf0, 0x05, 0x00


	//----- nvinfo : EIATTR_KPARAM_INFO
	.align		4
.L_178:
        /*0028*/ 	.byte	0x04, 0x17
        /*002a*/ 	.short	(.L_180 - .L_179)
.L_179:
        /*002c*/ 	.word	0x00000000
        /*0030*/ 	.short	0x0002
        /*0032*/ 	.short	0x0010
        /*0034*/ 	.byte	0x00, 0xf0, 0x21, 0x00


	//----- nvinfo : EIATTR_KPARAM_INFO
	.align		4
.L_180:
        /*0038*/ 	.byte	0x04, 0x17
        /*003a*/ 	.short	(.L_182 - .L_181)
.L_181:
        /*003c*/ 	.word	0x00000000
        /*0040*/ 	.short	0x0001
        /*0042*/ 	.short	0x0008
        /*0044*/ 	.byte	0x00, 0xf0, 0x21, 0x00


	//----- nvinfo : EIATTR_KPARAM_INFO
	.align		4
.L_182:
        /*0048*/ 	.byte	0x04, 0x17
        /*004a*/ 	.short	(.L_184 - .L_183)
.L_183:
        /*004c*/ 	.word	0x00000000
        /*0050*/ 	.short	0x0000
        /*0052*/ 	.short	0x0000
        /*0054*/ 	.byte	0x00, 0xf0, 0x21, 0x00


	//----- nvinfo : EIATTR_SPARSE_MMA_MASK
	.align		4
.L_184:
        /*0058*/ 	.byte	0x03, 0x50
        /*005a*/ 	.short	0x0000


	//----- nvinfo : EIATTR_MAXREG_COUNT
	.align		4
        /*005c*/ 	.byte	0x03, 0x1b
        /*005e*/ 	.short	0x00ff


	//----- nvinfo : EIATTR_MERCURY_ISA_VERSION
	.align		4
        /*0060*/ 	.byte	0x03, 0x5f
        /*0062*/ 	.short	0x0101


	//----- nvinfo : EIATTR_EXIT_INSTR_OFFSETS
	.align		4
        /*0064*/ 	.byte	0x04, 0x1c
        /*0066*/ 	.short	(.L_186 - .L_185)


	//   ....[0]....
.L_185:
        /*0068*/ 	.word	0x000007a0


	//   ....[1]....
        /*006c*/ 	.word	0x00000d20


	//   ....[2]....
        /*0070*/ 	.word	0x00001690


	//   ....[3]....
        /*0074*/ 	.word	0x00001890


	//----- nvinfo : EIATTR_CRS_STACK_SIZE
	.align		4
.L_186:
        /*0078*/ 	.byte	0x04, 0x1e
        /*007a*/ 	.short	(.L_188 - .L_187)
.L_187:
        /*007c*/ 	.word	0x00000000


	//----- nvinfo : EIATTR_CBANK_PARAM_SIZE
	.align		4
.L_188:
        /*0080*/ 	.byte	0x03, 0x19
        /*0082*/ 	.short	0x0024


	//----- nvinfo : EIATTR_PARAM_CBANK
	.align		4
        /*0084*/ 	.byte	0x04, 0x0a
        /*0086*/ 	.short	(.L_190 - .L_189)
	.align		4
.L_189:
        /*0088*/ 	.word	index@(.nv.constant0._ZN2at6native54_GLOBAL__N__f6d41790_21_PhiloxDistribution_cu_0636f2c124philox_single_key_kernelIN3c108BFloat16EZZZZNS0_20_philox_normal_cuda_ERNS_6TensorERKS5_ddENKUlvE_clEvENKUlvE2_clEvENKUlvE_clEvEUlmmE0_ZZZNS0_20_philox_normal_cuda_ES6_S8_ddENKS9_clEvENKSA_clEvEUlfE_EEvPT_PKmlT0_T1_)
        /*008c*/ 	.short	0x0210
        /*008e*/ 	.short	0x0024


	//----- nvinfo : EIATTR_SW_WAR
	.align		4
.L_190:
        /*0090*/ 	.byte	0x04, 0x36
        /*0092*/ 	.short	(.L_192 - .L_191)
.L_191:
        /*0094*/ 	.word	0x00000008
.L_192:


//--------------------- .nv.info._ZN2at6native54_GLOBAL__N__f6d41790_21_PhiloxDistribution_cu_0636f2c123philox_multi_key_kernelIN3c104HalfEZZZZNS0_20_philox_normal_cuda_ERNS_6TensorERKS5_ddENKUlvE_clEvENKUlvE1_clEvENKUlvE_clEvEUlmmE0_ZZZNS0_20_philox_normal_cuda_ES6_S8_ddENKS9_clEvENKSA_clEvEUlfE_EEvPT_PKmllT0_T1_16OffsetCalculatorILi1EjLb0EE --------------------------
	.section	.nv.info._ZN2at6native54_GLOBAL__N__f6d41790_21_PhiloxDistribution_cu_0636f2c123philox_multi_key_kernelIN3c104HalfEZZZZNS0_20_philox_normal_cuda_ERNS_6TensorERKS5_ddENKUlvE_clEvENKUlvE1_clEvENKUlvE_clEvEUlmmE0_ZZZNS0_20_philox_normal_cuda_ES6_S8_ddENKS9_clEvENKSA_clEvEUlfE_EEvPT_PKmllT0_T1_16OffsetCalculatorILi1EjLb0EE,"",@"SHT_CUDA_INFO"
	.sectionflags	@""
	.align	4


	//----- nvinfo : EIATTR_CUDA_API_VERSION
	.align		4
        /*0000*/ 	.byte	0x04, 0x37
        /*0002*/ 	.short	(.L_194 - .L_193)
.L_193:
        /*0004*/ 	.word	0x00000082


	//----- nvinfo : EIATTR_KPARAM_INFO
	.align		4
.L_194:
        /*0008*/ 	.byte	0x04, 0x17
        /*000a*/ 	.short	(.L_196 - .L_195)
.L_195:
        /*000c*/ 	.word	0x00000000
        /*0010*/ 	.short	0x0006
        /*0012*/ 	.short	0x002c
        /*0014*/ 	.byte	0x00, 0xf0, 0x51, 0x06


	//----- nvinfo : EIATTR_KPARAM_INFO
	.align		4
.L_196:
        /*0018*/ 	.byte	0x04, 0x17
        /*001a*/ 	.short	(.L_198 - .L_197)
.L_197:
        /*001c*/ 	.word	0x00000000
        /*0020*/ 	.short	0x0005
        /*0022*/ 	.short	0x0024
        /*0024*/ 	.byte	0x00, 0xf0, 0x21, 0x00


	//----- nvinfo : EIATTR_KPARAM_INFO
	.align		4
.L_198:
        /*0028*/ 	.byte	0x04, 0x17
        /*002a*/ 	.short	(.L_200 - .L_199)
.L_199:
        /*002c*/ 	.word	0x00000000
        /*0030*/ 	.short	0x0004
        /*0032*/ 	.short	0x0020
        /*0034*/ 	.byte	0x00, 0xf0, 0x05, 0x00


	//----- nvinfo : EIATTR_KPARAM_INFO
	.align		4
.L_200:
        /*0038*/ 	.byte	0x04, 0x17
        /*003a*/ 	.short	(.L_202 - .L_201)
.L_201:
        /*003c*/ 	.word	0x00000000
        /*0040*/ 	.short	0x0003
        /*0042*/ 	.short	0x0018
        /*0044*/ 	.byte	0x00, 0xf0, 0x21, 0x00


	//----- nvinfo : EIATTR_KPARAM_INFO
	.align		4
.L_202:
        /*0048*/ 	.byte	0x04, 0x17
        /*004a*/ 	.short	(.L_204 - .L_203)
.L_203:
        /*004c*/ 	.word	0x00000000
        /*0050*/ 	.short	0x0002
        /*0052*/ 	.short	0x0010
        /*0054*/ 	.byte	0x00, 0xf0, 0x21, 0x00


	//----- nvinfo : EIATTR_KPARAM_INFO
	.align		4
.L_204:
        /*0058*/ 	.byte	0x04, 0x17
        /*005a*/ 	.short	(.L_206 - .L_205)
.L_205:
        /*005c*/ 	.word	0x00000000
        /*0060*/ 	.short	0x0001
        /*0062*/ 	.short	0x0008
        /*0064*/ 	.byte	0x00, 0xf0, 0x21, 0x00


	//----- nvinfo : EIATTR_KPARAM_INFO
	.align		4
.L_206:
        /*0068*/ 	.byte	0x04, 0x17
        /*006a*/ 	.short	(.L_208 - .L_207)
.L_207:
        /*006c*/ 	.word	0x00000000
        /*0070*/ 	.short	0x0000
        /*0072*/ 	.short	0x0000
        /*0074*/ 	.byte	0x00, 0xf0, 0x21, 0x00


	//----- nvinfo : EIATTR_SPARSE_MMA_MASK
	.align		4
.L_208:
        /*0078*/ 	.byte	0x03, 0x50
        /*007a*/ 	.short	0x0000


	//----- nvinfo : EIATTR_MAXREG_COUNT
	.align		4
        /*007c*/ 	.byte	0x03, 0x1b
        /*007e*/ 	.short	0x00ff


	//----- nvinfo : EIATTR_MERCURY_ISA_VERSION
	.align		4
        /*0080*/ 	.byte	0x03, 0x5f
        /*0082*/ 	.short	0x0101


	//----- nvinfo : EIATTR_EXIT_INSTR_OFFSETS
	.align		4
        /*0084*/ 	.byte	0x04, 0x1c
        /*0086*/ 	.short	(.L_210 - .L_209)


	//   ....[0]....
.L_209:
        /*0088*/ 	.word	0x00000150


	//   ....[1]....
        /*008c*/ 	.word	0x00001c20


	//   ....[2]....
        /*0090*/ 	.word	0x00001cf0


	//   ....[3]....
        /*0094*/ 	.word	0x00001d70


	//   ....[4]....
        /*0098*/ 	.word	0x00001df0


	//   ....[5]....
        /*009c*/ 	.word	0x00001e30


	//   ....[6]....
        /*00a0*/ 	.word	0x00001f00


	//----- nvinfo : EIATTR_CRS_STACK_SIZE
	.align		4
.L_210:
        /*00a4*/ 	.byte	0x04, 0x1e
        /*00a6*/ 	.short	(.L_212 - .L_211)
.L_211:
        /*00a8*/ 	.word	0x00000000


	//----- nvinfo : EIATTR_CBANK_PARAM_SIZE
	.align		4
.L_212:
        /*00ac*/ 	.byte	0x03, 0x19
        /*00ae*/ 	.short	0x01c0


	//----- nvinfo : EIATTR_PARAM_CBANK
	.align		4
        /*00b0*/ 	.byte	0x04, 0x0a
        /*00b2*/ 	.short	(.L_214 - .L_213)
	.align		4
.L_213:
        /*00b4*/ 	.word	index@(.nv.constant0._ZN2at6native54_GLOBAL__N__f6d41790_21_PhiloxDistribution_cu_0636f2c123philox_multi_key_kernelIN3c104HalfEZZZZNS0_20_philox_normal_cuda_ERNS_6TensorERKS5_ddENKUlvE_clEvENKUlvE1_clEvENKUlvE_clEvEUlmmE0_ZZZNS0_20_philox_normal_cuda_ES6_S8_ddENKS9_clEvENKSA_clEvEUlfE_EEvPT_PKmllT0_T1_16OffsetCalculatorILi1EjLb0EE)
        /*00b8*/ 	.short	0x0210
        /*00ba*/ 	.short	0x01c0


	//----- nvinfo : EIATTR_SW_WAR
	.align		4
.L_214:
        /*00bc*/ 	.byte	0x04, 0x36
        /*00be*/ 	.short	(.L_216 - .L_215)
.L_215:
        /*00c0*/ 	.word	0x00000008
.L_216:


//--------------------- .nv.info._ZN2at6native54_GLOBAL__N__f6d41790_21_PhiloxDistribution_cu_0636f2c124philox_single_key_kernelIN3c104HalfEZZZZNS0_20_philox_normal_cuda_ERNS_6TensorERKS5_ddENKUlvE_clEvENKUlvE1_clEvENKUlvE_clEvEUlmmE0_ZZZNS0_20_philox_normal_cuda_ES6_S8_ddENKS9_clEvENKSA_clEvEUlfE_EEvPT_PKmlT0_T1_ --------------------------
	.section	.nv.info._ZN2at6native54_GLOBAL__N__f6d41790_21_PhiloxDistribution_cu_0636f2c124philox_single_key_kernelIN3c104HalfEZZZZNS0_20_philox_normal_cuda_ERNS_6TensorERKS5_ddENKUlvE_clEvENKUlvE1_clEvENKUlvE_clEvEUlmmE0_ZZZNS0_20_philox_normal_cuda_ES6_S8_ddENKS9_clEvENKSA_clEvEUlfE_EEvPT_PKmlT0_T1_,"",@"SHT_CUDA_INFO"
	.sectionflags	@""
	.align	4


	//----- nvinfo : EIATTR_CUDA_API_VERSION
	.align		4
        /*0000*/ 	.byte	0x04, 0x37
        /*0002*/ 	.short	(.L_218 - .L_217)
.L_217:
        /*0004*/ 	.word	0x00000082


	//----- nvinfo : EIATTR_KPARAM_INFO
	.align		4
.L_218:
        /*0008*/ 	.byte	0x04, 0x17
        /*000a*/ 	.short	(.L_220 - .L_219)
.L_219:
        /*000c*/ 	.word	0x00000000
        /*0010*/ 	.short	0x0004
        /*0012*/ 	.short	0x001c
        /*0014*/ 	.byte	0x00, 0xf0, 0x21, 0x00


	//----- nvinfo : EIATTR_KPARAM_INFO
	.align		4
.L_220:
        /*0018*/ 	.byte	0x04, 0x17
        /*001a*/ 	.short	(.L_222 - .L_221)
.L_221:
        /*001c*/ 	.word	0x00000000
        /*0020*/ 	.short	0x0003
        /*0022*/ 	.short	0x0018
        /*0024*/ 	.byte	0x00, 0xf0, 0x05, 0x00


	//----- nvinfo : EIATTR_KPARAM_INFO
	.align		4
.L_222:
        /*0028*/ 	.byte	0x04, 0x17
        /*002a*/ 	.short	(.L_224 - .L_223)
.L_223:
        /*002c*/ 	.word	0x00000000
        /*0030*/ 	.short	0x0002
        /*0032*/ 	.short	0x0010
        /*0034*/ 	.byte	0x00, 0xf0, 0x21, 0x00


	//----- nvinfo : EIATTR_KPARAM_INFO
	.align		4
.L_224:
        /*0038*/ 	.byte	0x04, 0x17
        /*003a*/ 	.short	(.L_226 - .L_225)
.L_225:
        /*003c*/ 	.word	0x00000000
        /*0040*/ 	.short	0x0001
        /*0042*/ 	.short	0x0008
        /*0044*/ 	.byte	0x00, 0xf0, 0x21, 0x00


	//----- nvinfo : EIATTR_KPARAM_INFO
	.align		4
.L_226:
        /*0048*/ 	.byte	0x04, 0x17
        /*004a*/ 	.short	(.L_228 - .L_227)
.L_227:
        /*004c*/ 	.word	0x00000000
        /*0050*/ 	.short	0x0000
        /*0052*/ 	.short	0x0000
        /*0054*/ 	.byte	0x00, 0xf0, 0x21, 0x00


	//----- nvinfo : EIATTR_SPARSE_MMA_MASK
	.align		4
.L_228:
        /*0058*/ 	.byte	0x03, 0x50
        /*005a*/ 	.short	0x0000


	//----- nvinfo : EIATTR_MAXREG_COUNT
	.align		4
        /*005c*/ 	.byte	0x03, 0x1b
        /*005e*/ 	.short	0x00ff


	//----- nvinfo : EIATTR_MERCURY_ISA_VERSION
	.align		4
        /*0060*/ 	.byte	0x03, 0x5f
        /*0062*/ 	.short	0x0101


	//----- nvinfo : EIATTR_EXIT_INSTR_OFFSETS
	.align		4
        /*0064*/ 	.byte	0x04, 0x1c
        /*0066*/ 	.short	(.L_230 - .L_229)


	//   ....[0]....
.L_229:
        /*0068*/ 	.word	0x000007a0


	//   ....[1]....
        /*006c*/ 	.word	0x00000d20


	//   ....[2]....
        /*0070*/ 	.word	0x00001690


	//   ....[3]....
        /*0074*/ 	.word	0x00001890


	//----- nvinfo : EIATTR_CRS_STACK_SIZE
	.align		4
.L_230:
        /*0078*/ 	.byte	0x04, 0x1e
        /*007a*/ 	.short	(.L_232 - .L_231)
.L_231:
        /*007c*/ 	.word	0x00000000


	//----- nvinfo : EIATTR_CBANK_PARAM_SIZE
	.align		4
.L_232:
        /*0080*/ 	.byte	0x03, 0x19
        /*0082*/ 	.short	0x0024


	//----- nvinfo : EIATTR_PARAM_CBANK
	.align		4
        /*0084*/ 	.byte	0x04, 0x0a
        /*0086*/ 	.short	(.L_234 - .L_233)
	.align		4
.L_233:
        /*0088*/ 	.word	index@(.nv.constant0._ZN2at6native54_GLOBAL__N__f6d41790_21_PhiloxDistribution_cu_0636f2c124philox_single_key_kernelIN3c104HalfEZZZZNS0_20_philox_normal_cuda_ERNS_6TensorERKS5_ddENKUlvE_clEvENKUlvE1_clEvENKUlvE_clEvEUlmmE0_ZZZNS0_20_philox_normal_cuda_ES6_S8_ddENKS9_clEvENKSA_clEvEUlfE_EEvPT_PKmlT0_T1_)
        /*008c*/ 	.short	0x0210
        /*008e*/ 	.short	0x0024


	//----- nvinfo : EIATTR_SW_WAR
	.align		4
.L_234:
        /*0090*/ 	.byte	0x04, 0x36
        /*0092*/ 	.short	(.L_236 - .L_235)
.L_235:
        /*0094*/ 	.word	0x00000008
.L_236:


//--------------------- .nv.info._ZN2at6native54_GLOBAL__N__f6d41790_21_PhiloxDistribution_cu_0636f2c123philox_multi_key_kernelIfZZZZNS0_20_philox_normal_cuda_ERNS_6TensorERKS3_ddENKUlvE_clEvENKUlvE0_clEvENKUlvE_clEvEUlmmE0_ZZZNS0_20_philox_normal_cuda_ES4_S6_ddENKS7_clEvENKS8_clEvEUlfE_EEvPT_PKmllT0_T1_16OffsetCalculatorILi1EjLb0EE --------------------------
	.section	.nv.info._ZN2at6native54_GLOBAL__N__f6d41790_21_PhiloxDistribution_cu_0636f2c123philox_multi_key_kernelIfZZZZNS0_20_philox_normal_cuda_ERNS_6TensorERKS3_ddENKUlvE_clEvENKUlvE0_clEvENKUlvE_clEvEUlmmE0_ZZZNS0_20_philox_normal_cuda_ES4_S6_ddENKS7_clEvENKS8_clEvEUlfE_EEvPT_PKmllT0_T1_16OffsetCalculatorILi1EjLb0EE,"",@"SHT_CUDA_INFO"
	.sectionflags	@""
	.align	4


	//----- nvinfo : EIATTR_CUDA_API_VERSION
	.align		4
        /*0000*/ 	.byte	0x04, 0x37
        /*0002*/ 	.short	(.L_238 - .L_237)
.L_237:
        /*0004*/ 	.word	0x00000082


	//----- nvinfo : EIATTR_KPARAM_INFO
	.align		4
.L_238:
        /*0008*/ 	.byte	0x04, 0x17
        /*000a*/ 	.short	(.L_240 - .L_239)
.L_239:
        /*000c*/ 	.word	0x00000000
        /*0010*/ 	.short	0x0006
        /*0012*/ 	.short	0x002c
        /*0014*/ 	.byte	0x00, 0xf0, 0x51, 0x06


	//----- nvinfo : EIATTR_KPARAM_INFO
	.align		4
.L_240:
        /*0018*/ 	.byte	0x04, 0x17
        /*001a*/ 	.short	(.L_242 - .L_241)
.L_241:
        /*001c*/ 	.word	0x00000000
        /*0020*/ 	.short	0x0005
        /*0022*/ 	.short	0x0024
        /*0024*/ 	.byte	0x00, 0xf0, 0x21, 0x00


	//----- nvinfo : EIATTR_KPARAM_INFO
	.align		4
.L_242:
        /*0028*/ 	.byte	0x04, 0x17
        /*002a*/ 	.short	(.L_244 - .L_243)
.L_243:
        /*002c*/ 	.word	0x00000000
        /*0030*/ 	.short	0x0004
        /*0032*/ 	.short	0x0020
        /*0034*/ 	.byte	0x00, 0xf0, 0x05, 0x00


	//----- nvinfo : EIATTR_KPARAM_INFO
	.align		4
.L_244:
        /*0038*/ 	.byte	0x04, 0x17
        /*003a*/ 	.short	(.L_246 - .L_245)
.L_245:
        /*003c*/ 	.word	0x00000000
        /*0040*/ 	.short	0x0003
        /*0042*/ 	.short	0x0018
        /*0044*/ 	.byte	0x00, 0xf0, 0x21, 0x00


	//----- nvinfo : EIATTR_KPARAM_INFO
	.align		4
.L_246:
        /*0048*/ 	.byte	0x04, 0x17
        /*004a*/ 	.short	(.L_248 - .L_247)
.L_247:
        /*004c*/ 	.word	0x00000000
        /*0050*/ 	.short	0x0002
        /*0052*/ 	.short	0x0010
        /*0054*/ 	.byte	0x00, 0xf0, 0x21, 0x00


	//----- nvinfo : EIATTR_KPARAM_INFO
	.align		4
.L_248:
        /*0058*/ 	.byte	0x04, 0x17
        /*005a*/ 	.short	(.L_250 - .L_249)
.L_249:
        /*005c*/ 	.word	0x00000000
        /*0060*/ 	.short	0x0001
        /*0062*/ 	.short	0x0008
        /*0064*/ 	.byte	0x00, 0xf0, 0x21, 0x00


	//----- nvinfo : EIATTR_KPARAM_INFO
	.align		4
.L_250:
        /*0068*/ 	.byte	0x04, 0x17
        /*006a*/ 	.short	(.L_252 - .L_251)
.L_251:
        /*006c*/ 	.word	0x00000000
        /*0070*/ 	.short	0x0000
        /*0072*/ 	.short	0x0000
        /*0074*/ 	.byte	0x00, 0xf0, 0x21, 0x00


	//----- nvinfo : EIATTR_SPARSE_MMA_MASK
	.align		4
.L_252:
        /*0078*/ 	.byte	0x03, 0x50
        /*007a*/ 	.short	0x0000


	//----- nvinfo : EIATTR_MAXREG_COUNT
	.align		4
        /*007c*/ 	.byte	0x03, 0x1b
        /*007e*/ 	.short	0x00ff


	//----- nvinfo : EIATTR_MERCURY_ISA_VERSION
	.align		4
        /*0080*/ 	.byte	0x03, 0x5f
        /*0082*/ 	.short	0x0101


	//----- nvinfo : EIATTR_EXIT_INSTR_OFFSETS
	.align		4
        /*0084*/ 	.byte	0x04, 0x1c
        /*0086*/ 	.short	(.L_254 - .L_253)


	//   ....[0]....
.L_253:
        /*0088*/ 	.word	0x00000150


	//   ....[1]....
        /*008c*/ 	.word	0x00001c20


	//   ....[2]....
        /*0090*/ 	.word	0x00001ce0


	//   ....[3]....
        /*0094*/ 	.word	0x00001d50


	//   ....[4]....
        /*0098*/ 	.word	0x00001dc0


	//   ....[5]....
        /*009c*/ 	.word	0x00001df0


	//   ....[6]....
        /*00a0*/ 	.word	0x00001ea0


	//----- nvinfo : EIATTR_CRS_STACK_SIZE
	.align		4
.L_254:
        /*00a4*/ 	.byte	0x04, 0x1e
        /*00a6*/ 	.short	(.L_256 - .L_255)
.L_255:
        /*00a8*/ 	.word	0x00000000


	//----- nvinfo : EIATTR_CBANK_PARAM_SIZE
	.align		4
.L_256:
        /*00ac*/ 	.byte	0x03, 0x19
        /*00ae*/ 	.short	0x01c0


	//----- nvinfo : EIATTR_PARAM_CBANK
	.align		4
        /*00b0*/ 	.byte	0x04, 0x0a
        /*00b2*/ 	.short	(.L_258 - .L_257)
	.align		4
.L_257:
        /*00b4*/ 	.word	index@(.nv.constant0._ZN2at6native54_GLOBAL__N__f6d41790_21_PhiloxDistribution_cu_0636f2c123philox_multi_key_kernelIfZZZZNS0_20_philox_normal_cuda_ERNS_6TensorERKS3_ddENKUlvE_clEvENKUlvE0_clEvENKUlvE_clEvEUlmmE0_ZZZNS0_20_philox_normal_cuda_ES4_S6_ddENKS7_clEvENKS8_clEvEUlfE_EEvPT_PKmllT0_T1_16OffsetCalculatorILi1EjLb0EE)
        /*00b8*/ 	.short	0x0210
        /*00ba*/ 	.short	0x01c0


	//----- nvinfo : EIATTR_SW_WAR
	.align		4
.L_258:
        /*00bc*/ 	.byte	0x04, 0x36
        /*00be*/ 	.short	(.L_260 - .L_259)
.L_259:
        /*00c0*/ 	.word	0x00000008
.L_260:


//--------------------- .nv.info._ZN2at6native54_GLOBAL__N__f6d41790_21_PhiloxDistribution_cu_0636f2c124philox_single_key_kernelIfZZZZNS0_20_philox_normal_cuda_ERNS_6TensorERKS3_ddENKUlvE_clEvENKUlvE0_clEvENKUlvE_clEvEUlmmE0_ZZZNS0_20_philox_normal_cuda_ES4_S6_ddENKS7_clEvENKS8_clEvEUlfE_EEvPT_PKmlT0_T1_ --------------------------
	.section	.nv.info._ZN2at6native54_GLOBAL__N__f6d41790_21_PhiloxDistribution_cu_0636f2c124philox_single_key_kernelIfZZZZNS0_20_philox_normal_cuda_ERNS_6TensorERKS3_ddENKUlvE_clEvENKUlvE0_clEvENKUlvE_clEvEUlmmE0_ZZZNS0_20_philox_normal_cuda_ES4_S6_ddENKS7_clEvENKS8_clEvEUlfE_EEvPT_PKmlT0_T1_,"",@"SHT_CUDA_INFO"
	.sectionflags	@""
	.align	4


	//----- nvinfo : EIATTR_CUDA_API_VERSION
	.align		4
        /*0000*/ 	.byte	0x04, 0x37
        /*0002*/ 	.short	(.L_262 - .L_261)
.L_261:
        /*0004*/ 	.word	0x00000082


	//----- nvinfo : EIATTR_KPARAM_INFO
	.align		4
.L_262:
        /*0008*/ 	.byte	0x04, 0x17
        /*000a*/ 	.short	(.L_264 - .L_263)
.L_263:
        /*000c*/ 	.word	0x00000000
        /*0010*/ 	.short	0x0004
        /*0012*/ 	.short	0x001c
        /*0014*/ 	.byte	0x00, 0xf0, 0x21, 0x00


	//----- nvinfo : EIATTR_KPARAM_INFO
	.align		4
.L_264:
        /*0018*/ 	.byte	0x04, 0x17
        /*001a*/ 	.short	(.L_266 - .L_265)
.L_265:
        /*001c*/ 	.word	0x00000000
        /*0020*/ 	.short	0x0003
        /*0022*/ 	.short	0x0018
        /*0024*/ 	.byte	0x00, 0xf0, 0x05, 0x00


	//----- nvinfo : EIATTR_KPARAM_INFO
	.align		4
.L_266:
        /*0028*/ 	.byte	0x04, 0x17
        /*002a*/ 	.short	(.L_268 - .L_267)
.L_267:
        /*002c*/ 	.word	0x00000000
        /*0030*/ 	.short	0x0002
        /*0032*/ 	.short	0x0010
        /*0034*/ 	.byte	0x00, 0xf0, 0x21, 0x00


	//----- nvinfo : EIATTR_KPARAM_INFO
	.align		4
.L_268:
        /*0038*/ 	.byte	0x04, 0x17
        /*003a*/ 	.short	(.L_270 - .L_269)
.L_269:
        /*003c*/ 	.word	0x00000000
        /*0040*/ 	.short	0x0001
        /*0042*/ 	.short	0x0008
        /*0044*/ 	.byte	0x00, 0xf0, 0x21, 0x00


	//----- nvinfo : EIATTR_KPARAM_INFO
	.align		4
.L_270:
        /*0048*/ 	.byte	0x04, 0x17
        /*004a*/ 	.short	(.L_272 - .L_271)
.L_271:
        /*004c*/ 	.word	0x00000000
        /*0050*/ 	.short	0x0000
        /*0052*/ 	.short	0x0000
        /*0054*/ 	.byte	0x00, 0xf0, 0x21, 0x00


	//----- nvinfo : EIATTR_SPARSE_MMA_MASK
	.align		4
.L_272:
        /*0058*/ 	.byte	0x03, 0x50
        /*005a*/ 	.short	0x0000


	//----- nvinfo : EIATTR_MAXREG_COUNT
	.align		4
        /*005c*/ 	.byte	0x03, 0x1b
        /*005e*/ 	.short	0x00ff


	//----- nvinfo : EIATTR_MERCURY_ISA_VERSION
	.align		4
        /*0060*/ 	.byte	0x03, 0x5f
        /*0062*/ 	.short	0x0101


	//----- nvinfo : EIATTR_EXIT_INSTR_OFFSETS
	.align		4
        /*0064*/ 	.byte	0x04, 0x1c
        /*0066*/ 	.short	(.L_274 - .L_273)


	//   ....[0]....
.L_273:
        /*0068*/ 	.word	0x00000780


	//   ....[1]....
        /*006c*/ 	.word	0x00000d00


	//   ....[2]....
        /*0070*/ 	.word	0x00001450


	//   ....[3]....
        /*0074*/ 	.word	0x00001640


	//----- nvinfo : EIATTR_CRS_STACK_SIZE
	.align		4
.L_274:
        /*0078*/ 	.byte	0x04, 0x1e
        /*007a*/ 	.short	(.L_276 - .L_275)
.L_275:
        /*007c*/ 	.word	0x00000000


	//----- nvinfo : EIATTR_CBANK_PARAM_SIZE
	.align		4
.L_276:
        /*0080*/ 	.byte	0x03, 0x19
        /*0082*/ 	.short	0x0024


	//----- nvinfo : EIATTR_PARAM_CBANK
	.align		4
        /*0084*/ 	.byte	0x04, 0x0a
        /*0086*/ 	.short	(.L_278 - .L_277)
	.align		4
.L_277:
        /*0088*/ 	.word	index@(.nv.constant0._ZN2at6native54_GLOBAL__N__f6d41790_21_PhiloxDistribution_cu_0636f2c124philox_single_key_kernelIfZZZZNS0_20_philox_normal_cuda_ERNS_6TensorERKS3_ddENKUlvE_clEvENKUlvE0_clEvENKUlvE_clEvEUlmmE0_ZZZNS0_20_philox_normal_cuda_ES4_S6_ddENKS7_clEvENKS8_clEvEUlfE_EEvPT_PKmlT0_T1_)
        /*008c*/ 	.short	0x0210
        /*008e*/ 	.short	0x0024


	//----- nvinfo : EIATTR_SW_WAR
	.align		4
.L_278:
        /*0090*/ 	.byte	0x04, 0x36
        /*0092*/ 	.short	(.L_280 - .L_279)
.L_279:
        /*0094*/ 	.word	0x00000008
.L_280:


//--------------------- .nv.info._ZN2at6native54_GLOBAL__N__f6d41790_21_PhiloxDistribution_cu_0636f2c123philox_multi_key_kernelIdZZZZNS0_20_philox_normal_cuda_ERNS_6TensorERKS3_ddENKUlvE_clEvENKUlvE_clEvENKUlvE_clEvEUlmmE_ZZZNS0_20_philox_normal_cuda_ES4_S6_ddENKS7_clEvENKS8_clEvEUldE_EEvPT_PKmllT0_T1_16OffsetCalculatorILi1EjLb0EE --------------------------
	.section	.nv.info._ZN2at6native54_GLOBAL__N__f6d41790_21_PhiloxDistribution_cu_0636f2c123philox_multi_key_kernelIdZZZZNS0_20_philox_normal_cuda_ERNS_6TensorERKS3_ddENKUlvE_clEvENKUlvE_clEvENKUlvE_clEvEUlmmE_ZZZNS0_20_philox_normal_cuda_ES4_S6_ddENKS7_clEvENKS8_clEvEUldE_EEvPT_PKmllT0_T1_16OffsetCalculatorILi1EjLb0EE,"",@"SHT_CUDA_INFO"
	.sectionflags	@""
	.align	4


	//----- nvinfo : EIATTR_CUDA_API_VERSION
	.align		4
        /*0000*/ 	.byte	0x04, 0x37
        /*0002*/ 	.short	(.L_282 - .L_281)
.L_281:
        /*0004*/ 	.word	0x00000082


	//----- nvinfo : EIATTR_KPARAM_INFO
	.align		4
.L_282:
        /*0008*/ 	.byte	0x04, 0x17
        /*000a*/ 	.short	(.L_284 - .L_283)
.L_283:
        /*000c*/ 	.word	0x00000000
        /*0010*/ 	.short	0x0006
        /*0012*/ 	.short	0x0038
        /*0014*/ 	.byte	0x00, 0xf0, 0x51, 0x06


	//----- nvinfo : EIATTR_KPARAM_INFO
	.align		4
.L_284:
        /*0018*/ 	.byte	0x04, 0x17
        /*001a*/ 	.short	(.L_286 - .L_285)
.L_285:
        /*001c*/ 	.word	0x00000000
        /*0020*/ 	.short	0x0005
        /*0022*/ 	.short	0x0028
        /*0024*/ 	.byte	0x00, 0xf0, 0x41, 0x00


	//----- nvinfo : EIATTR_KPARAM_INFO
	.align		4
.L_286:
        /*0028*/ 	.byte	0x04, 0x17
        /*002a*/ 	.short	(.L_288 - .L_287)
.L_287:
        /*002c*/ 	.word	0x00000000
        /*0030*/ 	.short	0x0004
        /*0032*/ 	.short	0x0020
        /*0034*/ 	.byte	0x00, 0xf0, 0x05, 0x00


	//----- nvinfo : EIATTR_KPARAM_INFO
	.align		4
.L_288:
        /*0038*/ 	.byte	0x04, 0x17
        /*003a*/ 	.short	(.L_290 - .L_289)
.L_289:
        /*003c*/ 	.word	0x00000000
        /*0040*/ 	.short	0x0003
        /*0042*/ 	.short	0x0018
        /*0044*/ 	.byte	0x00, 0xf0, 0x21, 0x00


	//----- nvinfo : EIATTR_KPARAM_INFO
	.align		4
.L_290:
        /*0048*/ 	.byte	0x04, 0x17
        /*004a*/ 	.short	(.L_292 - .L_291)
.L_291:
        /*004c*/ 	.word	0x00000000
        /*0050*/ 	.short	0x0002
        /*0052*/ 	.short	0x0010
        /*0054*/ 	.byte	0x00, 0xf0, 0x21, 0x00


	//----- nvinfo : EIATTR_KPARAM_INFO
	.align		4
.L_292:
        /*0058*/ 	.byte	0x04, 0x17
        /*005a*/ 	.short	(.L_294 - .L_293)
.L_293:
        /*005c*/ 	.word	0x00000000
        /*0060*/ 	.short	0x0001
        /*0062*/ 	.short	0x0008
        /*0064*/ 	.byte	0x00, 0xf0, 0x21, 0x00


	//----- nvinfo : EIATTR_KPARAM_INFO
	.align		4
.L_294:
        /*0068*/ 	.byte	0x04, 0x17
        /*006a*/ 	.short	(.L_296 - .L_295)
.L_295:
        /*006c*/ 	.word	0x00000000
        /*0070*/ 	.short	0x0000
        /*0072*/ 	.short	0x0000
        /*0074*/ 	.byte	0x00, 0xf0, 0x21, 0x00


	//----- nvinfo : EIATTR_SPARSE_MMA_MASK
	.align		4
.L_296:
        /*0078*/ 	.byte	0x03, 0x50
        /*007a*/ 	.short	0x0000


	//----- nvinfo : EIATTR_MAXREG_COUNT
	.align		4
        /*007c*/ 	.byte	0x03, 0x1b
        /*007e*/ 	.short	0x00ff


	//----- nvinfo : EIATTR_MERCURY_ISA_VERSION
	.align		4
        /*0080*/ 	.byte	0x03, 0x5f
        /*0082*/ 	.short	0x0101


	//----- nvinfo : EIATTR_EXIT_INSTR_OFFSETS
	.align		4
        /*0084*/ 	.byte	0x04, 0x1c
        /*0086*/ 	.short	(.L_298 - .L_297)


	//   ....[0]....
.L_297:
        /*0088*/ 	.word	0x00000150


	//   ....[1]....
        /*008c*/ 	.word	0x000026c0


	//   ....[2]....
        /*0090*/ 	.word	0x00002780


	//   ....[3]....
        /*0094*/ 	.word	0x000027b0


	//   ....[4]....
        /*0098*/ 	.word	0x00002880


	//----- nvinfo : EIATTR_CRS_STACK_SIZE
	.align		4
.L_298:
        /*009c*/ 	.byte	0x04, 0x1e
        /*009e*/ 	.short	(.L_300 - .L_299)
.L_299:
        /*00a0*/ 	.word	0x00000000


	//----- nvinfo : EIATTR_CBANK_PARAM_SIZE
	.align		4
.L_300:
        /*00a4*/ 	.byte	0x03, 0x19
        /*00a6*/ 	.short	0x01cc


	//----- nvinfo : EIATTR_PARAM_CBANK
	.align		4
        /*00a8*/ 	.byte	0x04, 0x0a
        /*00aa*/ 	.short	(.L_302 - .L_301)
	.align		4
.L_301:
        /*00ac*/ 	.word	index@(.nv.constant0._ZN2at6native54_GLOBAL__N__f6d41790_21_PhiloxDistribution_cu_0636f2c123philox_multi_key_kernelIdZZZZNS0_20_philox_normal_cuda_ERNS_6TensorERKS3_ddENKUlvE_clEvENKUlvE_clEvENKUlvE_clEvEUlmmE_ZZZNS0_20_philox_normal_cuda_ES4_S6_ddENKS7_clEvENKS8_clEvEUldE_EEvPT_PKmllT0_T1_16OffsetCalculatorILi1EjLb0EE)
        /*00b0*/ 	.short	0x0210
        /*00b2*/ 	.short	0x01cc


	//----- nvinfo : EIATTR_SW_WAR
	.align		4
.L_302:
        /*00b4*/ 	.byte	0x04, 0x36
        /*00b6*/ 	.short	(.L_304 - .L_303)
.L_303:
        /*00b8*/ 	.word	0x00000008
.L_304:


//--------------------- .nv.info._ZN2at6native54_GLOBAL__N__f6d41790_21_PhiloxDistribution_cu_0636f2c124philox_single_key_kernelIdZZZZNS0_20_philox_normal_cuda_ERNS_6TensorERKS3_ddENKUlvE_clEvENKUlvE_clEvENKUlvE_clEvEUlmmE_ZZZNS0_20_philox_normal_cuda_ES4_S6_ddENKS7_clEvENKS8_clEvEUldE_EEvPT_PKmlT0_T1_ --------------------------
	.section	.nv.info._ZN2at6native54_GLOBAL__N__f6d41790_21_PhiloxDistribution_cu_0636f2c124philox_single_key_kernelIdZZZZNS0_20_philox_normal_cuda_ERNS_6TensorERKS3_ddENKUlvE_clEvENKUlvE_clEvENKUlvE_clEvEUlmmE_ZZZNS0_20_philox_normal_cuda_ES4_S6_ddENKS7_clEvENKS8_clEvEUldE_EEvPT_PKmlT0_T1_,"",@"SHT_CUDA_INFO"
	.sectionflags	@""
	.align	4


	//----- nvinfo : EIATTR_CUDA_API_VERSION
	.align		4
        /*0000*/ 	.byte	0x04, 0x37
        /*0002*/ 	.short	(.L_306 - .L_305)
.L_305:
        /*0004*/ 	.word	0x00000082


	//----- nvinfo : EIATTR_KPARAM_INFO
	.align		4
.L_306:
        /*0008*/ 	.byte	0x04, 0x17
        /*000a*/ 	.short	(.L_308 - .L_307)
.L_307:
        /*000c*/ 	.word	0x00000000
        /*0010*/ 	.short	0x0004
        /*0012*/ 	.short	0x0020
        /*0014*/ 	.byte	0x00, 0xf0, 0x41, 0x00


	//----- nvinfo : EIATTR_KPARAM_INFO
	.align		4
.L_308:
        /*0018*/ 	.byte	0x04, 0x17
        /*001a*/ 	.short	(.L_310 - .L_309)
.L_309:
        /*001c*/ 	.word	0x00000000
        /*0020*/ 	.short	0x0003
        /*0022*/ 	.short	0x0018
        /*0024*/ 	.byte	0x00, 0xf0, 0x05, 0x00


	//----- nvinfo : EIATTR_KPARAM_INFO
	.align		4
.L_310:
        /*0028*/ 	.byte	0x04, 0x17
        /*002a*/ 	.short	(.L_312 - .L_311)
.L_311:
        /*002c*/ 	.word	0x00000000
        /*0030*/ 	.short	0x0002
        /*0032*/ 	.short	0x0010
        /*0034*/ 	.byte	0x00, 0xf0, 0x21, 0x00


	//----- nvinfo : EIATTR_KPARAM_INFO
	.align		4
.L_312:
        /*0038*/ 	.byte	0x04, 0x17
        /*003a*/ 	.short	(.L_314 - .L_313)
.L_313:
        /*003c*/ 	.word	0x00000000
        /*0040*/ 	.short	0x0001
        /*0042*/ 	.short	0x0008
        /*0044*/ 	.byte	0x00, 0xf0, 0x21, 0x00


	//----- nvinfo : EIATTR_KPARAM_INFO
	.align		4
.L_314:
        /*0048*/ 	.byte	0x04, 0x17
        /*004a*/ 	.short	(.L_316 - .L_315)
.L_315:
        /*004c*/ 	.word	0x00000000
        /*0050*/ 	.short	0x0000
        /*0052*/ 	.short	0x0000
        /*0054*/ 	.byte	0x00, 0xf0, 0x21, 0x00


	//----- nvinfo : EIATTR_SPARSE_MMA_MASK
	.align		4
.L_316:
        /*0058*/ 	.byte	0x03, 0x50
        /*005a*/ 	.short	0x0000


	//----- nvinfo : EIATTR_MAXREG_COUNT
	.align		4
        /*005c*/ 	.byte	0x03, 0x1b
        /*005e*/ 	.short	0x00ff


	//----- nvinfo : EIATTR_MERCURY_ISA_VERSION
	.align		4
        /*0060*/ 	.byte	0x03, 0x5f
        /*0062*/ 	.short	0x0101


	//----- nvinfo : EIATTR_EXIT_INSTR_OFFSETS
	.align		4
        /*0064*/ 	.byte	0x04, 0x1c
        /*0066*/ 	.short	(.L_318 - .L_317)


	//   ....[0]....
.L_317:
        /*0068*/ 	.word	0x000012d0


	//   ....[1]....
        /*006c*/ 	.word	0x000023d0


	//   ....[2]....
        /*0070*/ 	.word	0x00002e10


	//   ....[3]....
        /*0074*/ 	.word	0x00002f90


	//----- nvinfo : EIATTR_CRS_STACK_SIZE
	.align		4
.L_318:
        /*0078*/ 	.byte	0x04, 0x1e
        /*007a*/ 	.short	(.L_320 - .L_319)
.L_319:
        /*007c*/ 	.word	0x00000000


	//----- nvinfo : EIATTR_CBANK_PARAM_SIZE
	.align		4
.L_320:
        /*0080*/ 	.byte	0x03, 0x19
        /*0082*/ 	.short	0x0030


	//----- nvinfo : EIATTR_PARAM_CBANK
	.align		4
        /*0084*/ 	.byte	0x04, 0x0a
        /*0086*/ 	.short	(.L_322 - .L_321)
	.align		4
.L_321:
        /*0088*/ 	.word	index@(.nv.constant0._ZN2at6native54_GLOBAL__N__f6d41790_21_PhiloxDistribution_cu_0636f2c124philox_single_key_kernelIdZZZZNS0_20_philox_normal_cuda_ERNS_6TensorERKS3_ddENKUlvE_clEvENKUlvE_clEvENKUlvE_clEvEUlmmE_ZZZNS0_20_philox_normal_cuda_ES4_S6_ddENKS7_clEvENKS8_clEvEUldE_EEvPT_PKmlT0_T1_)
        /*008c*/ 	.short	0x0210
        /*008e*/ 	.short	0x0030


	//----- nvinfo : EIATTR_SW_WAR
	.align		4
.L_322:
        /*0090*/ 	.byte	0x04, 0x36
        /*0092*/ 	.short	(.L_324 - .L_323)
.L_323:
        /*0094*/ 	.word	0x00000008
.L_324:


//--------------------- .nv.info._ZN2at6native54_GLOBAL__N__f6d41790_21_PhiloxDistribution_cu_0636f2c123philox_multi_key_kernelIN3c108BFloat16EZZZZNS0_21_philox_uniform_cuda_ERNS_6TensorERKS5_ddENKUlvE_clEvENKUlvE2_clEvENKUlvE_clEvEUlmmE0_ZZZNS0_21_philox_uniform_cuda_ES6_S8_ddENKS9_clEvENKSA_clEvEUlT_E_EEvPSD_PKmllT0_T1_16OffsetCalculatorILi1EjLb0EE --------------------------
	.section	.nv.info._ZN2at6native54_GLOBAL__N__f6d41790_21_PhiloxDistribution_cu_0636f2c123philox_multi_key_kernelIN3c108BFloat16EZZZZNS0_21_philox_uniform_cuda_ERNS_6TensorERKS5_ddENKUlvE_clEvENKUlvE2_clEvENKUlvE_clEvEUlmmE0_ZZZNS0_21_philox_uniform_cuda_ES6_S8_ddENKS9_clEvENKSA_clEvEUlT_E_EEvPSD_PKmllT0_T1_16OffsetCalculatorILi1EjLb0EE,"",@"SHT_CUDA_INFO"
	.sectionflags	@""
	.align	4


	//----- nvinfo : EIATTR_CUDA_API_VERSION
	.align		4
        /*0000*/ 	.byte	0x04, 0x37
        /*0002*/ 	.short	(.L_326 - .L_325)
.L_325:
        /*0004*/ 	.word	0x00000082


	//----- nvinfo : EIATTR_KPARAM_INFO
	.align		4
.L_326:
        /*0008*/ 	.byte	0x04, 0x17
        /*000a*/ 	.short	(.L_328 - .L_327)
.L_327:
        /*000c*/ 	.word	0x00000000
        /*0010*/ 	.short	0x0006
        /*0012*/ 	.short	0x0028
        /*0014*/ 	.byte	0x00, 0xf0, 0x51, 0x06


	//----- nvinfo : EIATTR_KPARAM_INFO
	.align		4
.L_328:
        /*0018*/ 	.byte	0x04, 0x17
        /*001a*/ 	.short	(.L_330 - .L_329)
.L_329:
        /*001c*/ 	.word	0x00000000
        /*0020*/ 	.short	0x0005
        /*0022*/ 	.short	0x0022
        /*0024*/ 	.byte	0x00, 0xf0, 0x11, 0x00


	//----- nvinfo : EIATTR_KPARAM_INFO
	.align		4
.L_330:
        /*0028*/ 	.byte	0x04, 0x17
        /*002a*/ 	.short	(.L_332 - .L_331)
.L_331:
        /*002c*/ 	.word	0x00000000
        /*0030*/ 	.short	0x0004
        /*0032*/ 	.short	0x0020
        /*0034*/ 	.byte	0x00, 0xf0, 0x05, 0x00


	//----- nvinfo : EIATTR_KPARAM_INFO
	.align		4
.L_332:
        /*0038*/ 	.byte	0x04, 0x17
        /*003a*/ 	.short	(.L_334 - .L_333)
.L_333:
        /*003c*/ 	.word	0x00000000
        /*0040*/ 	.short	0x0003
        /*0042*/ 	.short	0x0018
        /*0044*/ 	.byte	0x00, 0xf0, 0x21, 0x00


	//----- nvinfo : EIATTR_KPARAM_INFO
	.align		4
.L_334:
        /*0048*/ 	.byte	0x04, 0x17
        /*004a*/ 	.short	(.L_336 - .L_335)
.L_335:
        /*004c*/ 	.word	0x00000000
        /*0050*/ 	.short	0x0002
        /*0052*/ 	.short	0x0010
        /*0054*/ 	.byte	0x00, 0xf0, 0x21, 0x00


	//----- nvinfo : EIATTR_KPARAM_INFO
	.align		4
.L_336:
        /*0058*/ 	.byte	0x04, 0x17
        /*005a*/ 	.short	(.L_338 - .L_337)
.L_337:
        /*005c*/ 	.word	0x00000000
        /*0060*/ 	.short	0x0001
        /*0062*/ 	.short	0x0008
        /*0064*/ 	.byte	0x00, 0xf0, 0x21, 0x00


	//----- nvinfo : EIATTR_KPARAM_INFO
	.align		4
.L_338:
        /*0068*/ 	.byte	0x04, 0x17
        /*006a*/ 	.short	(.L_340 - .L_339)
.L_339:
        /*006c*/ 	.word	0x00000000
        /*0070*/ 	.short	0x0000
        /*0072*/ 	.short	0x0000
        /*0074*/ 	.byte	0x00, 0xf0, 0x21, 0x00


	//----- nvinfo : EIATTR_SPARSE_MMA_MASK
	.align		4
.L_340:
        /*0078*/ 	.byte	0x03, 0x50
        /*007a*/ 	.short	0x0000


	//----- nvinfo : EIATTR_MAXREG_COUNT
	.align		4
        /*007c*/ 	.byte	0x03, 0x1b
        /*007e*/ 	.short	0x00ff


	//----- nvinfo : EIATTR_MERCURY_ISA_VERSION
	.align		4
        /*0080*/ 	.byte	0x03, 0x5f
        /*0082*/ 	.short	0x0101


	//----- nvinfo : EIATTR_EXIT_INSTR_OFFSETS
	.align		4
        /*0084*/ 	.byte	0x04, 0x1c
        /*0086*/ 	.short	(.L_342 - .L_341)


	//   ....[0]....
.L_341:
        /*0088*/ 	.word	0x00000150


	//   ....[1]....
        /*008c*/ 	.word	0x00001a50


	//   ....[2]....
        /*0090*/ 	.word	0x00001b70


	//   ....[3]....
        /*0094*/ 	.word	0x00001c10


	//   ....[4]....
        /*0098*/ 	.word	0x00001cb0


	//   ....[5]....
        /*009c*/ 	.word	0x00001d10


	//   ....[6]....
        /*00a0*/ 	.word	0x00001e90


	//----- nvinfo : EIATTR_CRS_STACK_SIZE
	.align		4
.L_342:
        /*00a4*/ 	.byte	0x04, 0x1e
        /*00a6*/ 	.short	(.L_344 - .L_343)
.L_343:
        /*00a8*/ 	.word	0x00000000


	//----- nvinfo : EIATTR_CBANK_PARAM_SIZE
	.align		4
.L_344:
        /*00ac*/ 	.byte	0x03, 0x19
        /*00ae*/ 	.short	0x01bc


	//----- nvinfo : EIATTR_PARAM_CBANK
	.align		4
        /*00b0*/ 	.byte	0x04, 0x0a
        /*00b2*/ 	.short	(.L_346 - .L_345)
	.align		4
.L_345:
        /*00b4*/ 	.word	index@(.nv.constant0._ZN2at6native54_GLOBAL__N__f6d41790_21_PhiloxDistribution_cu_0636f2c123philox_multi_key_kernelIN3c108BFloat16EZZZZNS0_21_philox_uniform_cuda_ERNS_6TensorERKS5_ddENKUlvE_clEvENKUlvE2_clEvENKUlvE_clEvEUlmmE0_ZZZNS0_21_philox_uniform_cuda_ES6_S8_ddENKS9_clEvENKSA_clEvEUlT_E_EEvPSD_PKmllT0_T1_16OffsetCalculatorILi1EjLb0EE)
        /*00b8*/ 	.short	0x0210
        /*00ba*/ 	.short	0x01bc


	//----- nvinfo : EIATTR_SW_WAR
	.align		4
.L_346:
        /*00bc*/ 	.byte	0x04, 0x36
        /*00be*/ 	.short	(.L_348 - .L_347)
.L_347:
        /*00c0*/ 	.word	0x00000008
.L_348:


//--------------------- .nv.info._ZN2at6native54_GLOBAL__N__f6d41790_21_PhiloxDistribution_cu_0636f2c124philox_single_key_kernelIN3c108BFloat16EZZZZNS0_21_philox_uniform_cuda_ERNS_6TensorERKS5_ddENKUlvE_clEvENKUlvE2_clEvENKUlvE_clEvEUlmmE0_ZZZNS0_21_philox_uniform_cuda_ES6_S8_ddENKS9_clEvENKSA_clEvEUlT_E_EEvPSD_PKmlT0_T1_ --------------------------
	.section	.nv.info._ZN2at6native54_GLOBAL__N__f6d41790_21_PhiloxDistribution_cu_0636f2c124philox_single_key_kernelIN3c108BFloat16EZZZZNS0_21_philox_uniform_cuda_ERNS_6TensorERKS5_ddENKUlvE_clEvENKUlvE2_clEvENKUlvE_clEvEUlmmE0_ZZZNS0_21_philox_uniform_cuda_ES6_S8_ddENKS9_clEvENKSA_clEvEUlT_E_EEvPSD_PKmlT0_T1_,"",@"SHT_CUDA_INFO"
	.sectionflags	@""
	.align	4


	//----- nvinfo : EIATTR_CUDA_API_VERSION
	.align		4
        /*0000*/ 	.byte	0x04, 0x37
        /*0002*/ 	.short	(.L_350 - .L_349)
.L_349:
        /*0004*/ 	.word	0x00000082


	//----- nvinfo : EIATTR_KPARAM_INFO
	.align		4
.L_350:
        /*0008*/ 	.byte	0x04, 0x17
        /*000a*/ 	.short	(.L_352 - .L_351)
.L_351:
        /*000c*/ 	.word	0x00000000
        /*0010*/ 	.short	0x0004
        /*0012*/ 	.short	0x001a
        /*0014*/ 	.byte	0x00, 0xf0, 0x11, 0x00


	//----- nvinfo : EIATTR_KPARAM_INFO
	.align		4
.L_352:
        /*0018*/ 	.byte	0x04, 0x17
        /*001a*/ 	.short	(.L_354 - .L_353)
.L_353:
        /*001c*/ 	.word	0x00000000
        /*0020*/ 	.short	0x0003
        /*0022*/ 	.short	0x0018
        /*0024*/ 	.byte	0x00, 0xf0, 0x05, 0x00


	//----- nvinfo : EIATTR_KPARAM_INFO
	.align		4
.L_354:
        /*0028*/ 	.byte	0x04, 0x17
        /*002a*/ 	.short	(.L_356 - .L_355)
.L_355:
        /*002c*/ 	.word	0x00000000
        /*0030*/ 	.short	0x0002
        /*0032*/ 	.short	0x0010
        /*0034*/ 	.byte	0x00, 0xf0, 0x21, 0x00


	//----- nvinfo : EIATTR_KPARAM_INFO
	.align		4
.L_356:
        /*0038*/ 	.byte	0x04, 0x17
        /*003a*/ 	.short	(.L_358 - .L_357)
.L_357:
        /*003c*/ 	.word	0x00000000
        /*0040*/ 	.short	0x0001
        /*0042*/ 	.short	0x0008
        /*0044*/ 	.byte	0x00, 0xf0, 0x21, 0x00


	//----- nvinfo : EIATTR_KPARAM_INFO
	.align		4
.L_358:
        /*0048*/ 	.byte	0x04, 0x17
        /*004a*/ 	.short	(.L_360 - .L_359)
.L_359:
        /*004c*/ 	.word	0x00000000
        /*0050*/ 	.short	0x0000
        /*0052*/ 	.short	0x0000
        /*0054*/ 	.byte	0x00, 0xf0, 0x21, 0x00


	//----- nvinfo : EIATTR_SPARSE_MMA_MASK
	.align		4
.L_360:
        /*0058*/ 	.byte	0x03, 0x50
        /*005a*/ 	.short	0x0000


	//----- nvinfo : EIATTR_MAXREG_COUNT
	.align		4
        /*005c*/ 	.byte	0x03, 0x1b
        /*005e*/ 	.short	0x00ff


	//----- nvinfo : EIATTR_MERCURY_ISA_VERSION
	.align		4
        /*0060*/ 	.byte	0x03, 0x5f
        /*0062*/ 	.short	0x0101


	//----- nvinfo : EIATTR_EXIT_INSTR_OFFSETS
	.align		4
        /*0064*/ 	.byte	0x04, 0x1c
        /*0066*/ 	.short	(.L_362 - .L_361)


	//   ....[0]....
.L_361:
        /*0068*/ 	.word	0x000006b0


	//   ....[1]....
        /*006c*/ 	.word	0x00000ae0


	//   ....[2]....
        /*0070*/ 	.word	0x00001a90


	//   ....[3]....
        /*0074*/ 	.word	0x00001c70


	//----- nvinfo : EIATTR_CRS_STACK_SIZE
	.align		4
.L_362:
        /*0078*/ 	.byte	0x04, 0x1e
        /*007a*/ 	.short	(.L_364 - .L_363)
.L_363:
        /*007c*/ 	.word	0x00000000


	//----- nvinfo : EIATTR_CBANK_PARAM_SIZE
	.align		4
.L_364:
        /*0080*/ 	.byte	0x03, 0x19
        /*0082*/ 	.short	0x001e


	//----- nvinfo : EIATTR_PARAM_CBANK
	.align		4
        /*0084*/ 	.byte	0x04, 0x0a
        /*0086*/ 	.short	(.L_366 - .L_365)
	.align		4
.L_365:
        /*0088*/ 	.word	index@(.nv.constant0._ZN2at6native54_GLOBAL__N__f6d41790_21_PhiloxDistribution_cu_0636f2c124philox_single_key_kernelIN3c108BFloat16EZZZZNS0_21_philox_uniform_cuda_ERNS_6TensorERKS5_ddENKUlvE_clEvENKUlvE2_clEvENKUlvE_clEvEUlmmE0_ZZZNS0_21_philox_uniform_cuda_ES6_S8_ddENKS9_clEvENKSA_clEvEUlT_E_EEvPSD_PKmlT0_T1_)
        /*008c*/ 	.short	0x0210
        /*008e*/ 	.short	0x001e


	//----- nvinfo : EIATTR_SW_WAR
	.align		4
.L_366:
        /*0090*/ 	.byte	0x04, 0x36
        /*0092*/ 	.short	(.L_368 - .L_367)
.L_367:
        /*0094*/ 	.word	0x00000008
.L_368:


//--------------------- .nv.info._ZN2at6native54_GLOBAL__N__f6d41790_21_PhiloxDistribution_cu_0636f2c123philox_multi_key_kernelIN3c104HalfEZZZZNS0_21_philox_uniform_cuda_ERNS_6TensorERKS5_ddENKUlvE_clEvENKUlvE1_clEvENKUlvE_clEvEUlmmE0_ZZZNS0_21_philox_uniform_cuda_ES6_S8_ddENKS9_clEvENKSA_clEvEUlT_E_EEvPSD_PKmllT0_T1_16OffsetCalculatorILi1EjLb0EE --------------------------
	.section	.nv.info._ZN2at6native54_GLOBAL__N__f6d41790_21_PhiloxDistribution_cu_0636f2c123philox_multi_key_kernelIN3c104HalfEZZZZNS0_21_philox_uniform_cuda_ERNS_6TensorERKS5_ddENKUlvE_clEvENKUlvE1_clEvENKUlvE_clEvEUlmmE0_ZZZNS0_21_philox_uniform_cuda_ES6_S8_ddENKS9_clEvENKSA_clEvEUlT_E_EEvPSD_PKmllT0_T1_16OffsetCalculatorILi1EjLb0EE,"",@"SHT_CUDA_INFO"
	.sectionflags	@""
	.align	4


	//----- nvinfo : EIATTR_CUDA_API_VERSION
	.align		4
        /*0000*/ 	.byte	0x04, 0x37
        /*0002*/ 	.short	(.L_370 - .L_369)
.L_369:
        /*0004*/ 	.word	0x00000082


	//----- nvinfo : EIATTR_KPARAM_INFO
	.align		4
.L_370:
        /*0008*/ 	.byte	0x04, 0x17
        /*000a*/ 	.short	(.L_372 - .L_371)
.L_371:
        /*000c*/ 	.word	0x00000000
        /*0010*/ 	.short	0x0006
        /*0012*/ 	.short	0x0028
        /*0014*/ 	.byte	0x00, 0xf0, 0x51, 0x06


	//----- nvinfo : EIATTR_KPARAM_INFO
	.align		4
.L_372:
        /*0018*/ 	.byte	0x04, 0x17
        /*001a*/ 	.short	(.L_374 - .L_373)
.L_373:
        /*001c*/ 	.word	0x00000000
        /*0020*/ 	.short	0x0005
        /*0022*/ 	.short	0x0022
        /*0024*/ 	.byte	0x00, 0xf0, 0x11, 0x00


	//----- nvinfo : EIATTR_KPARAM_INFO
	.align		4
.L_374:
        /*0028*/ 	.byte	0x04, 0x17
        /*002a*/ 	.short	(.L_376 - .L_375)
.L_375:
        /*002c*/ 	.word	0x00000000
        /*0030*/ 	.short	0x0004
        /*0032*/ 	.short	0x0020
        /*0034*/ 	.byte	0x00, 0xf0, 0x05, 0x00


	//----- nvinfo : EIATTR_KPARAM_INFO
	.align		4
.L_376:
        /*0038*/ 	.byte	0x04, 0x17
        /*003a*/ 	.short	(.L_378 - .L_377)
.L_377:
        /*003c*/ 	.word	0x00000000
        /*0040*/ 	.short	0x0003
        /*0042*/ 	.short	0x0018
        /*0044*/ 	.byte	0x00, 0xf0, 0x21, 0x00


	//----- nvinfo : EIATTR_KPARAM_INFO
	.align		4
.L_378:
        /*0048*/ 	.byte	0x04, 0x17
        /*004a*/ 	.short	(.L_380 - .L_379)
.L_379:
        /*004c*/ 	.word	0x00000000
        /*0050*/ 	.short	0x0002
        /*0052*/ 	.short	0x0010
        /*0054*/ 	.byte	0x00, 0xf0, 0x21, 0x00


	//----- nvinfo : EIATTR_KPARAM_INFO
	.align		4
.L_380:
        /*0058*/ 	.byte	0x04, 0x17
        /*005a*/ 	.short	(.L_382 - .L_381)
.L_381:
        /*005c*/ 	.word	0x00000000
        /*0060*/ 	.short	0x0001
        /*0062*/ 	.short	0x0008
        /*0064*/ 	.byte	0x00, 0xf0, 0x21, 0x00


	//----- nvinfo : EIATTR_KPARAM_INFO
	.align		4
.L_382:
        /*0068*/ 	.byte	0x04, 0x17
        /*006a*/ 	.short	(.L_384 - .L_383)
.L_383:
        /*006c*/ 	.word	0x00000000
        /*0070*/ 	.short	0x0000
        /*0072*/ 	.short	0x0000
        /*0074*/ 	.byte	0x00, 0xf0, 0x21, 0x00


	//----- nvinfo : EIATTR_SPARSE_MMA_MASK
	.align		4
.L_384:
        /*0078*/ 	.byte	0x03, 0x50
        /*007a*/ 	.short	0x0000


	//----- nvinfo : EIATTR_MAXREG_COUNT
	.align		4
        /*007c*/ 	.byte	0x03, 0x1b
        /*007e*/ 	.short	0x00ff


	//----- nvinfo : EIATTR_MERCURY_ISA_VERSION
	.align		4
        /*0080*/ 	.byte	0x03, 0x5f
        /*0082*/ 	.short	0x0101


	//----- nvinfo : EIATTR_EXIT_INSTR_OFFSETS
	.align		4
        /*0084*/ 	.byte	0x04, 0x1c
        /*0086*/ 	.short	(.L_386 - .L_385)


	//   ....[0]....
.L_385:
        /*0088*/ 	.word	0x00000150


	//   ....[1]....
        /*008c*/ 	.word	0x00001a30


	//   ....[2]....
        /*0090*/ 	.word	0x00001b80


	//   ....[3]....
        /*0094*/ 	.word	0x00001c30


	//   ....[4]....
        /*0098*/ 	.word	0x00001ce0


	//   ....[5]....
        /*009c*/ 	.word	0x00001d50


	//   ....[6]....
        /*00a0*/ 	.word	0x00001f30


	//----- nvinfo : EIATTR_CRS_STACK_SIZE
	.align		4
.L_386:
        /*00a4*/ 	.byte	0x04, 0x1e
        /*00a6*/ 	.short	(.L_388 - .L_387)
.L_387:
        /*00a8*/ 	.word	0x00000000


	//----- nvinfo : EIATTR_CBANK_PARAM_SIZE
	.align		4
.L_388:
        /*00ac*/ 	.byte	0x03, 0x19
        /*00ae*/ 	.short	0x01bc


	//----- nvinfo : EIATTR_PARAM_CBANK
	.align		4
        /*00b0*/ 	.byte	0x04, 0x0a
        /*00b2*/ 	.short	(.L_390 - .L_389)
	.align		4
.L_389:
        /*00b4*/ 	.word	index@(.nv.constant0._ZN2at6native54_GLOBAL__N__f6d41790_21_PhiloxDistribution_cu_0636f2c123philox_multi_key_kernelIN3c104HalfEZZZZNS0_21_philox_uniform_cuda_ERNS_6TensorERKS5_ddENKUlvE_clEvENKUlvE1_clEvENKUlvE_clEvEUlmmE0_ZZZNS0_21_philox_uniform_cuda_ES6_S8_ddENKS9_clEvENKSA_clEvEUlT_E_EEvPSD_PKmllT0_T1_16OffsetCalculatorILi1EjLb0EE)
        /*00b8*/ 	.short	0x0210
        /*00ba*/ 	.short	0x01bc


	//----- nvinfo : EIATTR_SW_WAR
	.align		4
.L_390:
        /*00bc*/ 	.byte	0x04, 0x36
        /*00be*/ 	.short	(.L_392 - .L_391)
.L_391:
        /*00c0*/ 	.word	0x00000008
.L_392:


//--------------------- .nv.info._ZN2at6native54_GLOBAL__N__f6d41790_21_PhiloxDistribution_cu_0636f2c124philox_single_key_kernelIN3c104HalfEZZZZNS0_21_philox_uniform_cuda_ERNS_6TensorERKS5_ddENKUlvE_clEvENKUlvE1_clEvENKUlvE_clEvEUlmmE0_ZZZNS0_21_philox_uniform_cuda_ES6_S8_ddENKS9_clEvENKSA_clEvEUlT_E_EEvPSD_PKmlT0_T1_ --------------------------
	.section	.nv.info._ZN2at6native54_GLOBAL__N__f6d41790_21_PhiloxDistribution_cu_0636f2c124philox_single_key_kernelIN3c104HalfEZZZZNS0_21_philox_uniform_cuda_ERNS_6TensorERKS5_ddENKUlvE_clEvENKUlvE1_clEvENKUlvE_clEvEUlmmE0_ZZZNS0_21_philox_uniform_cuda_ES6_S8_ddENKS9_clEvENKSA_clEvEUlT_E_EEvPSD_PKmlT0_T1_,"",@"SHT_CUDA_INFO"
	.sectionflags	@""
	.align	4


	//----- nvinfo : EIATTR_CUDA_API_VERSION
	.align		4
        /*0000*/ 	.byte	0x04, 0x37
        /*0002*/ 	.short	(.L_394 - .L_393)
.L_393:
        /*0004*/ 	.word	0x00000082


	//----- nvinfo : EIATTR_KPARAM_INFO
	.align		4
.L_394:
        /*0008*/ 	.byte	0x04, 0x17
        /*000a*/ 	.short	(.L_396 - .L_395)
.L_395:
        /*000c*/ 	.word	0x00000000
        /*0010*/ 	.short	0x0004
        /*0012*/ 	.short	0x001a
        /*0014*/ 	.byte	0x00, 0xf0, 0x11, 0x00


	//----- nvinfo : EIATTR_KPARAM_INFO
	.align		4
.L_396:
        /*0018*/ 	.byte	0x04, 0x17
        /*001a*/ 	.short	(.L_398 - .L_397)
.L_397:
        /*001c*/ 	.word	0x00000000
        /*0020*/ 	.short	0x0003
        /*0022*/ 	.short	0x0018
        /*0024*/ 	.byte	0x00, 0xf0, 0x05, 0x00


	//----- nvinfo : EIATTR_KPARAM_INFO
	.align		4
.L_398:
        /*0028*/ 	.byte	0x04, 0x17
        /*002a*/ 	.short	(.L_400 - .L_399)
.L_399:
        /*002c*/ 	.word	0x00000000
        /*0030*/ 	.short	0x0002
        /*0032*/ 	.short	0x0010
        /*0034*/ 	.byte	0x00, 0xf0, 0x21, 0x00


	//----- nvinfo : EIATTR_KPARAM_INFO
	.align		4
.L_400:
        /*0038*/ 	.byte	0x04, 0x17
        /*003a*/ 	.short	(.L_402 - .L_401)
.L_401:
        /*003c*/ 	.word	0x00000000
        /*0040*/ 	.short	0x0001
        /*0042*/ 	.short	0x0008
        /*0044*/ 	.byte	0x00, 0xf0, 0x21, 0x00


	//----- nvinfo : EIATTR_KPARAM_INFO
	.align		4
.L_402:
        /*0048*/ 	.byte	0x04, 0x17
        /*004a*/ 	.short	(.L_404 - .L_403)
.L_403:
        /*004c*/ 	.word	0x00000000
        /*0050*/ 	.short	0x0000
        /*0052*/ 	.short	0x0000
        /*0054*/ 	.byte	0x00, 0xf0, 0x21, 0x00


	//----- nvinfo : EIATTR_SPARSE_MMA_MASK
	.align		4
.L_404:
        /*0058*/ 	.byte	0x03, 0x50
        /*005a*/ 	.short	0x0000


	//----- nvinfo : EIATTR_MAXREG_COUNT
	.align		4
        /*005c*/ 	.byte	0x03, 0x1b
        /*005e*/ 	.short	0x00ff


	//----- nvinfo : EIATTR_MERCURY_ISA_VERSION
	.align		4
        /*0060*/ 	.byte	0x03, 0x5f
        /*0062*/ 	.short	0x0101


	//----- nvinfo : EIATTR_EXIT_INSTR_OFFSETS
	.align		4
        /*0064*/ 	.byte	0x04, 0x1c
        /*0066*/ 	.short	(.L_406 - .L_405)


	//   ....[0]....
.L_405:
        /*0068*/ 	.word	0x000006e0


	//   ....[1]....
        /*006c*/ 	.word	0x00000a20


	//   ....[2]....
        /*0070*/ 	.word	0x000015c0


	//   ....[3]....
        /*0074*/ 	.word	0x00001850


	//----- nvinfo : EIATTR_CRS_STACK_SIZE
	.align		4
.L_406:
        /*0078*/ 	.byte	0x04, 0x1e
        /*007a*/ 	.short	(.L_408 - .L_407)
.L_407:
        /*007c*/ 	.word	0x00000000


	//----- nvinfo : EIATTR_CBANK_PARAM_SIZE
	.align		4
.L_408:
        /*0080*/ 	.byte	0x03, 0x19
        /*0082*/ 	.short	0x001e


	//----- nvinfo : EIATTR_PARAM_CBANK
	.align		4
        /*0084*/ 	.byte	0x04, 0x0a
        /*0086*/ 	.short	(.L_410 - .L_409)
	.align		4
.L_409:
        /*0088*/ 	.word	index@(.nv.constant0._ZN2at6native54_GLOBAL__N__f6d41790_21_PhiloxDistribution_cu_0636f2c124philox_single_key_kernelIN3c104HalfEZZZZNS0_21_philox_uniform_cuda_ERNS_6TensorERKS5_ddENKUlvE_clEvENKUlvE1_clEvENKUlvE_clEvEUlmmE0_ZZZNS0_21_philox_uniform_cuda_ES6_S8_ddENKS9_clEvENKSA_clEvEUlT_E_EEvPSD_PKmlT0_T1_)
        /*008c*/ 	.short	0x0210
        /*008e*/ 	.short	0x001e


	//----- nvinfo : EIATTR_SW_WAR
	.align		4
.L_410:
        /*0090*/ 	.byte	0x04, 0x36
        /*0092*/ 	.short	(.L_412 - .L_411)
.L_411:
        /*0094*/ 	.word	0x00000008
.L_412:


//--------------------- .nv.info._ZN2at6native54_GLOBAL__N__f6d41790_21_PhiloxDistribution_cu_0636f2c123philox_multi_key_kernelIfZZZZNS0_21_philox_uniform_cuda_ERNS_6TensorERKS3_ddENKUlvE_clEvENKUlvE0_clEvENKUlvE_clEvEUlmmE0_ZZZNS0_21_philox_uniform_cuda_ES4_S6_ddENKS7_clEvENKS8_clEvEUlT_E_EEvPSB_PKmllT0_T1_16OffsetCalculatorILi1EjLb0EE --------------------------
	.section	.nv.info._ZN2at6native54_GLOBAL__N__f6d41790_21_PhiloxDistribution_cu_0636f2c123philox_multi_key_kernelIfZZZZNS0_21_philox_uniform_cuda_ERNS_6TensorERKS3_ddENKUlvE_clEvENKUlvE0_clEvENKUlvE_clEvEUlmmE0_ZZZNS0_21_philox_uniform_cuda_ES4_S6_ddENKS7_clEvENKS8_clEvEUlT_E_EEvPSB_PKmllT0_T1_16OffsetCalculatorILi1EjLb0EE,"",@"SHT_CUDA_INFO"
	.sectionflags	@""
	.align	4


	//----- nvinfo : EIATTR_CUDA_API_VERSION
	.align		4
        /*0000*/ 	.byte	0x04, 0x37
        /*0002*/ 	.short	(.L_414 - .L_413)
.L_413:
        /*0004*/ 	.word	0x00000082


	//----- nvinfo : EIATTR_KPARAM_INFO
	.align		4
.L_414:
        /*0008*/ 	.byte	0x04, 0x17
        /*000a*/ 	.short	(.L_416 - .L_415)
.L_415:
        /*000c*/ 	.word	0x00000000
        /*0010*/ 	.short	0x0006
        /*0012*/ 	.short	0x002c
        /*0014*/ 	.byte	0x00, 0xf0, 0x51, 0x06


	//----- nvinfo : EIATTR_KPARAM_INFO
	.align		4
.L_416:
        /*0018*/ 	.byte	0x04, 0x17
        /*001a*/ 	.short	(.L_418 - .L_417)
.L_417:
        /*001c*/ 	.word	0x00000000
        /*0020*/ 	.short	0x0005
        /*0022*/ 	.short	0x0024
        /*0024*/ 	.byte	0x00, 0xf0, 0x21, 0x00


	//----- nvinfo : EIATTR_KPARAM_INFO
	.align		4
.L_418:
        /*0028*/ 	.byte	0x04, 0x17
        /*002a*/ 	.short	(.L_420 - .L_419)
.L_419:
        /*002c*/ 	.word	0x00000000
        /*0030*/ 	.short	0x0004
        /*0032*/ 	.short	0x0020
        /*0034*/ 	.byte	0x00, 0xf0, 0x05, 0x00


	//----- nvinfo : EIATTR_KPARAM_INFO
	.align		4
.L_420:
        /*0038*/ 	.byte	0x04, 0x17
        /*003a*/ 	.short	(.L_422 - .L_421)
.L_421:
        /*003c*/ 	.word	0x00000000
        /*0040*/ 	.short	0x0003
        /*0042*/ 	.short	0x0018
        /*0044*/ 	.byte	0x00, 0xf0, 0x21, 0x00


	//----- nvinfo : EIATTR_KPARAM_INFO
	.align		4
.L_422:
        /*0048*/ 	.byte	0x04, 0x17
        /*004a*/ 	.short	(.L_424 - .L_423)
.L_423:
        /*004c*/ 	.word	0x00000000
        /*0050*/ 	.short	0x0002
        /*0052*/ 	.short	0x0010
        /*0054*/ 	.byte	0x00, 0xf0, 0x21, 0x00


	//----- nvinfo : EIATTR_KPARAM_INFO
	.align		4
.L_424:
        /*0058*/ 	.byte	0x04, 0x17
        /*005a*/ 	.short	(.L_426 - .L_425)
.L_425:
        /*005c*/ 	.word	0x00000000
        /*0060*/ 	.short	0x0001
        /*0062*/ 	.short	0x0008
        /*0064*/ 	.byte	0x00, 0xf0, 0x21, 0x00


	//----- nvinfo : EIATTR_KPARAM_INFO
	.align		4
.L_426:
        /*0068*/ 	.byte	0x04, 0x17
        /*006a*/ 	.short	(.L_428 - .L_427)
.L_427:
        /*006c*/ 	.word	0x00000000
        /*0070*/ 	.short	0x0000
        /*0072*/ 	.short	0x0000
        /*0074*/ 	.byte	0x00, 0xf0, 0x21, 0x00


	//----- nvinfo : EIATTR_SPARSE_MMA_MASK
	.align		4
.L_428:
        /*0078*/ 	.byte	0x03, 0x50
        /*007a*/ 	.short	0x0000


	//----- nvinfo : EIATTR_MAXREG_COUNT
	.align		4
        /*007c*/ 	.byte	0x03, 0x1b
        /*007e*/ 	.short	0x00ff


	//----- nvinfo : EIATTR_MERCURY_ISA_VERSION
	.align		4
        /*0080*/ 	.byte	0x03, 0x5f
        /*0082*/ 	.short	0x0101


	//----- nvinfo : EIATTR_EXIT_INSTR_OFFSETS
	.align		4
        /*0084*/ 	.byte	0x04, 0x1c
        /*0086*/ 	.short	(.L_430 - .L_429)


	//   ....[0]....
.L_429:
        /*0088*/ 	.word	0x00000150


	//   ....[1]....
        /*008c*/ 	.word	0x00001a50


	//   ....[2]....
        /*0090*/ 	.word	0x00001b50


	//   ....[3]....
        /*0094*/ 	.word	0x00001bf0


	//   ....[4]....
        /*0098*/ 	.word	0x00001c90


	//   ....[5]....
        /*009c*/ 	.word	0x00001cf0


	//   ....[6]....
        /*00a0*/ 	.word	0x00001e70


	//----- nvinfo : EIATTR_CRS_STACK_SIZE
	.align		4
.L_430:
        /*00a4*/ 	.byte	0x04, 0x1e
        /*00a6*/ 	.short	(.L_432 - .L_431)
.L_431:
        /*00a8*/ 	.word	0x00000000


	//----- nvinfo : EIATTR_CBANK_PARAM_SIZE
	.align		4
.L_432:
        /*00ac*/ 	.byte	0x03, 0x19
        /*00ae*/ 	.short	0x01c0


	//----- nvinfo : EIATTR_PARAM_CBANK
	.align		4
        /*00b0*/ 	.byte	0x04, 0x0a
        /*00b2*/ 	.short	(.L_434 - .L_433)
	.align		4
.L_433:
        /*00b4*/ 	.word	index@(.nv.constant0._ZN2at6native54_GLOBAL__N__f6d41790_21_PhiloxDistribution_cu_0636f2c123philox_multi_key_kernelIfZZZZNS0_21_philox_uniform_cuda_ERNS_6TensorERKS3_ddENKUlvE_clEvENKUlvE0_clEvENKUlvE_clEvEUlmmE0_ZZZNS0_21_philox_uniform_cuda_ES4_S6_ddENKS7_clEvENKS8_clEvEUlT_E_EEvPSB_PKmllT0_T1_16OffsetCalculatorILi1EjLb0EE)
        /*00b8*/ 	.short	0x0210
        /*00ba*/ 	.short	0x01c0


	//----- nvinfo : EIATTR_SW_WAR
	.align		4
.L_434:
        /*00bc*/ 	.byte	0x04, 0x36
        /*00be*/ 	.short	(.L_436 - .L_435)
.L_435:
        /*00c0*/ 	.word	0x00000008
.L_436:


//--------------------- .nv.info._ZN2at6native54_GLOBAL__N__f6d41790_21_PhiloxDistribution_cu_0636f2c124philox_single_key_kernelIfZZZZNS0_21_philox_uniform_cuda_ERNS_6TensorERKS3_ddENKUlvE_clEvENKUlvE0_clEvENKUlvE_clEvEUlmmE0_ZZZNS0_21_philox_uniform_cuda_ES4_S6_ddENKS7_clEvENKS8_clEvEUlT_E_EEvPSB_PKmlT0_T1_ --------------------------
	.section	.nv.info._ZN2at6native54_GLOBAL__N__f6d41790_21_PhiloxDistribution_cu_0636f2c124philox_single_key_kernelIfZZZZNS0_21_philox_uniform_cuda_ERNS_6TensorERKS3_ddENKUlvE_clEvENKUlvE0_clEvENKUlvE_clEvEUlmmE0_ZZZNS0_21_philox_uniform_cuda_ES4_S6_ddENKS7_clEvENKS8_clEvEUlT_E_EEvPSB_PKmlT0_T1_,"",@"SHT_CUDA_INFO"
	.sectionflags	@""
	.align	4


	//----- nvinfo : EIATTR_CUDA_API_VERSION
	.align		4
        /*0000*/ 	.byte	0x04, 0x37
        /*0002*/ 	.short	(.L_438 - .L_437)
.L_437:
        /*0004*/ 	.word	0x00000082


	//----- nvinfo : EIATTR_KPARAM_INFO
	.align		4
.L_438:
        /*0008*/ 	.byte	0x04, 0x17
        /*000a*/ 	.short	(.L_440 - .L_439)
.L_439:
        /*000c*/ 	.word	0x00000000
        /*0010*/ 	.short	0x0004
        /*0012*/ 	.short	0x001c
        /*0014*/ 	.byte	0x00, 0xf0, 0x21, 0x00


	//----- nvinfo : EIATTR_KPARAM_INFO
	.align		4
.L_440:
        /*0018*/ 	.byte	0x04, 0x17
        /*001a*/ 	.short	(.L_442 - .L_441)
.L_441:
        /*001c*/ 	.word	0x00000000
        /*0020*/ 	.short	0x0003
        /*0022*/ 	.short	0x0018
        /*0024*/ 	.byte	0x00, 0xf0, 0x05, 0x00


	//----- nvinfo : EIATTR_KPARAM_INFO
	.align		4
.L_442:
        /*0028*/ 	.byte	0x04, 0x17
        /*002a*/ 	.short	(.L_444 - .L_443)
.L_443:
        /*002c*/ 	.word	0x00000000
        /*0030*/ 	.short	0x0002
        /*0032*/ 	.short	0x0010
        /*0034*/ 	.byte	0x00, 0xf0, 0x21, 0x00


	//----- nvinfo : EIATTR_KPARAM_INFO
	.align		4
.L_444:
        /*0038*/ 	.byte	0x04, 0x17
        /*003a*/ 	.short	(.L_446 - .L_445)
.L_445:
        /*003c*/ 	.word	0x00000000
        /*0040*/ 	.short	0x0001
        /*0042*/ 	.short	0x0008
        /*0044*/ 	.byte	0x00, 0xf0, 0x21, 0x00


	//----- nvinfo : EIATTR_KPARAM_INFO
	.align		4
.L_446:
        /*0048*/ 	.byte	0x04, 0x17
        /*004a*/ 	.short	(.L_448 - .L_447)
.L_447:
        /*004c*/ 	.word	0x00000000
        /*0050*/ 	.short	0x0000
        /*0052*/ 	.short	0x0000
        /*0054*/ 	.byte	0x00, 0xf0, 0x21, 0x00


	//----- nvinfo : EIATTR_SPARSE_MMA_MASK
	.align		4
.L_448:
        /*0058*/ 	.byte	0x03, 0x50
        /*005a*/ 	.short	0x0000


	//----- nvinfo : EIATTR_MAXREG_COUNT
	.align		4
        /*005c*/ 	.byte	0x03, 0x1b
        /*005e*/ 	.short	0x00ff


	//----- nvinfo : EIATTR_MERCURY_ISA_VERSION
	.align		4
        /*0060*/ 	.byte	0x03, 0x5f
        /*0062*/ 	.short	0x0101


	//----- nvinfo : EIATTR_EXIT_INSTR_OFFSETS
	.align		4
        /*0064*/ 	.byte	0x04, 0x1c
        /*0066*/ 	.short	(.L_450 - .L_449)


	//   ....[0]....
.L_449:
        /*0068*/ 	.word	0x00000680


	//   ....[1]....
        /*006c*/ 	.word	0x000009d0


	//   ....[2]....
        /*0070*/ 	.word	0x000013a0


	//   ....[3]....
        /*0074*/ 	.word	0x000015a0


	//----- nvinfo : EIATTR_CRS_STACK_SIZE
	.align		4
.L_450:
        /*0078*/ 	.byte	0x04, 0x1e
        /*007a*/ 	.short	(.L_452 - .L_451)
.L_451:
        /*007c*/ 	.word	0x00000000


	//----- nvinfo : EIATTR_CBANK_PARAM_SIZE
	.align		4
.L_452:
        /*0080*/ 	.byte	0x03, 0x19
        /*0082*/ 	.short	0x0024


	//----- nvinfo : EIATTR_PARAM_CBANK
	.align		4
        /*0084*/ 	.byte	0x04, 0x0a
        /*0086*/ 	.short	(.L_454 - .L_453)
	.align		4
.L_453:
        /*0088*/ 	.word	index@(.nv.constant0._ZN2at6native54_GLOBAL__N__f6d41790_21_PhiloxDistribution_cu_0636f2c124philox_single_key_kernelIfZZZZNS0_21_philox_uniform_cuda_ERNS_6TensorERKS3_ddENKUlvE_clEvENKUlvE0_clEvENKUlvE_clEvEUlmmE0_ZZZNS0_21_philox_uniform_cuda_ES4_S6_ddENKS7_clEvENKS8_clEvEUlT_E_EEvPSB_PKmlT0_T1_)
        /*008c*/ 	.short	0x0210
        /*008e*/ 	.short	0x0024


	//----- nvinfo : EIATTR_SW_WAR
	.align		4
.L_454:
        /*0090*/ 	.byte	0x04, 0x36
        /*0092*/ 	.short	(.L_456 - .L_455)
.L_455:
        /*0094*/ 	.word	0x00000008
.L_456:


//--------------------- .nv.info._ZN2at6native54_GLOBAL__N__f6d41790_21_PhiloxDistribution_cu_0636f2c123philox_multi_key_kernelIdZZZZNS0_21_philox_uniform_cuda_ERNS_6TensorERKS3_ddENKUlvE_clEvENKUlvE_clEvENKUlvE_clEvEUlmmE_ZZZNS0_21_philox_uniform_cuda_ES4_S6_ddENKS7_clEvENKS8_clEvEUlT_E_EEvPSB_PKmllT0_T1_16OffsetCalculatorILi1EjLb0EE --------------------------
	.section	.nv.info._ZN2at6native54_GLOBAL__N__f6d41790_21_PhiloxDistribution_cu_0636f2c123philox_multi_key_kernelIdZZZZNS0_21_philox_uniform_cuda_ERNS_6TensorERKS3_ddENKUlvE_clEvENKUlvE_clEvENKUlvE_clEvEUlmmE_ZZZNS0_21_philox_uniform_cuda_ES4_S6_ddENKS7_clEvENKS8_clEvEUlT_E_EEvPSB_PKmllT0_T1_16OffsetCalculatorILi1EjLb0EE,"",@"SHT_CUDA_INFO"
	.sectionflags	@""
	.align	4


	//----- nvinfo : EIATTR_CUDA_API_VERSION
	.align		4
        /*0000*/ 	.byte	0x04, 0x37
        /*0002*/ 	.short	(.L_458 - .L_457)
.L_457:
        /*0004*/ 	.word	0x00000082


	//----- nvinfo : EIATTR_KPARAM_INFO
	.align		4
.L_458:
        /*0008*/ 	.byte	0x04, 0x17
        /*000a*/ 	.short	(.L_460 - .L_459)
.L_459:
        /*000c*/ 	.word	0x00000000
        /*0010*/ 	.short	0x0006
        /*0012*/ 	.short	0x0038
        /*0014*/ 	.byte	0x00, 0xf0, 0x51, 0x06


	//----- nvinfo : EIATTR_KPARAM_INFO
	.align		4
.L_460:
        /*0018*/ 	.byte	0x04, 0x17
        /*001a*/ 	.short	(.L_462 - .L_461)
.L_461:
        /*001c*/ 	.word	0x00000000
        /*0020*/ 	.short	0x0005
        /*0022*/ 	.short	0x0028
        /*0024*/ 	.byte	0x00, 0xf0, 0x41, 0x00


	//----- nvinfo : EIATTR_KPARAM_INFO
	.align		4
.L_462:
        /*0028*/ 	.byte	0x04, 0x17
        /*002a*/ 	.short	(.L_464 - .L_463)
.L_463:
        /*002c*/ 	.word	0x00000000
        /*0030*/ 	.short	0x0004
        /*0032*/ 	.short	0x0020
        /*0034*/ 	.byte	0x00, 0xf0, 0x05, 0x00


	//----- nvinfo : EIATTR_KPARAM_INFO
	.align		4
.L_464:
        /*0038*/ 	.byte	0x04, 0x17
        /*003a*/ 	.short	(.L_466 - .L_465)
.L_465:
        /*003c*/ 	.word	0x00000000
        /*0040*/ 	.short	0x0003
        /*0042*/ 	.short	0x0018
        /*0044*/ 	.byte	0x00, 0xf0, 0x21, 0x00


	//----- nvinfo : EIATTR_KPARAM_INFO
	.align		4
.L_466:
        /*0048*/ 	.byte	0x04, 0x17
        /*004a*/ 	.short	(.L_468 - .L_467)
.L_467:
        /*004c*/ 	.word	0x00000000
        /*0050*/ 	.short	0x0002
        /*0052*/ 	.short	0x0010
        /*0054*/ 	.byte	0x00, 0xf0, 0x21, 0x00


	//----- nvinfo : EIATTR_KPARAM_INFO
	.align		4
.L_468:
        /*0058*/ 	.byte	0x04, 0x17
        /*005a*/ 	.short	(.L_470 - .L_469)
.L_469:
        /*005c*/ 	.word	0x00000000
        /*0060*/ 	.short	0x0001
        /*0062*/ 	.short	0x0008
        /*0064*/ 	.byte	0x00, 0xf0, 0x21, 0x00


	//----- nvinfo : EIATTR_KPARAM_INFO
	.align		4
.L_470:
        /*0068*/ 	.byte	0x04, 0x17
        /*006a*/ 	.short	(.L_472 - .L_471)
.L_471:
        /*006c*/ 	.word	0x00000000
        /*0070*/ 	.short	0x0000
        /*0072*/ 	.short	0x0000
        /*0074*/ 	.byte	0x00, 0xf0, 0x21, 0x00


	//----- nvinfo : EIATTR_SPARSE_MMA_MASK
	.align		4
.L_472:
        /*0078*/ 	.byte	0x03, 0x50
        /*007a*/ 	.short	0x0000


	//----- nvinfo : EIATTR_MAXREG_COUNT
	.align		4
        /*007c*/ 	.byte	0x03, 0x1b
        /*007e*/ 	.short	0x00ff


	//----- nvinfo : EIATTR_MERCURY_ISA_VERSION
	.align		4
        /*0080*/ 	.byte	0x03, 0x5f
        /*0082*/ 	.short	0x0101


	//----- nvinfo : EIATTR_EXIT_INSTR_OFFSETS
	.align		4
        /*0084*/ 	.byte	0x04, 0x1c
        /*0086*/ 	.short	(.L_474 - .L_473)


	//   ....[0]....
.L_473:
        /*0088*/ 	.word	0x00000140


	//   ....[1]....
        /*008c*/ 	.word	0x00001a30


	//   ....[2]....
        /*0090*/ 	.word	0x00001b40


	//   ....[3]....
        /*0094*/ 	.word	0x00001ba0


	//   ....[4]....
        /*0098*/ 	.word	0x00001cc0


	//----- nvinfo : EIATTR_CRS_STACK_SIZE
	.align		4
.L_474:
        /*009c*/ 	.byte	0x04, 0x1e
        /*009e*/ 	.short	(.L_476 - .L_475)
.L_475:
        /*00a0*/ 	.word	0x00000000


	//----- nvinfo : EIATTR_CBANK_PARAM_SIZE
	.align		4
.L_476:
        /*00a4*/ 	.byte	0x03, 0x19
        /*00a6*/ 	.short	0x01cc


	//----- nvinfo : EIATTR_PARAM_CBANK
	.align		4
        /*00a8*/ 	.byte	0x04, 0x0a
        /*00aa*/ 	.short	(.L_478 - .L_477)
	.align		4
.L_477:
        /*00ac*/ 	.word	index@(.nv.constant0._ZN2at6native54_GLOBAL__N__f6d41790_21_PhiloxDistribution_cu_0636f2c123philox_multi_key_kernelIdZZZZNS0_21_philox_uniform_cuda_ERNS_6TensorERKS3_ddENKUlvE_clEvENKUlvE_clEvENKUlvE_clEvEUlmmE_ZZZNS0_21_philox_uniform_cuda_ES4_S6_ddENKS7_clEvENKS8_clEvEUlT_E_EEvPSB_PKmllT0_T1_16OffsetCalculatorILi1EjLb0EE)
        /*00b0*/ 	.short	0x0210
        /*00b2*/ 	.short	0x01cc


	//----- nvinfo : EIATTR_SW_WAR
	.align		4
.L_478:
        /*00b4*/ 	.byte	0x04, 0x36
        /*00b6*/ 	.short	(.L_480 - .L_479)
.L_479:
        /*00b8*/ 	.word	0x00000008
.L_480:


//--------------------- .nv.info._ZN2at6native54_GLOBAL__N__f6d41790_21_PhiloxDistribution_cu_0636f2c124philox_single_key_kernelIdZZZZNS0_21_philox_uniform_cuda_ERNS_6TensorERKS3_ddENKUlvE_clEvENKUlvE_clEvENKUlvE_clEvEUlmmE_ZZZNS0_21_philox_uniform_cuda_ES4_S6_ddENKS7_clEvENKS8_clEvEUlT_E_EEvPSB_PKmlT0_T1_ --------------------------
	.section	.nv.info._ZN2at6native54_GLOBAL__N__f6d41790_21_PhiloxDistribution_cu_0636f2c124philox_single_key_kernelIdZZZZNS0_21_philox_uniform_cuda_ERNS_6TensorERKS3_ddENKUlvE_clEvENKUlvE_clEvENKUlvE_clEvEUlmmE_ZZZNS0_21_philox_uniform_cuda_ES4_S6_ddENKS7_clEvENKS8_clEvEUlT_E_EEvPSB_PKmlT0_T1_,"",@"SHT_CUDA_INFO"
	.sectionflags	@""
	.align	4


	//----- nvinfo : EIATTR_CUDA_API_VERSION
	.align		4
        /*0000*/ 	.byte	0x04, 0x37
        /*0002*/ 	.short	(.L_482 - .L_481)
.L_481:
        /*0004*/ 	.word	0x00000082


	//----- nvinfo : EIATTR_KPARAM_INFO
	.align		4
.L_482:
        /*0008*/ 	.byte	0x04, 0x17
        /*000a*/ 	.short	(.L_484 - .L_483)
.L_483:
        /*000c*/ 	.word	0x00000000
        /*0010*/ 	.short	0x0004
        /*0012*/ 	.short	0x0020
        /*0014*/ 	.byte	0x00, 0xf0, 0x41, 0x00


	//----- nvinfo : EIATTR_KPARAM_INFO
	.align		4
.L_484:
        /*0018*/ 	.byte	0x04, 0x17
        /*001a*/ 	.short	(.L_486 - .L_485)
.L_485:
        /*001c*/ 	.word	0x00000000
        /*0020*/ 	.short	0x0003
        /*0022*/ 	.short	0x0018
        /*0024*/ 	.byte	0x00, 0xf0, 0x05, 0x00


	//----- nvinfo : EIATTR_KPARAM_INFO
	.align		4
.L_486:
        /*0028*/ 	.byte	0x04, 0x17
        /*002a*/ 	.short	(.L_488 - .L_487)
.L_487:
        /*002c*/ 	.word	0x00000000
        /*0030*/ 	.short	0x0002
        /*0032*/ 	.short	0x0010
        /*0034*/ 	.byte	0x00, 0xf0, 0x21, 0x00


	//----- nvinfo : EIATTR_KPARAM_INFO
	.align		4
.L_488:
        /*0038*/ 	.byte	0x04, 0x17
        /*003a*/ 	.short	(.L_490 - .L_489)
.L_489:
        /*003c*/ 	.word	0x00000000
        /*0040*/ 	.short	0x0001
        /*0042*/ 	.short	0x0008
        /*0044*/ 	.byte	0x00, 0xf0, 0x21, 0x00


	//----- nvinfo : EIATTR_KPARAM_INFO
	.align		4
.L_490:
        /*0048*/ 	.byte	0x04, 0x17
        /*004a*/ 	.short	(.L_492 - .L_491)
.L_491:
        /*004c*/ 	.word	0x00000000
        /*0050*/ 	.short	0x0000
        /*0052*/ 	.short	0x0000
        /*0054*/ 	.byte	0x00, 0xf0, 0x21, 0x00


	//----- nvinfo : EIATTR_SPARSE_MMA_MASK
	.align		4
.L_492:
        /*0058*/ 	.byte	0x03, 0x50
        /*005a*/ 	.short	0x0000


	//----- nvinfo : EIATTR_MAXREG_COUNT
	.align		4
        /*005c*/ 	.byte	0x03, 0x1b
        /*005e*/ 	.short	0x00ff


	//----- nvinfo : EIATTR_MERCURY_ISA_VERSION
	.align		4
        /*0060*/ 	.byte	0x03, 0x5f
        /*0062*/ 	.short	0x0101


	//----- nvinfo : EIATTR_EXIT_INSTR_OFFSETS
	.align		4
        /*0064*/ 	.byte	0x04, 0x1c
        /*0066*/ 	.short	(.L_494 - .L_493)


	//   ....[0]....
.L_493:
        /*0068*/ 	.word	0x00000660


	//   ....[1]....
        /*006c*/ 	.word	0x00000a80


	//   ....[2]....
        /*0070*/ 	.word	0x000018c0


	//   ....[3]....
        /*0074*/ 	.word	0x00001a60


	//----- nvinfo : EIATTR_CRS_STACK_SIZE
	.align		4
.L_494:
        /*0078*/ 	.byte	0x04, 0x1e
        /*007a*/ 	.short	(.L_496 - .L_495)
.L_495:
        /*007c*/ 	.word	0x00000000


	//----- nvinfo : EIATTR_CBANK_PARAM_SIZE
	.align		4
.L_496:
        /*0080*/ 	.byte	0x03, 0x19
        /*0082*/ 	.short	0x0030


	//----- nvinfo : EIATTR_PARAM_CBANK
	.align		4
        /*0084*/ 	.byte	0x04, 0x0a
        /*0086*/ 	.short	(.L_498 - .L_497)
	.align		4
.L_497:
        /*0088*/ 	.word	index@(.nv.constant0._ZN2at6native54_GLOBAL__N__f6d41790_21_PhiloxDistribution_cu_0636f2c124philox_single_key_kernelIdZZZZNS0_21_philox_uniform_cuda_ERNS_6TensorERKS3_ddENKUlvE_clEvENKUlvE_clEvENKUlvE_clEvEUlmmE_ZZZNS0_21_philox_uniform_cuda_ES4_S6_ddENKS7_clEvENKS8_clEvEUlT_E_EEvPSB_PKmlT0_T1_)
        /*008c*/ 	.short	0x0210
        /*008e*/ 	.short	0x0030


	//----- nvinfo : EIATTR_SW_WAR
	.align		4
.L_498:
        /*0090*/ 	.byte	0x04, 0x36
        /*0092*/ 	.short	(.L_500 - .L_499)
.L_499:
        /*0094*/ 	.word	0x00000008
.L_500:


//--------------------- .nv.callgraph             --------------------------
	.section	.nv.callgraph,"",@"SHT_CUDA_CALLGRAPH"
	.align	4
	.sectionentsize	8
	.align		4
        /*0000*/ 	.word	0x00000000
	.align		4
        /*0004*/ 	.word	0xffffffff
	.align		4
        /*0008*/ 	.word	0x00000000
	.align		4
        /*000c*/ 	.word	0xfffffffe
	.align		4
        /*0010*/ 	.word	0x00000000
	.align		4
        /*0014*/ 	.word	0xfffffffd
	.align		4
        /*0018*/ 	.word	0x00000000
	.align		4
        /*001c*/ 	.word	0xfffffffc


//--------------------- .nv.constant4             --------------------------
	.section	.nv.constant4,"a",@progbits
	.align	8
	.align		8
.nv.constant4:
        /*0000*/ 	.dword	_ZN52_INTERNAL_f6d41790_21_PhiloxDistribution_cu_0636f2c14cuda3std3__45__cpo5beginE
	.align		8
        /*0008*/ 	.dword	_ZN52_INTERNAL_f6d41790_21_PhiloxDistribution_cu_0636f2c14cuda3std3__45__cpo3endE
	.align		8
        /*0010*/ 	.dword	_ZN52_INTERNAL_f6d41790_21_PhiloxDistribution_cu_0636f2c14cuda3std3__45__cpo6cbeginE
	.align		8
        /*0018*/ 	.dword	_ZN52_INTERNAL_f6d41790_21_PhiloxDistribution_cu_0636f2c14cuda3std3__45__cpo4cendE
	.align		8
        /*0020*/ 	.dword	_ZN52_INTERNAL_f6d41790_21_PhiloxDistribution_cu_0636f2c14cuda3std3__45__cpo6rbeginE
	.align		8
        /*0028*/ 	.dword	_ZN52_INTERNAL_f6d41790_21_PhiloxDistribution_cu_0636f2c14cuda3std3__45__cpo4rendE
	.align		8
        /*0030*/ 	.dword	_ZN52_INTERNAL_f6d41790_21_PhiloxDistribution_cu_0636f2c14cuda3std3__45__cpo7crbeginE
	.align		8
        /*0038*/ 	.dword	_ZN52_INTERNAL_f6d41790_21_PhiloxDistribution_cu_0636f2c14cuda3std3__45__cpo5crendE
	.align		8
        /*0040*/ 	.dword	_ZN52_INTERNAL_f6d41790_21_PhiloxDistribution_cu_0636f2c14cuda3std3__454_GLOBAL__N__f6d41790_21_PhiloxDistribution_cu_0636f2c16ignoreE
	.align		8
        /*0048*/ 	.dword	_ZN52_INTERNAL_f6d41790_21_PhiloxDistribution_cu_0636f2c14cuda3std3__419piecewise_constructE
	.align		8
        /*0050*/ 	.dword	_ZN52_INTERNAL_f6d41790_21_PhiloxDistribution_cu_0636f2c14cuda3std3__48in_placeE
	.align		8
        /*0058*/ 	.dword	_ZN52_INTERNAL_f6d41790_21_PhiloxDistribution_cu_0636f2c14cuda3std3__420unreachable_sentinelE
	.align		8
        /*0060*/ 	.dword	_ZN52_INTERNAL_f6d41790_21_PhiloxDistribution_cu_0636f2c14cuda3std6ranges3__45__cpo4swapE
	.align		8
        /*0068*/ 	.dword	_ZN52_INTERNAL_f6d41790_21_PhiloxDistribution_cu_0636f2c14cuda3std6ranges3__45__cpo9iter_moveE
	.align		8
        /*0070*/ 	.dword	_ZN52_INTERNAL_f6d41790_21_PhiloxDistribution_cu_0636f2c14cuda3std6ranges3__45__cpo5beginE
	.align		8
        /*0078*/ 	.dword	_ZN52_INTERNAL_f6d41790_21_PhiloxDistribution_cu_0636f2c14cuda3std6ranges3__45__cpo3endE
	.align		8
        /*0080*/ 	.dword	_ZN52_INTERNAL_f6d41790_21_PhiloxDistribution_cu_0636f2c14cuda3std6ranges3__45__cpo6cbeginE
	.align		8
        /*0088*/ 	.dword	_ZN52_INTERNAL_f6d41790_21_PhiloxDistribution_cu_0636f2c14cuda3std6ranges3__45__cpo4cendE
	.align		8
        /*0090*/ 	.dword	_ZN52_INTERNAL_f6d41790_21_PhiloxDistribution_cu_0636f2c14cuda3std6ranges3__45__cpo7advanceE
	.align		8
        /*0098*/ 	.dword	_ZN52_INTERNAL_f6d41790_21_PhiloxDistribution_cu_0636f2c14cuda3std6ranges3__45__cpo9iter_swapE
	.align		8
        /*00a0*/ 	.dword	_ZN52_INTERNAL_f6d41790_21_PhiloxDistribution_cu_0636f2c14cuda3std6ranges3__45__cpo4nextE
	.align		8
        /*00a8*/ 	.dword	_ZN52_INTERNAL_f6d41790_21_PhiloxDistribution_cu_0636f2c14cuda3std6ranges3__45__cpo4prevE
	.align		8
        /*00b0*/ 	.dword	_ZN52_INTERNAL_f6d41790_21_PhiloxDistribution_cu_0636f2c14cuda3std6ranges3__45__cpo4dataE
	.align		8
        /*00b8*/ 	.dword	_ZN52_INTERNAL_f6d41790_21_PhiloxDistribution_cu_0636f2c14cuda3std6ranges3__45__cpo5cdataE
	.align		8
        /*00c0*/ 	.dword	_ZN52_INTERNAL_f6d41790_21_PhiloxDistribution_cu_0636f2c14cuda3std6ranges3__45__cpo4sizeE
	.align		8
        /*00c8*/ 	.dword	_ZN52_INTERNAL_f6d41790_21_PhiloxDistribution_cu_0636f2c14cuda3std6ranges3__45__cpo5ssizeE
	.align		8
        /*00d0*/ 	.dword	_ZN52_INTERNAL_f6d41790_21_PhiloxDistribution_cu_0636f2c14cuda3std6ranges3__45__cpo8distanceE
	.align		8
        /*00d8*/ 	.dword	_ZN52_INTERNAL_f6d41790_21_PhiloxDistribution_cu_0636f2c16thrust23THRUST_300001_SM_900_NS6system6detail10sequential3seqE
	.align		8
        /*00e0*/ 	.dword	__cudart_i2opi_d


//--------------------- .text._ZN2at6native54_GLOBAL__N__f6d41790_21_PhiloxDistribution_cu_0636f2c123philox_multi_key_kernelIN3c108BFloat16EZZZZNS0_20_philox_normal_cuda_ERNS_6TensorERKS5_ddENKUlvE_clEvENKUlvE2_clEvENKUlvE_clEvEUlmmE0_ZZZNS0_20_philox_normal_cuda_ES6_S8_ddENKS9_clEvENKSA_clEvEUlfE_EEvPT_PKmllT0_T1_16OffsetCalculatorILi1EjLb0EE --------------------------
	.section	.text._ZN2at6native54_GLOBAL__N__f6d41790_21_PhiloxDistribution_cu_0636f2c123philox_multi_key_kernelIN3c108BFloat16EZZZZNS0_20_philox_normal_cuda_ERNS_6TensorERKS5_ddENKUlvE_clEvENKUlvE2_clEvENKUlvE_clEvEUlmmE0_ZZZNS0_20_philox_normal_cuda_ES6_S8_ddENKS9_clEvENKSA_clEvEUlfE_EEvPT_PKmllT0_T1_16OffsetCalculatorILi1EjLb0EE,"ax",@progbits
	.align	128
.text._ZN2at6native54_GLOBAL__N__f6d41790_21_PhiloxDistribution_cu_0636f2c123philox_multi_key_kernelIN3c108BFloat16EZZZZNS0_20_philox_normal_cuda_ERNS_6TensorERKS5_ddENKUlvE_clEvENKUlvE2_clEvENKUlvE_clEvEUlmmE0_ZZZNS0_20_philox_normal_cuda_ES6_S8_ddENKS9_clEvENKSA_clEvEUlfE_EEvPT_PKmllT0_T1_16OffsetCalculatorILi1EjLb0EE:
        .type           _ZN2at6native54_GLOBAL__N__f6d41790_21_PhiloxDistribution_cu_0636f2c123philox_multi_key_kernelIN3c108BFloat16EZZZZNS0_20_philox_normal_cuda_ERNS_6TensorERKS5_ddENKUlvE_clEvENKUlvE2_clEvENKUlvE_clEvEUlmmE0_ZZZNS0_20_philox_normal_cuda_ES6_S8_ddENKS9_clEvENKSA_clEvEUlfE_EEvPT_PKmllT0_T1_16OffsetCalculatorILi1EjLb0EE,@function
        .size           _ZN2at6native54_GLOBAL__N__f6d41790_21_PhiloxDistribution_cu_0636f2c123philox_multi_key_kernelIN3c108BFloat16EZZZZNS0_20_philox_normal_cuda_ERNS_6TensorERKS5_ddENKUlvE_clEvENKUlvE2_clEvENKUlvE_clEvEUlmmE0_ZZZNS0_20_philox_normal_cuda_ES6_S8_ddENKS9_clEvENKSA_clEvEUlfE_EEvPT_PKmllT0_T1_16OffsetCalculatorILi1EjLb0EE,(.L_x_161 - _ZN2at6native54_GLOBAL__N__f6d41790_21_PhiloxDistribution_cu_0636f2c123philox_multi_key_kernelIN3c108BFloat16EZZZZNS0_20_philox_normal_cuda_ERNS_6TensorERKS5_ddENKUlvE_clEvENKUlvE2_clEvENKUlvE_clEvEUlmmE0_ZZZNS0_20_philox_normal_cuda_ES6_S8_ddENKS9_clEvENKSA_clEvEUlfE_EEvPT_PKmllT0_T1_16OffsetCalculatorILi1EjLb0EE)
        .other          _ZN2at6native54_GLOBAL__N__f6d41790_21_PhiloxDistribution_cu_0636f2c123philox_multi_key_kernelIN3c108BFloat16EZZZZNS0_20_philox_normal_cuda_ERNS_6TensorERKS5_ddENKUlvE_clEvENKUlvE2_clEvENKUlvE_clEvEUlmmE0_ZZZNS0_20_philox_normal_cuda_ES6_S8_ddENKS9_clEvENKSA_clEvEUlfE_EEvPT_PKmllT0_T1_16OffsetCalculatorILi1EjLb0EE,@"STO_CUDA_ENTRY STV_DEFAULT"
_ZN2at6native54_GLOBAL__N__f6d41790_21_PhiloxDistribution_cu_0636f2c123philox_multi_key_kernelIN3c108BFloat16EZZZZNS0_20_philox_normal_cuda_ERNS_6TensorERKS5_ddENKUlvE_clEvENKUlvE2_clEvENKUlvE_clEvEUlmmE0_ZZZNS0_20_philox_normal_cuda_ES6_S8_ddENKS9_clEvENKSA_clEvEUlfE_EEvPT_PKmllT0_T1_16OffsetCalculatorILi1EjLb0EE:
[----:B------:R-:W-:Y:S01]  /*0000*/  LDC R1, c[0x0][0x28] ;  /* 0x00000a00ff017b82 */ /* 0x000fe20000000800 */
[----:B------:R-:W0:Y:S01]  /*0010*/  S2R R6, SR_TID.X ;  /* 0x0000000000067919 */ /* 0x000e220000002100 */
[----:B------:R-:W-:-:S06]  /*0020*/  ULDC.64 UR4, c[0x0][0x228] ;  /* 0x00008a0000047ab9 */ /* 0x000fcc0000000a00 */
[----:B------:R-:W0:Y:S01]  /*0030*/  S2UR UR10, SR_CTAID.X ;  /* 0x00000000000a79c3 */ /* 0x000e220000002500 */
[----:B------:R-:W-:Y:S01]  /*0040*/  UIADD3 UR4, UP0, UR4, 0x3, URZ ;  /* 0x0000000304047890 */ /* 0x000fe2000ff1e03f */
[----:B------:R-:W-:Y:S01]  /*0050*/  HFMA2.MMA R7, -RZ, RZ, 0, 0 ;  /* 0x00000000ff077435 */ /* 0x000fe200000001ff */
[----:B------:R-:W-:Y:S02]  /*0060*/  ULDC.64 UR8, c[0x0][0x220] ;  /* 0x0000880000087ab9 */ /* 0x000fe40000000a00 */
[----:B------:R-:W-:-:S03]  /*0070*/  UIADD3.X UR5, URZ, UR5, URZ, UP0, !UPT ;  /* 0x000000053f057290 */ /* 0x000fc600087fe43f */
[----:B------:R-:W0:Y:S01]  /*0080*/  LDC R3, c[0x0][RZ] ;  /* 0x00000000ff037b82 */ /* 0x000e220000000800 */
[----:B------:R-:W-:-:S04]  /*0090*/  USHF.R.S32.HI UR6, URZ, 0x1f, UR5 ;  /* 0x0000001f3f067899 */ /* 0x000fc80008011405 */
[----:B------:R-:W-:-:S04]  /*00a0*/  ULEA.HI UR6, UP0, UR6, UR4, URZ, 0x2 ;  /* 0x0000000406067291 */ /* 0x000fc8000f81103f */
[----:B------:R-:W-:-:S04]  /*00b0*/  UIADD3.X UR4, URZ, UR5, URZ, UP0, !UPT ;  /* 0x000000053f047290 */ /* 0x000fc800087fe43f */
[----:B------:R-:W-:Y:S02]  /*00c0*/  USHF.R.S32.HI UR11, URZ, 0x2, UR4 ;  /* 0x000000023f0b7899 */ /* 0x000fe40008011404 */
[----:B------:R-:W-:Y:S02]  /*00d0*/  USHF.R.S64 UR6, UR6, 0x2, UR4 ;  /* 0x0000000206067899 */ /* 0x000fe40008001004 */
[----:B------:R-:W-:Y:S02]  /*00e0*/  UIMAD UR7, UR11, UR8, URZ ;  /* 0x000000080b0772a4 */ /* 0x000fe4000f8e023f */
[----:B------:R-:W-:Y:S02]  /*00f0*/  UIMAD.WIDE.U32 UR4, UR6, UR8, URZ ;  /* 0x00000008060472a5 */ /* 0x000fe4000f8e003f */
[----:B------:R-:W-:Y:S01]  /*0100*/  UIMAD UR7, UR6, UR9, UR7 ;  /* 0x00000009060772a4 */ /* 0x000fe2000f8e0207 */
[----:B0-----:R-:W-:-:S03]  /*0110*/  IMAD.WIDE.U32 R6, R3, UR10, R6 ;  /* 0x0000000a03067c25 */ /* 0x001fc6000f8e0006 */
[----:B------:R-:W-:Y:S01]  /*0120*/  UIADD3 UR5, UR5, UR7, URZ ;  /* 0x0000000705057290 */ /* 0x000fe2000fffe03f */
[----:B------:R-:W-:-:S05]  /*0130*/  ISETP.GE.U32.AND P0, PT, R6, UR4, PT ;  /* 0x0000000406007c0c */ /* 0x000fca000bf06070 */
[----:B------:R-:W-:-:S13]  /*0140*/  ISETP.GE.AND.EX P0, PT, R7, UR5, PT, P0 ;  /* 0x0000000507007c0c */ /* 0x000fda000bf06300 */
[----:B------:R-:W-:Y:S05]  /*0150*/  @P0 EXIT ;  /* 0x000000000000094d */ /* 0x000fea0003800000 */
[----:B------:R-:W-:Y:S01]  /*0160*/  LOP3.LUT R0, R7, UR11, RZ, 0xfc, !PT ;  /* 0x0000000b07007c12 */ /* 0x000fe2000f8efcff */
[----:B------:R-:W-:Y:S03]  /*0170*/  BSSY B0, `(.L_x_0) ;  /* 0x0000024000007945 */ /* 0x000fe60003800000 */
[----:B------:R-:W-:-:S13]  /*0180*/  ISETP.NE.U32.AND P0, PT, R0, RZ, PT ;  /* 0x000000ff0000720c */ /* 0x000fda0003f05070 */
[----:B------:R-:W-:Y:S05]  /*0190*/  @!P0 BRA `(.L_x_1) ;  /* 0x00000000002c8947 */ /* 0x000fea0003800000 */
[----:B------:R-:W-:-:S07]  /*01a0*/  MOV R0, 0x1c0 ;  /* 0x000001c000007802 */ /* 0x000fce0000000f00 */
[----:B------:R-:W-:Y:S05]  /*01b0*/  CALL.REL.NOINC `($__internal_0_$__cuda_sm20_div_s64) ;  /* 0x0000001c00547944 */ /* 0x000fea0003c00000 */
[-C--:B------:R-:W-:Y:S01]  /*01c0*/  IADD3 R9, P0, RZ, -R4.reuse, RZ ;  /* 0x80000004ff097210 */ /* 0x080fe20007f1e0ff */
[----:B------:R-:W-:Y:S01]  /*01d0*/  IMAD.MOV.U32 R3, RZ, RZ, R5 ;  /* 0x000000ffff037224 */ /* 0x000fe200078e0005 */
[----:B------:R-:W-:-:S03]  /*01e0*/  MOV R2, R4 ;  /* 0x0000000400027202 */ /* 0x000fc60000000f00 */
[----:B------:R-:W-:Y:S02]  /*01f0*/  IMAD.X R0, RZ, RZ, ~R5, P0 ;  /* 0x000000ffff007224 */ /* 0x000fe400000e0e05 */
[----:B------:R-:W-:-:S04]  /*0200*/  IMAD.WIDE.U32 R6, R9, UR6, R6 ;  /* 0x0000000609067c25 */ /* 0x000fc8000f8e0006 */
[----:B------:R-:W-:-:S04]  /*0210*/  IMAD R0, R0, UR6, RZ ;  /* 0x0000000600007c24 */ /* 0x000fc8000f8e02ff */
[----:B------:R-:W-:-:S05]  /*0220*/  IMAD R9, R9, UR11, R0 ;  /* 0x0000000b09097c24 */ /* 0x000fca000f8e0200 */
[----:B------:R-:W-:Y:S01]  /*0230*/  IADD3 R0, R7, R9, RZ ;  /* 0x0000000907007210 */ /* 0x000fe20007ffe0ff */
[----:B------:R-:W-:Y:S06]  /*0240*/  BRA `(.L_x_2) ;  /* 0x0000000000587947 */ /* 0x000fec0003800000 */
.L_x_1:
[----:B------:R-:W0:Y:S01]  /*0250*/  I2F.U32.RP R0, UR6 ;  /* 0x0000000600007d06 */ /* 0x000e220008209000 */
[----:B------:R-:W-:-:S07]  /*0260*/  ISETP.NE.U32.AND P2, PT, RZ, UR6, PT ;  /* 0x00000006ff007c0c */ /* 0x000fce000bf45070 */
[----:B0-----:R-:W0:Y:S02]  /*0270*/  MUFU.RCP R0, R0 ;  /* 0x0000000000007308 */ /* 0x001e240000001000 */
[----:B0-----:R-:W-:Y:S02]  /*0280*/  VIADD R2, R0, 0xffffffe ;  /* 0x0ffffffe00027836 */ /* 0x001fe40000000000 */
[----:B------:R-:W-:-:S04]  /*0290*/  IMAD.MOV.U32 R0, RZ, RZ, RZ ;  /* 0x000000ffff007224 */ /* 0x000fc800078e00ff */
[----:B------:R0:W1:Y:S02]  /*02a0*/  F2I.FTZ.U32.TRUNC.NTZ R3, R2 ;  /* 0x0000000200037305 */ /* 0x000064000021f000 */
[----:B0-----:R-:W-:Y:S01]  /*02b0*/  IMAD.MOV.U32 R2, RZ, RZ, RZ ;  /* 0x000000ffff027224 */ /* 0x001fe200078e00ff */
[----:B-1----:R-:W-:-:S05]  /*02c0*/  IADD3 R5, RZ, -R3, RZ ;  /* 0x80000003ff057210 */ /* 0x002fca0007ffe0ff */
[----:B------:R-:W-:-:S04]  /*02d0*/  IMAD R5, R5, UR6, RZ ;  /* 0x0000000605057c24 */ /* 0x000fc8000f8e02ff */
[----:B------:R-:W-:-:S06]  /*02e0*/  IMAD.HI.U32 R3, R3, R5, R2 ;  /* 0x0000000503037227 */ /* 0x000fcc00078e0002 */
[----:B------:R-:W-:-:S05]  /*02f0*/  IMAD.HI.U32 R2, R3, R6, RZ ;  /* 0x0000000603027227 */ /* 0x000fca00078e00ff */
[----:B------:R-:W-:-:S05]  /*0300*/  IADD3 R3, -R2, RZ, RZ ;  /* 0x000000ff02037210 */ /* 0x000fca0007ffe1ff */
[----:B------:R-:W-:-:S05]  /*0310*/  IMAD R3, R3, UR6, R6 ;  /* 0x0000000603037c24 */ /* 0x000fca000f8e0206 */
[----:B------:R-:W-:-:S13]  /*0320*/  ISETP.GE.U32.AND P0, PT, R3, UR6, PT ;  /* 0x0000000603007c0c */ /* 0x000fda000bf06070 */
[----:B------:R-:W-:Y:S01]  /*0330*/  @P0 VIADD R3, R3, -UR6 ;  /* 0x8000000603030c36 */ /* 0x000fe20008000000 */
[----:B------:R-:W-:-:S04]  /*0340*/  @P0 IADD3 R2, R2, 0x1, RZ ;  /* 0x0000000102020810 */ /* 0x000fc80007ffe0ff */
[----:B------:R-:W-:-:S13]  /*0350*/  ISETP.GE.U32.AND P1, PT, R3, UR6, PT ;  /* 0x0000000603007c0c */ /* 0x000fda000bf26070 */
[----:B------:R-:W-:Y:S01]  /*0360*/  @P1 VIADD R2, R2, 0x1 ;  /* 0x0000000102021836 */ /* 0x000fe20000000000 */
[----:B------:R-:W-:-:S04]  /*0370*/  @!P2 LOP3.LUT R2, RZ, UR6, RZ, 0x33, !PT ;  /* 0x00000006ff02ac12 */ /* 0x000fc8000f8e33ff */
[----:B------:R-:W-:-:S05]  /*0380*/  IADD3 R3, -R2, RZ, RZ ;  /* 0x000000ff02037210 */ /* 0x000fca0007ffe1ff */
[----:B------:R-:W-:Y:S01]  /*0390*/  IMAD R6, R3, UR6, R6 ;  /* 0x0000000603067c24 */ /* 0x000fe2000f8e0206 */
[----:B------:R-:W-:-:S11]  /*03a0*/  HFMA2.MMA R3, -RZ, RZ, 0, 0 ;  /* 0x00000000ff037435 */ /* 0x000fd600000001ff */
.L_x_2:
[----:B------:R-:W-:Y:S05]  /*03b0*/  BSYNC B0 ;  /* 0x0000000000007941 */ /* 0x000fea0003800000 */
.L_x_0:
[----:B------:R-:W0:Y:S01]  /*03c0*/  LDC R7, c[0x0][0x23c] ;  /* 0x00008f00ff077b82 */ /* 0x000e220000000800 */
[----:B------:R-:W-:Y:S01]  /*03d0*/  ULDC.64 UR4, c[0x0][0x208] ;  /* 0x0000820000047ab9 */ /* 0x000fe20000000a00 */
[----:B------:R-:W-:Y:S01]  /*03e0*/  IMAD.MOV.U32 R4, RZ, RZ, RZ ;  /* 0x000000ffff047224 */ /* 0x000fe200078e00ff */
[----:B0-----:R-:W-:-:S13]  /*03f0*/  ISETP.NE.AND P0, PT, R7, RZ, PT ;  /* 0x000000ff0700720c */ /* 0x001fda0003f05270 */
[----:B------:R-:W-:Y:S05]  /*0400*/  @!P0 BRA `(.L_x_3) ;  /* 0x0000001000448947 */ /* 0x000fea0003800000 */
[----:B------:R-:W-:Y:S01]  /*0410*/  MOV R4, RZ ;  /* 0x000000ff00047202 */ /* 0x000fe20000000f00 */
[----:B------:R-:W-:Y:S01]  /*0420*/  IMAD.MOV.U32 R5, RZ, RZ, R2 ;  /* 0x000000ffff057224 */ /* 0x000fe200078e0002 */
[----:B------:R-:W-:Y:S01]  /*0430*/  ULDC.64 UR8, c[0x0][0x240] ;  /* 0x0000900000087ab9 */ /* 0x000fe20000000a00 */
[----:B------:R-:W-:Y:S01]  /*0440*/  ULDC UR6, c[0x0][0x248] ;  /* 0x0000920000067ab9 */ /* 0x000fe20000000800 */
[----:B------:R-:W-:Y:S01]  /*0450*/  ISETP.NE.AND P0, PT, R7, 0x1, PT ;  /* 0x000000010700780c */ /* 0x000fe20003f05270 */
[----:B------:R-:W-:-:S05]  /*0460*/  IMAD.HI.U32 R4, R2, UR9, R4 ;  /* 0x0000000902047c27 */ /* 0x000fca000f8e0004 */
[----:B------:R-:W-:Y:S01]  /*0470*/  SHF.R.U32.HI R9, RZ, UR6, R4 ;  /* 0x00000006ff097c19 */ /* 0x000fe20008011604 */
[----:B------:R-:W-:-:S03]  /*0480*/  ULDC UR6, c[0x0][0x36c] ;  /* 0x0000db0000067ab9 */ /* 0x000fc60000000800 */
[----:B------:R-:W-:-:S05]  /*0490*/  IADD3 R5, -R9, RZ, RZ ;  /* 0x000000ff09057210 */ /* 0x000fca0007ffe1ff */
[----:B------:R-:W-:-:S04]  /*04a0*/  IMAD R4, R5, UR8, R2 ;  /* 0x0000000805047c24 */ /* 0x000fc8000f8e0202 */
[----:B------:R-:W-:Y:S01]  /*04b0*/  IMAD R4, R4, UR6, RZ ;  /* 0x0000000604047c24 */ /* 0x000fe2000f8e02ff */
[----:B------:R-:W-:Y:S06]  /*04c0*/  @!P0 BRA `(.L_x_3) ;  /* 0x0000001000148947 */ /* 0x000fec0003800000 */
[----:B------:R-:W-:Y:S01]  /*04d0*/  IMAD.MOV.U32 R8, RZ, RZ, RZ ;  /* 0x000000ffff087224 */ /* 0x000fe200078e00ff */
[----:B------:R-:W-:Y:S01]  /*04e0*/  ULDC.64 UR6, c[0x0][0x250] ;  /* 0x0000940000067ab9 */ /* 0x000fe20000000a00 */
[----:B------:R-:W-:Y:S02]  /*04f0*/  ISETP.NE.AND P0, PT, R7, 0x2, PT ;  /* 0x000000020700780c */ /* 0x000fe40003f05270 */
[----:B------:R-:W-:Y:S01]  /*0500*/  IMAD.HI.U32 R10, R9, UR6, R8 ;  /* 0x00000006090a7c27 */ /* 0x000fe2000f8e0008 */
[----:B------:R-:W-:-:S04]  /*0510*/  ULDC UR6, c[0x0][0x24c] ;  /* 0x0000930000067ab9 */ /* 0x000fc80000000800 */
[----:B------:R-:W-:-:S04]  /*0520*/  SHF.R.U32.HI R11, RZ, UR7, R10 ;  /* 0x00000007ff0b7c19 */ /* 0x000fc8000801160a */
[----:B------:R-:W-:-:S05]  /*0530*/  IADD3 R5, -R11, RZ, RZ ;  /* 0x000000ff0b057210 */ /* 0x000fca0007ffe1ff */
[----:B------:R-:W-:Y:S01]  /*0540*/  IMAD R9, R5, UR6, R9 ;  /* 0x0000000605097c24 */ /* 0x000fe2000f8e0209 */
[----:B------:R-:W-:-:S03]  /*0550*/  ULDC UR6, c[0x0][0x370] ;  /* 0x0000dc0000067ab9 */ /* 0x000fc60000000800 */
[----:B------:R-:W-:Y:S01]  /*0560*/  IMAD R4, R9, UR6, R4 ;  /* 0x0000000609047c24 */ /* 0x000fe2000f8e0204 */
[----:B------:R-:W-:Y:S06]  /*0570*/  @!P0 BRA `(.L_x_3) ;  /* 0x0000000c00e88947 */ /* 0x000fec0003800000 */
[----:B------:R-:W-:Y:S01]  /*0580*/  IMAD.MOV.U32 R10, RZ, RZ, RZ ;  /* 0x000000ffff0a7224 */ /* 0x000fe200078e00ff */
        /* <DEDUP_REMOVED lines=8> */
[----:B------:R-:W-:Y:S01]  /*0610*/  IMAD R4, R11, UR6, R4 ;  /* 0x000000060b047c24 */ /* 0x000fe2000f8e0204 */
        /* <DEDUP_REMOVED lines=221> */
[----:B------:R-:W-:Y:S01]  /*13f0*/  ISETP.NE.AND P0, PT, R7, 0x18, PT ;  /* 0x000000180700780c */ /* 0x000fe20003f05270 */
[----:B------:R-:W-:Y:S01]  /*1400*/  IMAD.MOV.U32 R8, RZ, RZ, RZ ;  /* 0x000000ffff087224 */ /* 0x000fe200078e00ff */
[----:B------:R-:W-:-:S03]  /*1410*/  ULDC.64 UR6, c[0x0][0x358] ;  /* 0x0000d60000067ab9 */ /* 0x000fc60000000a00 */
[----:B------:R-:W-:Y:S01]  /*1420*/  IMAD.HI.U32 R12, R9, UR6, R8 ;  /* 0x00000006090c7c27 */ /* 0x000fe2000f8e0008 */
[----:B------:R-:W-:-:S04]  /*1430*/  ULDC UR6, c[0x0][0x354] ;  /* 0x0000d50000067ab9 */ /* 0x000fc80000000800 */
[----:B------:R-:W-:-:S03]  /*1440*/  SHF.R.U32.HI R13, RZ, UR7, R12 ;  /* 0x00000007ff0d7c19 */ /* 0x000fc6000801160c */
[----:B------:R-:W0:Y:S01]  /*1450*/  @P0 LDC.64 R10, c[0x0][0x360] ;  /* 0x0000d800ff0a0b82 */ /* 0x000e220000000a00 */
[----:B------:R-:W-:Y:S01]  /*1460*/  @P0 MOV R12, RZ ;  /* 0x000000ff000c0202 */ /* 0x000fe20000000f00 */
[----:B------:R-:W-:-:S04]  /*1470*/  IMAD.MOV R5, RZ, RZ, -R13 ;  /* 0x000000ffff057224 */ /* 0x000fc800078e0a0d */
[----:B------:R-:W-:Y:S01]  /*1480*/  IMAD R9, R5, UR6, R9 ;  /* 0x0000000605097c24 */ /* 0x000fe2000f8e0209 */
[----:B------:R-:W-:Y:S01]  /*1490*/  ULDC UR6, c[0x0][0x3c8] ;  /* 0x0000f20000067ab9 */ /* 0x000fe20000000800 */
[----:B------:R-:W1:Y:S02]  /*14a0*/  @P0 LDC R14, c[0x0][0x368] ;  /* 0x0000da00ff0e0b82 */ /* 0x000e640000000800 */
[----:B------:R-:W-:-:S06]  /*14b0*/  IMAD R4, R9, UR6, R4 ;  /* 0x0000000609047c24 */ /* 0x000fcc000f8e0204 */
[----:B------:R-:W2:Y:S01]  /*14c0*/  @P0 LDC R7, c[0x0][0x3cc] ;  /* 0x0000f300ff070b82 */ /* 0x000ea20000000800 */
[----:B0-----:R-:W-:-:S05]  /*14d0*/  @P0 IMAD.HI.U32 R11, R13, R11, R12 ;  /* 0x0000000b0d0b0227 */ /* 0x001fca00078e000c */
[----:B-1----:R-:W-:-:S04]  /*14e0*/  @P0 SHF.R.U32.HI R11, RZ, R14, R11 ;  /* 0x0000000eff0b0219 */ /* 0x002fc8000001160b */
[----:B------:R-:W-:-:S05]  /*14f0*/  @P0 IADD3 R11, -R11, RZ, RZ ;  /* 0x000000ff0b0b0210 */ /* 0x000fca0007ffe1ff */
[----:B------:R-:W-:-:S04]  /*1500*/  @P0 IMAD R13, R11, R10, R13 ;  /* 0x0000000a0b0d0224 */ /* 0x000fc800078e020d */
[----:B--2---:R-:W-:-:S07]  /*1510*/  @P0 IMAD R4, R13, R7, R4 ;  /* 0x000000070d040224 */ /* 0x004fce00078e0204 */
.L_x_3:
[----:B------:R-:W0:Y:S01]  /*1520*/  LDC.64 R8, c[0x0][0x218] ;  /* 0x00008600ff087b82 */ /* 0x000e220000000a00 */
[----:B------:R-:W-:-:S04]  /*1530*/  VIADD R11, R4, 0x1 ;  /* 0x00000001040b7836 */ /* 0x000fc80000000000 */
[----:B0-----:R-:W-:-:S06]  /*1540*/  IMAD.WIDE.U32 R10, R11, 0x8, R8 ;  /* 0x000000080b0a7825 */ /* 0x001fcc00078e0008 */
[----:B------:R-:W2:Y:S01]  /*1550*/  LDG.E.64.CONSTANT R10, desc[UR4][R10.64] ;  /* 0x000000040a0a7981 */ /* 0x000ea2000c1e9b00 */
[----:B------:R-:W-:-:S06]  /*1560*/  IMAD.WIDE.U32 R4, R4, 0x8, R8 ;  /* 0x0000000804047825 */ /* 0x000fcc00078e0008 */
[----:B------:R-:W3:Y:S01]  /*1570*/  LDG.E.64.CONSTANT R4, desc[UR4][R4.64] ;  /* 0x0000000404047981 */ /* 0x000ee2000c1e9b00 */
[----:B--2---:R-:W-:-:S05]  /*1580*/  IADD3 R12, P0, R10, R6, RZ ;  /* 0x000000060a0c7210 */ /* 0x004fca0007f1e0ff */
[----:B------:R-:W-:-:S04]  /*1590*/  IMAD.WIDE.U32 R12, R12, -0x2daee0ad, RZ ;  /* 0xd2511f530c0c7825 */ /* 0x000fc800078e00ff */
[----:B---3--:R-:W-:Y:S01]  /*15a0*/  VIADD R7, R4, 0x9e3779b9 ;  /* 0x9e3779b904077836 */ /* 0x008fe20000000000 */
[----:B------:R-:W-:Y:S02]  /*15b0*/  LOP3.LUT R8, R13, R5, RZ, 0x3c, !PT ;  /* 0x000000050d087212 */ /* 0x000fe400078e3cff */
[----:B------:R-:W-:-:S03]  /*15c0*/  IADD3.X R13, R11, R0, RZ, P0, !PT ;  /* 0x000000000b0d7210 */ /* 0x000fc600007fe4ff */
[----:B------:R-:W-:Y:S01]  /*15d0*/  IMAD.WIDE.U32 R8, R8, -0x326172a9, RZ ;  /* 0xcd9e8d5708087825 */ /* 0x000fe200078e00ff */
[----:B------:R-:W-:-:S03]  /*15e0*/  LOP3.LUT R14, R13, R4, RZ, 0x3c, !PT ;  /* 0x000000040d0e7212 */ /* 0x000fc600078e3cff */
[----:B------:R-:W-:Y:S01]  /*15f0*/  VIADD R13, R5, 0x76cf5d0a ;  /* 0x76cf5d0a050d7836 */ /* 0x000fe20000000000 */
[----:B------:R-:W-:Y:S01]  /*1600*/  LOP3.LUT R9, R7, R9, RZ, 0x3c, !PT ;  /* 0x0000000907097212 */ /* 0x000fe200078e3cff */
[----:B------:R-:W-:Y:S01]  /*1610*/  IMAD.WIDE.U32 R14, R14, -0x2daee0ad, RZ ;  /* 0xd2511f530e0e7825 */ /* 0x000fe200078e00ff */
[----:B------:R-:W-:-:S03]  /*1620*/  IADD3 R7, R5, -0x4498517b, RZ ;  /* 0xbb67ae8505077810 */ /* 0x000fc60007ffe0ff */
[----:B------:R-:W-:Y:S01]  /*1630*/  IMAD.WIDE.U32 R10, R9, -0x2daee0ad, RZ ;  /* 0xd2511f53090a7825 */ /* 0x000fe200078e00ff */
[----:B------:R-:W-:-:S03]  /*1640*/  LOP3.LUT R7, R15, R12, R7, 0x96, !PT ;  /* 0x0000000c0f077212 */ /* 0x000fc600078e9607 */
[C---:B------:R-:W-:Y:S01]  /*1650*/  VIADD R9, R4.reuse, 0xdaa66d2b ;  /* 0xdaa66d2b04097836 */ /* 0x040fe20000000000 */
[----:B------:R-:W-:Y:S01]  /*1660*/  LOP3.LUT R13, R11, R14, R13, 0x96, !PT ;  /* 0x0000000e0b0d7212 */ /* 0x000fe200078e960d */
[----:B------:R-:W-:Y:S01]  /*1670*/  IMAD.WIDE.U32 R14, R7, -0x326172a9, RZ ;  /* 0xcd9e8d57070e7825 */ /* 0x000fe200078e00ff */
[----:B------:R-:W-:-:S03]  /*1680*/  IADD3 R7, R4, 0x3c6ef372, RZ ;  /* 0x3c6ef37204077810 */ /* 0x000fc60007ffe0ff */
[----:B------:R-:W-:Y:S01]  /*1690*/  IMAD.WIDE.U32 R12, R13, -0x326172a9, RZ ;  /* 0xcd9e8d570d0c7825 */ /* 0x000fe200078e00ff */
[----:B------:R-:W-:-:S03]  /*16a0*/  LOP3.LUT R7, R15, R8, R7, 0x96, !PT ;  /* 0x000000080f077212 */ /* 0x000fc600078e9607 */
[----:B------:R-:W-:Y:S01]  /*16b0*/  VIADD R11, R5, 0xed9eba14 ;  /* 0xed9eba14050b7836 */ /* 0x000fe20000000000 */
[----:B------:R-:W-:Y:S01]  /*16c0*/  LOP3.LUT R9, R13, R14, R9, 0x96, !PT ;  /* 0x0000000e0d097212 */ /* 0x000fe200078e9609 */
[----:B------:R-:W-:Y:S01]  /*16d0*/  IMAD.WIDE.U32 R14, R7, -0x2daee0ad, RZ ;  /* 0xd2511f53070e7825 */ /* 0x000fe200078e00ff */
[----:B------:R-:W-:-:S03]  /*16e0*/  IADD3 R7, R5, 0x32370b8f, RZ ;  /* 0x32370b8f05077810 */ /* 0x000fc60007ffe0ff */
[----:B------:R-:W-:Y:S01]  /*16f0*/  IMAD.WIDE.U32 R8, R9, -0x2daee0ad, RZ ;  /* 0xd2511f5309087825 */ /* 0x000fe200078e00ff */
[----:B------:R-:W-:-:S04]  /*1700*/  LOP3.LUT R7, R15, R10, R7, 0x96, !PT ;  /* 0x0000000a0f077212 */ /* 0x000fc800078e9607 */
[----:B------:R-:W-:Y:S01]  /*1710*/  LOP3.LUT R11, R9, R14, R11, 0x96, !PT ;  /* 0x0000000e090b7212 */ /* 0x000fe200078e960b */
[----:B------:R-:W-:Y:S01]  /*1720*/  IMAD.WIDE.U32 R14, R7, -0x326172a9, RZ ;  /* 0xcd9e8d57070e7825 */ /* 0x000fe200078e00ff */
[----:B------:R-:W-:-:S03]  /*1730*/  IADD3 R7, R4, 0x78dde6e4, RZ ;  /* 0x78dde6e404077810 */ /* 0x000fc60007ffe0ff */
[----:B------:R-:W-:Y:S01]  /*1740*/  VIADD R9, R4, 0x1715609d ;  /* 0x1715609d04097836 */ /* 0x000fe20000000000 */
[----:B------:R-:W-:Y:S01]  /*1750*/  LOP3.LUT R7, R15, R12, R7, 0x96, !PT ;  /* 0x0000000c0f077212 */ /* 0x000fe200078e9607 */
[----:B------:R-:W-:-:S05]  /*1760*/  IMAD.WIDE.U32 R10, R11, -0x326172a9, RZ ;  /* 0xcd9e8d570b0a7825 */ /* 0x000fca00078e00ff */
[----:B------:R-:W-:Y:S01]  /*1770*/  LOP3.LUT R9, R11, R14, R9, 0x96, !PT ;  /* 0x0000000e0b097212 */ /* 0x000fe200078e9609 */
[----:B------:R-:W-:Y:S01]  /*1780*/  IMAD.WIDE.U32 R14, R7, -0x2daee0ad, RZ ;  /* 0xd2511f53070e7825 */ /* 0x000fe200078e00ff */
[----:B------:R-:W-:-:S03]  /*1790*/  IADD3 R7, R5, -0x56f99767, RZ ;  /* 0xa906689905077810 */ /* 0x000fc60007ffe0ff */
        /* <DEDUP_REMOVED lines=11> */
[----:B------:R-:W-:-:S03]  /*1850*/  IADD3 R7, R5, 0x1fd5c5a3, RZ ;  /* 0x1fd5c5a305077810 */ /* 0x000fc60007ffe0ff */
[----:B------:R-:W-:Y:S01]  /*1860*/  VIADD R9, R5, 0xdb3d7428 ;  /* 0xdb3d742805097836 */ /* 0x000fe20000000000 */
[----:B------:R-:W-:Y:S01]  /*1870*/  LOP3.LUT R7, R15, R12, R7, 0x96, !PT ;  /* 0x0000000c0f077212 */ /* 0x000fe200078e9607 */
[----:B------:R-:W-:Y:S01]  /*1880*/  IMAD.WIDE.U32 R10, R11, -0x2daee0ad, RZ ;  /* 0xd2511f530b0a7825 */ /* 0x000fe200078e00ff */
[----:B------:R-:W-:-:S04]  /*1890*/  IADD3 R5, R5, -0x695add53, RZ ;  /* 0x96a522ad05057810 */ /* 0x000fc80007ffe0ff */
[----:B------:R-:W-:Y:S01]  /*18a0*/  LOP3.LUT R9, R11, R14, R9, 0x96, !PT ;  /* 0x0000000e0b097212 */ /* 0x000fe200078e9609 */
[----:B------:R-:W-:Y:S01]  /*18b0*/  IMAD.WIDE.U32 R14, R7, -0x326172a9, RZ ;  /* 0xcd9e8d57070e7825 */ /* 0x000fe200078e00ff */
[----:B------:R-:W-:-:S03]  /*18c0*/  IADD3 R7, R4, -0xe443238, RZ ;  /* 0xf1bbcdc804077810 */ /* 0x000fc60007ffe0ff */
[----:B------:R-:W-:Y:S01]  /*18d0*/  IMAD.WIDE.U32 R12, R9, -0x326172a9, RZ ;  /* 0xcd9e8d57090c7825 */ /* 0x000fe200078e00ff */
[----:B------:R-:W-:-:S03]  /*18e0*/  LOP3.LUT R8, R15, R8, R7, 0x96, !PT ;  /* 0x000000080f087212 */ /* 0x000fc600078e9607 */
[----:B------:R-:W-:Y:S01]  /*18f0*/  VIADD R11, R4, 0x8ff34781 ;  /* 0x8ff34781040b7836 */ /* 0x000fe20000000000 */
[----:B------:R-:W-:Y:S01]  /*1900*/  I2FP.F32.U32 R12, R12 ;  /* 0x0000000c000c7245 */ /* 0x000fe20000201000 */
[----:B------:R-:W-:-:S03]  /*1910*/  IMAD.WIDE.U32 R8, R8, -0x2daee0ad, RZ ;  /* 0xd2511f5308087825 */ /* 0x000fc600078e00ff */
[----:B------:R-:W-:Y:S01]  /*1920*/  LOP3.LUT R11, R13, R14, R11, 0x96, !PT ;  /* 0x0000000e0d0b7212 */ /* 0x000fe200078e960b */
[----:B------:R-:W-:Y:S01]  /*1930*/  IMAD.MOV.U32 R13, RZ, RZ, 0x2f800000 ;  /* 0x2f800000ff0d7424 */ /* 0x000fe200078e00ff */
[----:B------:R-:W-:Y:S02]  /*1940*/  LOP3.LUT R5, R9, R10, R5, 0x96, !PT ;  /* 0x0000000a09057212 */ /* 0x000fe400078e9605 */
[----:B------:R-:W-:Y:S01]  /*1950*/  I2FP.F32.U32 R11, R11 ;  /* 0x0000000b000b7245 */ /* 0x000fe20000201000 */
[----:B------:R-:W-:Y:S01]  /*1960*/  FFMA.FTZ R12, R12, R13, 1.1641532182693481445e-10 ;  /* 0x2f0000000c0c7423 */ /* 0x000fe2000001000d */
[----:B------:R-:W-:Y:S02]  /*1970*/  I2FP.F32.U32 R5, R5 ;  /* 0x0000000500057245 */ /* 0x000fe40000201000 */
[----:B------:R-:W-:Y:S01]  /*1980*/  I2FP.F32.U32 R8, R8 ;  /* 0x0000000800087245 */ /* 0x000fe20000201000 */
[-C--:B------:R-:W-:Y:S01]  /*1990*/  FFMA.FTZ R11, R11, R13.reuse, 1.1641532182693481445e-10 ;  /* 0x2f0000000b0b7423 */ /* 0x080fe2000001000d */
[----:B------:R-:W-:Y:S01]  /*19a0*/  FMUL.FTZ R12, R12, 6.2831854820251464844 ;  /* 0x40c90fdb0c0c7820 */ /* 0x000fe20000410000 */
[----:B------:R-:W-:-:S02]  /*19b0*/  FFMA.FTZ R7, R5, R13, 1.1641532182693481445e-10 ;  /* 0x2f00000005077423 */ /* 0x000fc4000001000d */
[----:B------:R-:W0:Y:S01]  /*19c0*/  LDC.64 R4, c[0x0][0x228] ;  /* 0x00008a00ff047b82 */ /* 0x000e220000000a00 */
[----:B------:R-:W1:Y:S01]  /*19d0*/  MUFU.LG2 R9, R11 ;  /* 0x0000000b00097308 */ /* 0x000e620000000c00 */
[----:B------:R-:W-:Y:S01]  /*19e0*/  FFMA.FTZ R8, R8, R13, 1.1641532182693481445e-10 ;  /* 0x2f00000008087423 */ /* 0x000fe2000001000d */
[----:B------:R-:W-:-:S03]  /*19f0*/  FMUL.RZ R14, R12, 0.15915493667125701904 ;  /* 0x3e22f9830c0e7820 */ /* 0x000fc6000040c000 */
[----:B------:R-:W-:-:S03]  /*1a00*/  FMUL.FTZ R8, R8, 6.2831854820251464844 ;  /* 0x40c90fdb08087820 */ /* 0x000fc60000410000 */
[----:B------:R-:W2:Y:S01]  /*1a10*/  MUFU.LG2 R7, R7 ;  /* 0x0000000700077308 */ /* 0x000ea20000000c00 */
[----:B------:R-:W-:-:S07]  /*1a20*/  FMUL.RZ R16, R8, 0.15915493667125701904 ;  /* 0x3e22f98308107820 */ /* 0x000fce000040c000 */
[----:B------:R-:W-:Y:S01]  /*1a30*/  MUFU.SIN R10, R14 ;  /* 0x0000000e000a7308 */ /* 0x000fe20000000400 */
[----:B-1----:R-:W-:-:S04]  /*1a40*/  FMUL.FTZ R9, R9, 0.69314718246459960938 ;  /* 0x3f31721809097820 */ /* 0x002fc80000410000 */
[----:B------:R-:W-:Y:S01]  /*1a50*/  FMUL.FTZ R9, R9, -2 ;  /* 0xc000000009097820 */ /* 0x000fe20000410000 */
[----:B0-----:R-:W-:Y:S02]  /*1a60*/  SHF.R.S32.HI R15, RZ, 0x1f, R5 ;  /* 0x0000001fff0f7819 */ /* 0x001fe40000011405 */
[----:B------:R-:W-:Y:S01]  /*1a70*/  MUFU.COS R11, R14 ;  /* 0x0000000e000b7308 */ /* 0x000fe20000000000 */
[----:B--2---:R-:W-:Y:S01]  /*1a80*/  FMUL.FTZ R7, R7, 0.69314718246459960938 ;  /* 0x3f31721807077820 */ /* 0x004fe20000410000 */
[----:B------:R-:W-:-:S03]  /*1a90*/  LOP3.LUT P1, RZ, R4, 0x3, RZ, 0xc0, !PT ;  /* 0x0000000304ff7812 */ /* 0x000fc6000782c0ff */
[----:B------:R-:W-:Y:S01]  /*1aa0*/  FMUL.FTZ R8, R7, -2 ;  /* 0xc000000007087820 */ /* 0x000fe20000410000 */
[----:B------:R-:W-:Y:S02]  /*1ab0*/  LEA.HI R7, P0, R15, R4, RZ, 0x2 ;  /* 0x000000040f077211 */ /* 0x000fe400078110ff */
[----:B------:R-:W-:Y:S02]  /*1ac0*/  MUFU.COS R12, R16 ;  /* 0x00000010000c7308 */ /* 0x000fe40000000000 */
[----:B------:R-:W-:-:S04]  /*1ad0*/  IADD3.X R18, RZ, R5, RZ, P0, !PT ;  /* 0x00000005ff127210 */ /* 0x000fc800007fe4ff */
[--C-:B------:R-:W-:Y:S02]  /*1ae0*/  SHF.R.S64 R7, R7, 0x2, R18.reuse ;  /* 0x0000000207077819 */ /* 0x100fe40000001012 */
[----:B------:R-:W-:Y:S01]  /*1af0*/  SHF.R.S32.HI R17, RZ, 0x2, R18 ;  /* 0x00000002ff117819 */ /* 0x000fe20000011412 */
[----:B------:R-:W0:Y:S01]  /*1b00*/  MUFU.SQRT R15, R8 ;  /* 0x00000008000f7308 */ /* 0x000e220000002000 */
[C---:B------:R-:W-:Y:S02]  /*1b10*/  ISETP.LT.U32.AND P0, PT, R6.reuse, R7, PT ;  /* 0x000000070600720c */ /* 0x040fe40003f01070 */
[C---:B------:R-:W-:Y:S01]  /*1b20*/  SHF.L.U64.HI R7, R6.reuse, 0x2, R0 ;  /* 0x0000000206077819 */ /* 0x040fe20000010200 */
[----:B------:R-:W-:Y:S01]  /*1b30*/  IMAD.SHL.U32 R6, R6, 0x4, RZ ;  /* 0x0000000406067824 */ /* 0x000fe200078e00ff */
[----:B------:R-:W-:Y:S01]  /*1b40*/  ISETP.LT.AND.EX P0, PT, R0, R17, PT, P0 ;  /* 0x000000110000720c */ /* 0x000fe20003f01300 */
[----:B------:R-:W-:Y:S02]  /*1b50*/  IMAD R0, R3, R4, RZ ;  /* 0x0000000403007224 */ /* 0x000fe400078e02ff */
[----:B------:R-:W1:Y:S02]  /*1b60*/  MUFU.SIN R14, R16 ;  /* 0x00000010000e7308 */ /* 0x000e640000000400 */
[----:B------:R-:W-:-:S06]  /*1b70*/  IMAD R3, R2, R5, R0 ;  /* 0x0000000502037224 */ /* 0x000fcc00078e0200 */
[----:B------:R2:W3:Y:S01]  /*1b80*/  MUFU.SQRT R13, R9 ;  /* 0x00000009000d7308 */ /* 0x0004e20000002000 */
[----:B0-----:R-:W-:Y:S01]  /*1b90*/  FMUL.FTZ R12, R15, R12 ;  /* 0x0000000c0f0c7220 */ /* 0x001fe20000410000 */
[----:B--2---:R-:W-:-:S04]  /*1ba0*/  IMAD.WIDE.U32 R8, R2, R4, R6 ;  /* 0x0000000402087225 */ /* 0x004fc800078e0006 */
[----:B-1----:R-:W-:Y:S01]  /*1bb0*/  FMUL.FTZ R0, R15, R14 ;  /* 0x0000000e0f007220 */ /* 0x002fe20000410000 */
[----:B------:R-:W-:Y:S01]  /*1bc0*/  IADD3 R15, R9, R3, RZ ;  /* 0x00000003090f7210 */ /* 0x000fe20007ffe0ff */
[C---:B---3--:R-:W-:Y:S01]  /*1bd0*/  FMUL.FTZ R18, R13.reuse, R11 ;  /* 0x0000000b0d127220 */ /* 0x048fe20000410000 */
[----:B------:R-:W-:Y:S01]  /*1be0*/  FMUL.FTZ R16, R13, R10 ;  /* 0x0000000a0d107220 */ /* 0x000fe20000410000 */
[----:B------:R-:W-:Y:S06]  /*1bf0*/  @!P1 BRA P0, `(.L_x_4) ;  /* 0x0000000000909947 */ /* 0x000fec0000000000 */
[----:B------:R-:W-:-:S04]  /*1c00*/  ISETP.GE.U32.AND P0, PT, R6, R4, PT ;  /* 0x000000040600720c */ /* 0x000fc80003f06070 */
[----:B------:R-:W-:-:S13]  /*1c10*/  ISETP.GE.AND.EX P0, PT, R7, R5, PT, P0 ;  /* 0x000000050700720c */ /* 0x000fda0003f06300 */
[----:B------:R-:W-:Y:S05]  /*1c20*/  @P0 EXIT ;  /* 0x000000000000094d */ /* 0x000fea0003800000 */
[----:B------:R-:W0:Y:S01]  /*1c30*/  LDC R9, c[0x0][0x238] ;  /* 0x00008e00ff097b82 */ /* 0x000e220000000800 */
[----:B------:R-:W-:Y:S01]  /*1c40*/  IADD3 R13, P1, R6, 0x1, RZ ;  /* 0x00000001060d7810 */ /* 0x000fe20007f3e0ff */
[----:B------:R-:W-:-:S03]  /*1c50*/  ULDC.64 UR6, c[0x0][0x210] ;  /* 0x0000840000067ab9 */ /* 0x000fc60000000a00 */
[----:B------:R-:W-:Y:S02]  /*1c60*/  ISETP.GE.U32.AND P0, PT, R13, R4, PT ;  /* 0x000000040d00720c */ /* 0x000fe40003f06070 */
[----:B------:R-:W-:Y:S01]  /*1c70*/  IADD3.X R14, RZ, R7, RZ, P1, !PT ;  /* 0x00000007ff0e7210 */ /* 0x000fe20000ffe4ff */
[----:B------:R-:W0:Y:S01]  /*1c80*/  LDC R11, c[0x0][0x234] ;  /* 0x00008d00ff0b7b82 */ /* 0x000e220000000800 */
[----:B------:R-:W-:Y:S02]  /*1c90*/  LEA R2, P1, R8, UR6, 0x1 ;  /* 0x0000000608027c11 */ /* 0x000fe4000f8208ff */
[----:B------:R-:W-:Y:S01]  /*1ca0*/  ISETP.GE.AND.EX P0, PT, R14, R5, PT, P0 ;  /* 0x000000050e00720c */ /* 0x000fe20003f06300 */
[----:B0-----:R-:W-:-:S05]  /*1cb0*/  FFMA.FTZ R3, R18, R9, R11 ;  /* 0x0000000912037223 */ /* 0x001fca000001000b */
[----:B------:R-:W-:Y:S02]  /*1cc0*/  F2FP.BF16.F32.PACK_AB R10, RZ, R3 ;  /* 0x00000003ff0a723e */ /* 0x000fe400000010ff */
[----:B------:R-:W-:-:S05]  /*1cd0*/  LEA.HI.X R3, R8, UR7, R15, 0x1, P1 ;  /* 0x0000000708037c11 */ /* 0x000fca00088f0c0f */
[----:B------:R0:W-:Y:S01]  /*1ce0*/  STG.E.U16 desc[UR4][R2.64], R10 ;  /* 0x0000000a02007986 */ /* 0x0001e2000c101504 */
[----:B------:R-:W-:Y:S05]  /*1cf0*/  @P0 EXIT ;  /* 0x000000000000094d */ /* 0x000fea0003800000 */
[----:B------:R-:W-:Y:S01]  /*1d00*/  IADD3 R13, P1, R6, 0x2, RZ ;  /* 0x00000002060d7810 */ /* 0x000fe20007f3e0ff */
[----:B------:R-:W-:-:S03]  /*1d10*/  FFMA.FTZ R8, R16, R9, R11 ;  /* 0x0000000910087223 */ /* 0x000fc6000001000b */
[----:B------:R-:W-:Y:S01]  /*1d20*/  ISETP.GE.U32.AND P0, PT, R13, R4, PT ;  /* 0x000000040d00720c */ /* 0x000fe20003f06070 */
[----:B0-----:R-:W-:Y:S01]  /*1d30*/  IMAD.X R10, RZ, RZ, R7, P1 ;  /* 0x000000ffff0a7224 */ /* 0x001fe200008e0607 */
[----:B------:R-:W-:-:S04]  /*1d40*/  F2FP.BF16.F32.PACK_AB R8, RZ, R8 ;  /* 0x00000008ff08723e */ /* 0x000fc800000010ff */
[----:B------:R-:W-:Y:S01]  /*1d50*/  ISETP.GE.AND.EX P0, PT, R10, R5, PT, P0 ;  /* 0x000000050a00720c */ /* 0x000fe20003f06300 */
[----:B------:R0:W-:-:S12]  /*1d60*/  STG.E.U16 desc[UR4][R2.64+0x2], R8 ;  /* 0x0000020802007986 */ /* 0x0001d8000c101504 */
[----:B0-----:R-:W-:Y:S05]  /*1d70*/  @P0 EXIT ;  /* 0x000000000000094d */ /* 0x001fea0003800000 */
[----:B------:R-:W-:Y:S01]  /*1d80*/  IADD3 R13, P1, R6, 0x3, RZ ;  /* 0x00000003060d7810 */ /* 0x000fe20007f3e0ff */
[----:B------:R-:W-:-:S03]  /*1d90*/  FFMA.FTZ R12, R12, R9, R11 ;  /* 0x000000090c0c7223 */ /* 0x000fc6000001000b */
[----:B------:R-:W-:Y:S02]  /*1da0*/  ISETP.GE.U32.AND P0, PT, R13, R4, PT ;  /* 0x000000040d00720c */ /* 0x000fe40003f06070 */
[----:B------:R-:W-:Y:S02]  /*1db0*/  IADD3.X R6, RZ, R7, RZ, P1, !PT ;  /* 0x00000007ff067210 */ /* 0x000fe40000ffe4ff */
[----:B------:R-:W-:Y:S02]  /*1dc0*/  F2FP.BF16.F32.PACK_AB R12, RZ, R12 ;  /* 0x0000000cff0c723e */ /* 0x000fe400000010ff */
[----:B------:R-:W-:-:S03]  /*1dd0*/  ISETP.GE.AND.EX P0, PT, R6, R5, PT, P0 ;  /* 0x000000050600720c */ /* 0x000fc60003f06300 */
[----:B------:R0:W-:Y:S10]  /*1de0*/  STG.E.U16 desc[UR4][R2.64+0x4], R12 ;  /* 0x0000040c02007986 */ /* 0x0001f4000c101504 */
[----:B------:R-:W-:Y:S05]  /*1df0*/  @P0 EXIT ;  /* 0x000000000000094d */ /* 0x000fea0003800000 */
[----:B------:R-:W-:-:S05]  /*1e00*/  FFMA.FTZ R0, R0, R9, R11 ;  /* 0x0000000900007223 */ /* 0x000fca000001000b */
[----:B------:R-:W-:-:S05]  /*1e10*/  F2FP.BF16.F32.PACK_AB R0, RZ, R0 ;  /* 0x00000000ff00723e */ /* 0x000fca00000010ff */
[----:B------:R-:W-:Y:S01]  /*1e20*/  STG.E.U16 desc[UR4][R2.64+0x6], R0 ;  /* 0x0000060002007986 */ /* 0x000fe2000c101504 */
[----:B------:R-:W-:Y:S05]  /*1e30*/  EXIT ;  /* 0x000000000000794d */ /* 0x000fea0003800000 */
.L_x_4:
[----:B------:R-:W0:Y:S01]  /*1e40*/  LDC R3, c[0x0][0x234] ;  /* 0x00008d00ff037b82 */ /* 0x000e220000000800 */
[----:B------:R-:W-:Y:S01]  /*1e50*/  ULDC UR6, c[0x0][0x238] ;  /* 0x00008e0000067ab9 */ /* 0x000fe20000000800 */
[----:B------:R-:W-:Y:S02]  /*1e60*/  ULDC.64 UR8, c[0x0][0x210] ;  /* 0x0000840000087ab9 */ /* 0x000fe40000000a00 */
[----:B------:R-:W-:Y:S01]  /*1e70*/  LEA R2, P0, R8, UR8, 0x1 ;  /* 0x0000000808027c11 */ /* 0x000fe2000f8008ff */
[--C-:B0-----:R-:W-:Y:S01]  /*1e80*/  FFMA.FTZ R4, R18, UR6, R3.reuse ;  /* 0x0000000612047c23 */ /* 0x101fe20008010003 */
[--C-:B------:R-:W-:Y:S01]  /*1e90*/  FFMA.FTZ R5, R16, UR6, R3.reuse ;  /* 0x0000000610057c23 */ /* 0x100fe20008010003 */
[--C-:B------:R-:W-:Y:S01]  /*1ea0*/  FFMA.FTZ R12, R12, UR6, R3.reuse ;  /* 0x000000060c0c7c23 */ /* 0x100fe20008010003 */
[----:B------:R-:W-:Y:S01]  /*1eb0*/  FFMA.FTZ R7, R0, UR6, R3 ;  /* 0x0000000600077c23 */ /* 0x000fe20008010003 */
[----:B------:R-:W-:Y:S02]  /*1ec0*/  LEA.HI.X R3, R8, UR9, R15, 0x1, P0 ;  /* 0x0000000908037c11 */ /* 0x000fe400080f0c0f */
[----:B------:R-:W-:-:S02]  /*1ed0*/  F2FP.BF16.F32.PACK_AB R4, R5, R4 ;  /* 0x000000040504723e */ /* 0x000fc400000010ff */
[----:B------:R-:W-:-:S05]  /*1ee0*/  F2FP.BF16.F32.PACK_AB R5, R7, R12 ;  /* 0x0000000c0705723e */ /* 0x000fca00000010ff */
[----:B------:R-:W-:Y:S01]  /*1ef0*/  STG.E.64 desc[UR4][R2.64], R4 ;  /* 0x0000000402007986 */ /* 0x000fe2000c101b04 */
[----:B------:R-:W-:Y:S05]  /*1f00*/  EXIT ;  /* 0x000000000000794d */ /* 0x000fea0003800000 */
        .weak           $__internal_0_$__cuda_sm20_div_s64
        .type           $__internal_0_$__cuda_sm20_div_s64,@function
        .size           $__internal_0_$__cuda_sm20_div_s64,(.L_x_161 - $__internal_0_$__cuda_sm20_div_s64)
$__internal_0_$__cuda_sm20_div_s64:
[----:B------:R-:W-:Y:S01]  /*1f10*/  UIADD3 UR4, UP1, URZ, -UR6, URZ ;  /* 0x800000063f047290 */ /* 0x000fe2000ff3e03f */
[----:B------:R-:W-:Y:S01]  /*1f20*/  ISETP.GE.AND P3, PT, R7, RZ, PT ;  /* 0x000000ff0700720c */ /* 0x000fe20003f66270 */
[----:B------:R-:W-:Y:S02]  /*1f30*/  UISETP.GE.AND UP0, UPT, UR11, URZ, UPT ;  /* 0x0000003f0b00728c */ /* 0x000fe4000bf06270 */
[----:B------:R-:W-:Y:S02]  /*1f40*/  UIADD3.X UR5, URZ, ~UR11, URZ, UP1, !UPT ;  /* 0x8000000b3f057290 */ /* 0x000fe40008ffe43f */
[----:B------:R-:W-:Y:S02]  /*1f50*/  USEL UR4, UR4, UR6, !UP0 ;  /* 0x0000000604047287 */ /* 0x000fe4000c000000 */
[----:B------:R-:W-:-:S09]  /*1f60*/  USEL UR5, UR5, UR11, !UP0 ;  /* 0x0000000b05057287 */ /* 0x000fd2000c000000 */
[----:B------:R-:W0:Y:S08]  /*1f70*/  I2F.U64.RP R8, UR4 ;  /* 0x0000000400087d12 */ /* 0x000e300008309000 */
[----:B0-----:R-:W0:Y:S02]  /*1f80*/  MUFU.RCP R8, R8 ;  /* 0x0000000800087308 */ /* 0x001e240000001000 */
[----:B0-----:R-:W-:-:S06]  /*1f90*/  IADD3 R2, R8, 0x1ffffffe, RZ ;  /* 0x1ffffffe08027810 */ /* 0x001fcc0007ffe0ff */
[----:B------:R-:W0:Y:S02]  /*1fa0*/  F2I.U64.TRUNC R2, R2 ;  /* 0x0000000200027311 */ /* 0x000e24000020d800 */
[----:B0-----:R-:W-:-:S04]  /*1fb0*/  IMAD.WIDE.U32 R4, R2, UR4, RZ ;  /* 0x0000000402047c25 */ /* 0x001fc8000f8e00ff */
[----:B------:R-:W-:Y:S01]  /*1fc0*/  IMAD R5, R2, UR5, R5 ;  /* 0x0000000502057c24 */ /* 0x000fe2000f8e0205 */
[----:B------:R-:W-:-:S03]  /*1fd0*/  IADD3 R9, P0, RZ, -R4, RZ ;  /* 0x80000004ff097210 */ /* 0x000fc60007f1e0ff */
[----:B------:R-:W-:Y:S02]  /*1fe0*/  IMAD R5, R3, UR4, R5 ;  /* 0x0000000403057c24 */ /* 0x000fe4000f8e0205 */
[----:B------:R-:W-:-:S04]  /*1ff0*/  IMAD.HI.U32 R4, R2, R9, RZ ;  /* 0x0000000902047227 */ /* 0x000fc800078e00ff */
[----:B------:R-:W-:Y:S01]  /*2000*/  IMAD.X R11, RZ, RZ, ~R5, P0 ;  /* 0x000000ffff0b7224 */ /* 0x000fe200000e0e05 */
[----:B------:R-:W-:-:S03]  /*2010*/  MOV R5, R2 ;  /* 0x0000000200057202 */ /* 0x000fc60000000f00 */
[-C--:B------:R-:W-:Y:S02]  /*2020*/  IMAD R13, R3, R11.reuse, RZ ;  /* 0x0000000b030d7224 */ /* 0x080fe400078e02ff */
[----:B------:R-:W-:-:S04]  /*2030*/  IMAD.WIDE.U32 R4, P0, R2, R11, R4 ;  /* 0x0000000b02047225 */ /* 0x000fc80007800004 */
[----:B------:R-:W-:-:S04]  /*2040*/  IMAD.HI.U32 R11, R3, R11, RZ ;  /* 0x0000000b030b7227 */ /* 0x000fc800078e00ff */
[----:B------:R-:W-:-:S05]  /*2050*/  IMAD.HI.U32 R4, P1, R3, R9, R4 ;  /* 0x0000000903047227 */ /* 0x000fca0007820004 */
[----:B------:R-:W-:Y:S02]  /*2060*/  IADD3 R5, P2, R13, R4, RZ ;  /* 0x000000040d057210 */ /* 0x000fe40007f5e0ff */
[----:B------:R-:W-:-:S03]  /*2070*/  IADD3.X R4, R11, R3, RZ, P0, !PT ;  /* 0x000000030b047210 */ /* 0x000fc600007fe4ff */
[----:B------:R-:W-:Y:S01]  /*2080*/  IMAD.WIDE.U32 R2, R5, UR4, RZ ;  /* 0x0000000405027c25 */ /* 0x000fe2000f8e00ff */
[----:B------:R-:W-:-:S03]  /*2090*/  IADD3.X R9, RZ, RZ, R4, P2, P1 ;  /* 0x000000ffff097210 */ /* 0x000fc600017e2404 */
[----:B------:R-:W-:Y:S01]  /*20a0*/  IMAD R4, R5, UR5, R3 ;  /* 0x0000000505047c24 */ /* 0x000fe2000f8e0203 */
[----:B------:R-:W-:Y:S02]  /*20b0*/  IADD3 R11, P0, RZ, -R2, RZ ;  /* 0x80000002ff0b7210 */ /* 0x000fe40007f1e0ff */
[-C--:B------:R-:W-:Y:S01]  /*20c0*/  IADD3 R3, P4, RZ, -R6.reuse, RZ ;  /* 0x80000006ff037210 */ /* 0x080fe20007f9e0ff */
[----:B------:R-:W-:Y:S02]  /*20d0*/  IMAD R2, R9, UR4, R4 ;  /* 0x0000000409027c24 */ /* 0x000fe4000f8e0204 */
[----:B------:R-:W-:Y:S01]  /*20e0*/  IMAD.HI.U32 R4, R5, R11, RZ ;  /* 0x0000000b05047227 */ /* 0x000fe200078e00ff */
[----:B------:R-:W-:Y:S02]  /*20f0*/  SEL R8, R3, R6, !P3 ;  /* 0x0000000603087207 */ /* 0x000fe40005800000 */
[----:B------:R-:W-:Y:S01]  /*2100*/  IADD3.X R3, RZ, ~R7, RZ, P4, !PT ;  /* 0x80000007ff037210 */ /* 0x000fe200027fe4ff */
[----:B------:R-:W-:-:S03]  /*2110*/  IMAD.X R2, RZ, RZ, ~R2, P0 ;  /* 0x000000ffff027224 */ /* 0x000fc600000e0e02 */
[----:B------:R-:W-:Y:S01]  /*2120*/  SEL R10, R3, R7, !P3 ;  /* 0x00000007030a7207 */ /* 0x000fe20005800000 */
[----:B------:R-:W-:-:S04]  /*2130*/  IMAD.WIDE.U32 R4, P0, R5, R2, R4 ;  /* 0x0000000205047225 */ /* 0x000fc80007800004 */
[----:B------:R-:W-:Y:S02]  /*2140*/  IMAD.MOV.U32 R3, RZ, RZ, RZ ;  /* 0x000000ffff037224 */ /* 0x000fe400078e00ff */
[----:B------:R-:W-:-:S04]  /*2150*/  IMAD.HI.U32 R5, P1, R9, R11, R4 ;  /* 0x0000000b09057227 */ /* 0x000fc80007820004 */
[CC--:B------:R-:W-:Y:S02]  /*2160*/  IMAD R4, R9.reuse, R2.reuse, RZ ;  /* 0x0000000209047224 */ /* 0x0c0fe400078e02ff */
[----:B------:R-:W-:-:S03]  /*2170*/  IMAD.HI.U32 R2, R9, R2, RZ ;  /* 0x0000000209027227 */ /* 0x000fc600078e00ff */
[----:B------:R-:W-:Y:S02]  /*2180*/  IADD3 R5, P2, R4, R5, RZ ;  /* 0x0000000504057210 */ /* 0x000fe40007f5e0ff */
[----:B------:R-:W-:-:S03]  /*2190*/  IADD3.X R9, R2, R9, RZ, P0, !PT ;  /* 0x0000000902097210 */ /* 0x000fc600007fe4ff */
[----:B------:R-:W-:Y:S01]  /*21a0*/  IMAD.HI.U32 R2, R5, R8, RZ ;  /* 0x0000000805027227 */ /* 0x000fe200078e00ff */
[----:B------:R-:W-:-:S03]  /*21b0*/  IADD3.X R9, RZ, RZ, R9, P2, P1 ;  /* 0x000000ffff097210 */ /* 0x000fc600017e2409 */
[----:B------:R-:W-:-:S04]  /*21c0*/  IMAD.WIDE.U32 R2, R5, R10, R2 ;  /* 0x0000000a05027225 */ /* 0x000fc800078e0002 */
[C---:B------:R-:W-:Y:S02]  /*21d0*/  IMAD R5, R9.reuse, R10, RZ ;  /* 0x0000000a09057224 */ /* 0x040fe400078e02ff */
[----:B------:R-:W-:-:S04]  /*21e0*/  IMAD.HI.U32 R2, P0, R9, R8, R2 ;  /* 0x0000000809027227 */ /* 0x000fc80007800002 */
[----:B------:R-:W-:Y:S01]  /*21f0*/  IMAD.HI.U32 R4, R9, R10, RZ ;  /* 0x0000000a09047227 */ /* 0x000fe200078e00ff */
[----:B------:R-:W-:-:S04]  /*2200*/  IADD3 R5, P1, R5, R2, RZ ;  /* 0x0000000205057210 */ /* 0x000fc80007f3e0ff */
[----:B------:R-:W-:Y:S01]  /*2210*/  IADD3.X R4, R4, RZ, RZ, P0, !PT ;  /* 0x000000ff04047210 */ /* 0x000fe200007fe4ff */
[----:B------:R-:W-:-:S03]  /*2220*/  IMAD.WIDE.U32 R2, R5, UR4, RZ ;  /* 0x0000000405027c25 */ /* 0x000fc6000f8e00ff */
[----:B------:R-:W-:Y:S01]  /*2230*/  IADD3.X R4, RZ, R4, RZ, P1, !PT ;  /* 0x00000004ff047210 */ /* 0x000fe20000ffe4ff */
[C---:B------:R-:W-:Y:S01]  /*2240*/  IMAD R3, R5.reuse, UR5, R3 ;  /* 0x0000000505037c24 */ /* 0x040fe2000f8e0203 */
[----:B------:R-:W-:Y:S02]  /*2250*/  IADD3 R9, P1, -R2, R8, RZ ;  /* 0x0000000802097210 */ /* 0x000fe40007f3e1ff */
[----:B------:R-:W-:Y:S01]  /*2260*/  IADD3 R2, P2, R5, 0x1, RZ ;  /* 0x0000000105027810 */ /* 0x000fe20007f5e0ff */
[----:B------:R-:W-:Y:S01]  /*2270*/  IMAD R3, R4, UR4, R3 ;  /* 0x0000000404037c24 */ /* 0x000fe2000f8e0203 */
[----:B------:R-:W-:-:S03]  /*2280*/  ISETP.GE.U32.AND P0, PT, R9, UR4, PT ;  /* 0x0000000409007c0c */ /* 0x000fc6000bf06070 */
[----:B------:R-:W-:Y:S01]  /*2290*/  IMAD.X R3, R10, 0x1, ~R3, P1 ;  /* 0x000000010a037824 */ /* 0x000fe200008e0e03 */
[----:B------:R-:W-:-:S04]  /*22a0*/  IADD3 R8, P1, R9, -UR4, RZ ;  /* 0x8000000409087c10 */ /* 0x000fc8000ff3e0ff */
[C---:B------:R-:W-:Y:S02]  /*22b0*/  ISETP.GE.U32.AND.EX P0, PT, R3.reuse, UR5, PT, P0 ;  /* 0x0000000503007c0c */ /* 0x040fe4000bf06100 */
[----:B------:R-:W-:Y:S02]  /*22c0*/  IADD3.X R10, R3, ~UR5, RZ, P1, !PT ;  /* 0x80000005030a7c10 */ /* 0x000fe40008ffe4ff */
[----:B------:R-:W-:Y:S02]  /*22d0*/  SEL R8, R8, R9, P0 ;  /* 0x0000000908087207 */ /* 0x000fe40000000000 */
[----:B------:R-:W-:Y:S02]  /*22e0*/  IADD3.X R9, RZ, R4, RZ, P2, !PT ;  /* 0x00000004ff097210 */ /* 0x000fe400017fe4ff */
[----:B------:R-:W-:Y:S02]  /*22f0*/  SEL R10, R10, R3, P0 ;  /* 0x000000030a0a7207 */ /* 0x000fe40000000000 */
[----:B------:R-:W-:-:S02]  /*2300*/  SEL R3, R2, R5, P0 ;  /* 0x0000000502037207 */ /* 0x000fc40000000000 */
[----:B------:R-:W-:Y:S02]  /*2310*/  ISETP.GE.U32.AND P1, PT, R8, UR4, PT ;  /* 0x0000000408007c0c */ /* 0x000fe4000bf26070 */
[----:B------:R-:W-:Y:S02]  /*2320*/  SEL R2, R9, R4, P0 ;  /* 0x0000000409027207 */ /* 0x000fe40000000000 */
[----:B------:R-:W-:Y:S02]  /*2330*/  IADD3 R4, P2, R3, 0x1, RZ ;  /* 0x0000000103047810 */ /* 0x000fe40007f5e0ff */
[----:B------:R-:W-:Y:S02]  /*2340*/  ISETP.GE.U32.AND.EX P0, PT, R10, UR5, PT, P1 ;  /* 0x000000050a007c0c */ /* 0x000fe4000bf06110 */
[----:B------:R-:W-:Y:S02]  /*2350*/  IADD3.X R5, RZ, R2, RZ, P2, !PT ;  /* 0x00000002ff057210 */ /* 0x000fe400017fe4ff */
[----:B------:R-:W-:-:S02]  /*2360*/  SEL R4, R4, R3, P0 ;  /* 0x0000000304047207 */ /* 0x000fc40000000000 */
[----:B------:R-:W-:Y:S02]  /*2370*/  LOP3.LUT R8, R7, UR11, RZ, 0x3c, !PT ;  /* 0x0000000b07087c12 */ /* 0x000fe4000f8e3cff */
[----:B------:R-:W-:Y:S02]  /*2380*/  SEL R5, R5, R2, P0 ;  /* 0x0000000205057207 */ /* 0x000fe40000000000 */
[-C--:B------:R-:W-:Y:S02]  /*2390*/  IADD3 R3, P2, RZ, -R4.reuse, RZ ;  /* 0x80000004ff037210 */ /* 0x080fe40007f5e0ff */
[----:B------:R-:W-:Y:S02]  /*23a0*/  ISETP.GE.AND P1, PT, R8, RZ, PT ;  /* 0x000000ff0800720c */ /* 0x000fe40003f26270 */
[----:B------:R-:W-:Y:S01]  /*23b0*/  ISETP.NE.U32.AND P0, PT, RZ, UR6, PT ;  /* 0x00000006ff007c0c */ /* 0x000fe2000bf05070 */
[----:B------:R-:W-:Y:S01]  /*23c0*/  IMAD.X R2, RZ, RZ, ~R5, P2 ;  /* 0x000000ffff027224 */ /* 0x000fe200010e0e05 */
[----:B------:R-:W-:Y:S01]  /*23d0*/  SEL R4, R3, R4, !P1 ;  /* 0x0000000403047207 */ /* 0x000fe20004800000 */
[----:B------:R-:W-:Y:S01]  /*23e0*/  HFMA2.MMA R3, -RZ, RZ, 0, 0 ;  /* 0x00000000ff037435 */ /* 0x000fe200000001ff */
[----:B------:R-:W-:-:S02]  /*23f0*/  ISETP.NE.AND.EX P0, PT, RZ, UR11, PT, P0 ;  /* 0x0000000bff007c0c */ /* 0x000fc4000bf05300 */
[----:B------:R-:W-:Y:S02]  /*2400*/  SEL R5, R2, R5, !P1 ;  /* 0x0000000502057207 */ /* 0x000fe40004800000 */
[----:B------:R-:W-:Y:S02]  /*2410*/  MOV R2, R0 ;  /* 0x0000000000027202 */ /* 0x000fe40000000f00 */
[----:B------:R-:W-:Y:S02]  /*2420*/  SEL R4, R4, 0xffffffff, P0 ;  /* 0xffffffff04047807 */ /* 0x000fe40000000000 */
[----:B------:R-:W-:Y:S01]  /*2430*/  SEL R5, R5, 0xffffffff, P0 ;  /* 0xffffffff05057807 */ /* 0x000fe20000000000 */
[----:B------:R-:W-:Y:S06]  /*2440*/  RET.REL.NODEC R2 `(_ZN2at6native54_GLOBAL__N__f6d41790_21_PhiloxDistribution_cu_0636f2c123philox_multi_key_kernelIN3c108BFloat16EZZZZNS0_20_philox_normal_cuda_ERNS_6TensorERKS5_ddENKUlvE_clEvENKUlvE2_clEvENKUlvE_clEvEUlmmE0_ZZZNS0_20_philox_normal_cuda_ES6_S8_ddENKS9_clEvENKSA_clEvEUlfE_EEvPT_PKmllT0_T1_16OffsetCalculatorILi1EjLb0EE) ;  /* 0xffffffd802ec7950 */ /* 0x000fec0003c3ffff */
.L_x_5:
[----:B------:R-:W-:-:S00]  /*2450*/  BRA `(.L_x_5) ;  /* 0xfffffffc00fc7947 */ /* 0x000fc0000383ffff */
[----:B------:R-:W-:-:S00]  /*2460*/  NOP ;  /* 0x0000000000007918 */ /* 0x000fc00000000000 */
        /* <DEDUP_REMOVED lines=9> */
.L_x_161:


//--------------------- .text._ZN2at6native54_GLOBAL__N__f6d41790_21_PhiloxDistribution_cu_0636f2c124philox_single_key_kernelIN3c108BFloat16EZZZZNS0_20_philox_normal_cuda_ERNS_6TensorERKS5_ddENKUlvE_clEvENKUlvE2_clEvENKUlvE_clEvEUlmmE0_ZZZNS0_20_philox_normal_cuda_ES6_S8_ddENKS9_clEvENKSA_clEvEUlfE_EEvPT_PKmlT0_T1_ --------------------------
	.section	.text._ZN2at6native54_GLOBAL__N__f6d41790_21_PhiloxDistribution_cu_0636f2c124philox_single_key_kernelIN3c108BFloat16EZZZZNS0_20_philox_normal_cuda_ERNS_6TensorERKS5_ddENKUlvE_clEvENKUlvE2_clEvENKUlvE_clEvEUlmmE0_ZZZNS0_20_philox_normal_cuda_ES6_S8_ddENKS9_clEvENKSA_clEvEUlfE_EEvPT_PKmlT0_T1_,"ax",@progbits
	.align	128
.text._ZN2at6native54_GLOBAL__N__f6d41790_21_PhiloxDistribution_cu_0636f2c124philox_single_key_kernelIN3c108BFloat16EZZZZNS0_20_philox_normal_cuda_ERNS_6TensorERKS5_ddENKUlvE_clEvENKUlvE2_clEvENKUlvE_clEvEUlmmE0_ZZZNS0_20_philox_normal_cuda_ES6_S8_ddENKS9_clEvENKSA_clEvEUlfE_EEvPT_PKmlT0_T1_:
        .type           _ZN2at6native54_GLOBAL__N__f6d41790_21_PhiloxDistribution_cu_0636f2c124philox_single_key_kernelIN3c108BFloat16EZZZZNS0_20_philox_normal_cuda_ERNS_6TensorERKS5_ddENKUlvE_clEvENKUlvE2_clEvENKUlvE_clEvEUlmmE0_ZZZNS0_20_philox_normal_cuda_ES6_S8_ddENKS9_clEvENKSA_clEvEUlfE_EEvPT_PKmlT0_T1_,@function
        .size           _ZN2at6native54_GLOBAL__N__f6d41790_21_PhiloxDistribution_cu_0636f2c124philox_single_key_kernelIN3c108BFloat16EZZZZNS0_20_philox_normal_cuda_ERNS_6TensorERKS5_ddENKUlvE_clEvENKUlvE2_clEvENKUlvE_clEvEUlmmE0_ZZZNS0_20_philox_normal_cuda_ES6_S8_ddENKS9_clEvENKSA_clEvEUlfE_EEvPT_PKmlT0_T1_,(.L_x_163 - _ZN2at6native54_GLOBAL__N__f6d41790_21_PhiloxDistribution_cu_0636f2c124philox_single_key_kernelIN3c108BFloat16EZZZZNS0_20_philox_normal_cuda_ERNS_6TensorERKS5_ddENKUlvE_clEvENKUlvE2_clEvENKUlvE_clEvEUlmmE0_ZZZNS0_20_philox_normal_cuda_ES6_S8_ddENKS9_clEvENKSA_clEvEUlfE_EEvPT_PKmlT0_T1_)
        .other          _ZN2at6native54_GLOBAL__N__f6d41790_21_PhiloxDistribution_cu_0636f2c124philox_single_key_kernelIN3c108BFloat16EZZZZNS0_20_philox_normal_cuda_ERNS_6TensorERKS5_ddENKUlvE_clEvENKUlvE2_clEvENKUlvE_clEvEUlmmE0_ZZZNS0_20_philox_normal_cuda_ES6_S8_ddENKS9_clEvENKSA_clEvEUlfE_EEvPT_PKmlT0_T1_,@"STO_CUDA_ENTRY STV_DEFAULT"
_ZN2at6native54_GLOBAL__N__f6d41790_21_PhiloxDistribution_cu_0636f2c124philox_single_key_kernelIN3c108BFloat16EZZZZNS0_20_philox_normal_cuda_ERNS_6TensorERKS5_ddENKUlvE_clEvENKUlvE2_clEvENKUlvE_clEvEUlmmE0_ZZZNS0_20_philox_normal_cuda_ES6_S8_ddENKS9_clEvENKSA_clEvEUlfE_EEvPT_PKmlT0_T1_:
[----:B------:R-:W-:Y:S08]  /*0000*/  LDC R1, c[0x0][0x28] ;  /* 0x00000a00ff017b82 */ /* 0x000ff00000000800 */
[----:B------:R-:W0:Y:S01]  /*0010*/  LDC.64 R4, c[0x0][0x218] ;  /* 0x00008600ff047b82 */ /* 0x000e220000000a00 */
[----:B------:R-:W-:-:S07]  /*0020*/  ULDC.64 UR4, c[0x0][0x208] ;  /* 0x0000820000047ab9 */ /* 0x000fce0000000a00 */
[----:B------:R-:W1:Y:S01]  /*0030*/  LDC.64 R2, c[0x0][0x220] ;  /* 0x00008800ff027b82 */ /* 0x000e620000000a00 */
[----:B0-----:R-:W5:Y:S07]  /*0040*/  LDG.E.128 R4, desc[UR4][R4.64] ;  /* 0x0000000404047981 */ /* 0x001f6e000c1e1d00 */
[----:B------:R-:W0:Y:S01]  /*0050*/  S2UR UR6, SR_CTAID.X ;  /* 0x00000000000679c3 */ /* 0x000e220000002500 */
[----:B------:R-:W-:Y:S01]  /*0060*/  BSSY B0, `(.L_x_6) ;  /* 0x0000073000007945 */ /* 0x000fe20003800000 */
[----:B------:R-:W0:Y:S01]  /*0070*/  S2R R8, SR_TID.X ;  /* 0x0000000000087919 */ /* 0x000e220000002100 */
[----:B-1----:R-:W-:-:S05]  /*0080*/  SHF.R.S32.HI R9, RZ, 0x1f, R3 ;  /* 0x0000001fff097819 */ /* 0x002fca0000011403 */
[----:B------:R-:W0:Y:S01]  /*0090*/  LDC R11, c[0x0][RZ] ;  /* 0x00000000ff0b7b82 */ /* 0x000e220000000800 */
[----:B------:R-:W-:Y:S01]  /*00a0*/  LEA.HI R0, P0, R9, R2, RZ, 0x2 ;  /* 0x0000000209007211 */ /* 0x000fe200078110ff */
[----:B------:R-:W-:-:S04]  /*00b0*/  IMAD.MOV.U32 R9, RZ, RZ, RZ ;  /* 0x000000ffff097224 */ /* 0x000fc800078e00ff */
[----:B------:R-:W-:Y:S02]  /*00c0*/  IMAD.X R13, RZ, RZ, R3, P0 ;  /* 0x000000ffff0d7224 */ /* 0x000fe400000e0603 */
[----:B0-----:R-:W-:-:S03]  /*00d0*/  IMAD.WIDE.U32 R8, R11, UR6, R8 ;  /* 0x000000060b087c25 */ /* 0x001fc6000f8e0008 */
[--C-:B------:R-:W-:Y:S02]  /*00e0*/  SHF.R.S64 R11, R0, 0x2, R13.reuse ;  /* 0x00000002000b7819 */ /* 0x100fe4000000100d */
[----:B------:R-:W-:Y:S02]  /*00f0*/  SHF.R.S32.HI R0, RZ, 0x2, R13 ;  /* 0x00000002ff007819 */ /* 0x000fe4000001140d */
[CC--:B------:R-:W-:Y:S02]  /*0100*/  ISETP.GE.U32.AND P0, PT, R8.reuse, R11.reuse, PT ;  /* 0x0000000b0800720c */ /* 0x0c0fe40003f06070 */
[----:B------:R-:W-:Y:S02]  /*0110*/  ISETP.NE.U32.AND P1, PT, R8, R11, PT ;  /* 0x0000000b0800720c */ /* 0x000fe40003f25070 */
[CC--:B------:R-:W-:Y:S02]  /*0120*/  ISETP.GE.AND.EX P0, PT, R9.reuse, R0.reuse, PT, P0 ;  /* 0x000000000900720c */ /* 0x0c0fe40003f06300 */
[----:B------:R-:W-:-:S11]  /*0130*/  ISETP.NE.AND.EX P1, PT, R9, R0, PT, P1 ;  /* 0x000000000900720c */ /* 0x000fd60003f25310 */
[----:B------:R-:W-:Y:S05]  /*0140*/  @P0 BRA `(.L_x_7) ;  /* 0x0000000400900947 */ /* 0x000fea0003800000 */
[----:B-----5:R-:W-:Y:S01]  /*0150*/  IADD3 R14, P0, R6, R8, RZ ;  /* 0x00000008060e7210 */ /* 0x020fe20007f1e0ff */
[----:B------:R-:W-:Y:S01]  /*0160*/  IMAD.MOV.U32 R10, RZ, RZ, 0x2f800000 ;  /* 0x2f800000ff0a7424 */ /* 0x000fe200078e00ff */
[----:B------:R-:W0:Y:S01]  /*0170*/  LDC R21, c[0x0][0x22c] ;  /* 0x00008b00ff157b82 */ /* 0x000e220000000800 */
[----:B------:R-:W-:Y:S01]  /*0180*/  ULDC.64 UR8, c[0x0][0x210] ;  /* 0x0000840000087ab9 */ /* 0x000fe20000000a00 */
[----:B------:R-:W-:Y:S01]  /*0190*/  ULDC UR6, c[0x0][0x230] ;  /* 0x00008c0000067ab9 */ /* 0x000fe20000000800 */
[----:B------:R-:W-:-:S04]  /*01a0*/  IMAD.WIDE.U32 R14, R14, -0x2daee0ad, RZ ;  /* 0xd2511f530e0e7825 */ /* 0x000fc800078e00ff */
[----:B------:R-:W-:Y:S01]  /*01b0*/  IMAD.X R17, R7, 0x1, R9, P0 ;  /* 0x0000000107117824 */ /* 0x000fe200000e0609 */
[----:B------:R-:W-:Y:S01]  /*01c0*/  LOP3.LUT R12, R5, R15, RZ, 0x3c, !PT ;  /* 0x0000000f050c7212 */ /* 0x000fe200078e3cff */
[----:B------:R-:W-:-:S03]  /*01d0*/  VIADD R15, R4, 0x9e3779b9 ;  /* 0x9e3779b9040f7836 */ /* 0x000fc60000000000 */
[----:B------:R-:W-:Y:S01]  /*01e0*/  LOP3.LUT R18, R17, R4, RZ, 0x3c, !PT ;  /* 0x0000000411127212 */ /* 0x000fe200078e3cff */
[----:B------:R-:W-:-:S04]  /*01f0*/  IMAD.WIDE.U32 R12, R12, -0x326172a9, RZ ;  /* 0xcd9e8d570c0c7825 */ /* 0x000fc800078e00ff */
[----:B------:R-:W-:Y:S01]  /*0200*/  IMAD.WIDE.U32 R18, R18, -0x2daee0ad, RZ ;  /* 0xd2511f5312127825 */ /* 0x000fe200078e00ff */
[----:B------:R-:W-:-:S03]  /*0210*/  LOP3.LUT R15, R15, R13, RZ, 0x3c, !PT ;  /* 0x0000000d0f0f7212 */ /* 0x000fc600078e3cff */
[----:B------:R-:W-:Y:S02]  /*0220*/  VIADD R13, R5, 0xbb67ae85 ;  /* 0xbb67ae85050d7836 */ /* 0x000fe40000000000 */
[----:B------:R-:W-:-:S03]  /*0230*/  IMAD.WIDE.U32 R16, R15, -0x2daee0ad, RZ ;  /* 0xd2511f530f107825 */ /* 0x000fc600078e00ff */
[----:B------:R-:W-:Y:S01]  /*0240*/  LOP3.LUT R13, R19, R14, R13, 0x96, !PT ;  /* 0x0000000e130d7212 */ /* 0x000fe200078e960d */
[----:B------:R-:W-:-:S05]  /*0250*/  VIADD R15, R5, 0x76cf5d0a ;  /* 0x76cf5d0a050f7836 */ /* 0x000fca0000000000 */
[----:B------:R-:W-:Y:S01]  /*0260*/  LOP3.LUT R15, R17, R18, R15, 0x96, !PT ;  /* 0x00000012110f7212 */ /* 0x000fe200078e960f */
[----:B------:R-:W-:-:S04]  /*0270*/  IMAD.WIDE.U32 R18, R13, -0x326172a9, RZ ;  /* 0xcd9e8d570d127825 */ /* 0x000fc800078e00ff */
[----:B------:R-:W-:Y:S02]  /*0280*/  VIADD R13, R4, 0x3c6ef372 ;  /* 0x3c6ef372040d7836 */ /* 0x000fe40000000000 */
[----:B------:R-:W-:-:S03]  /*0290*/  IMAD.WIDE.U32 R14, R15, -0x326172a9, RZ ;  /* 0xcd9e8d570f0e7825 */ /* 0x000fc600078e00ff */
[----:B------:R-:W-:Y:S01]  /*02a0*/  LOP3.LUT R13, R19, R12, R13, 0x96, !PT ;  /* 0x0000000c130d7212 */ /* 0x000fe200078e960d */
[----:B------:R-:W-:-:S05]  /*02b0*/  VIADD R17, R4, 0xdaa66d2b ;  /* 0xdaa66d2b04117836 */ /* 0x000fca0000000000 */
[----:B------:R-:W-:Y:S01]  /*02c0*/  LOP3.LUT R12, R15, R18, R17, 0x96, !PT ;  /* 0x000000120f0c7212 */ /* 0x000fe200078e9611 */
[----:B------:R-:W-:Y:S01]  /*02d0*/  IMAD.WIDE.U32 R18, R13, -0x2daee0ad, RZ ;  /* 0xd2511f530d127825 */ /* 0x000fe200078e00ff */
[----:B------:R-:W-:-:S03]  /*02e0*/  IADD3 R15, R5, 0x32370b8f, RZ ;  /* 0x32370b8f050f7810 */ /* 0x000fc60007ffe0ff */
[----:B------:R-:W-:Y:S01]  /*02f0*/  IMAD.WIDE.U32 R12, R12, -0x2daee0ad, RZ ;  /* 0xd2511f530c0c7825 */ /* 0x000fe200078e00ff */
[----:B------:R-:W-:-:S03]  /*0300*/  LOP3.LUT R15, R19, R16, R15, 0x96, !PT ;  /* 0x00000010130f7212 */ /* 0x000fc600078e960f */
        /* <DEDUP_REMOVED lines=30> */
[----:B------:R-:W-:-:S04]  /*04f0*/  VIADD R17, R4, 0x8ff34781 ;  /* 0x8ff3478104117836 */ /* 0x000fc80000000000 */
[----:B------:R-:W-:Y:S01]  /*0500*/  IMAD.WIDE.U32 R12, R13, -0x2daee0ad, RZ ;  /* 0xd2511f530d0c7825 */ /* 0x000fe200078e00ff */
[----:B------:R-:W-:-:S03]  /*0510*/  LOP3.LUT R17, R15, R18, R17, 0x96, !PT ;  /* 0x000000120f117212 */ /* 0x000fc600078e9611 */
[----:B------:R-:W-:Y:S01]  /*0520*/  VIADD R15, R5, 0x96a522ad ;  /* 0x96a522ad050f7836 */ /* 0x000fe20000000000 */
[----:B------:R-:W-:-:S04]  /*0530*/  I2FP.F32.U32 R17, R17 ;  /* 0x0000001100117245 */ /* 0x000fc80000201000 */
[----:B------:R-:W-:Y:S01]  /*0540*/  LOP3.LUT R15, R13, R16, R15, 0x96, !PT ;  /* 0x000000100d0f7212 */ /* 0x000fe200078e960f */
[----:B------:R-:W-:Y:S01]  /*0550*/  FFMA.FTZ R17, R17, R10, 1.1641532182693481445e-10 ;  /* 0x2f00000011117423 */ /* 0x000fe2000001000a */
[----:B------:R-:W-:Y:S02]  /*0560*/  I2FP.F32.U32 R13, R14 ;  /* 0x0000000e000d7245 */ /* 0x000fe40000201000 */
[----:B------:R-:W-:-:S03]  /*0570*/  I2FP.F32.U32 R15, R15 ;  /* 0x0000000f000f7245 */ /* 0x000fc60000201000 */
[----:B------:R-:W1:Y:S01]  /*0580*/  MUFU.LG2 R17, R17 ;  /* 0x0000001100117308 */ /* 0x000e620000000c00 */
[-C--:B------:R-:W-:Y:S01]  /*0590*/  FFMA.FTZ R13, R13, R10.reuse, 1.1641532182693481445e-10 ;  /* 0x2f0000000d0d7423 */ /* 0x080fe2000001000a */
[----:B------:R-:W-:-:S03]  /*05a0*/  FFMA.FTZ R15, R15, R10, 1.1641532182693481445e-10 ;  /* 0x2f0000000f0f7423 */ /* 0x000fc6000001000a */
[----:B------:R-:W-:Y:S01]  /*05b0*/  FMUL.FTZ R14, R13, 6.2831854820251464844 ;  /* 0x40c90fdb0d0e7820 */ /* 0x000fe20000410000 */
[----:B------:R-:W-:Y:S02]  /*05c0*/  I2FP.F32.U32 R13, R12 ;  /* 0x0000000c000d7245 */ /* 0x000fe40000201000 */
[----:B------:R-:W2:Y:S01]  /*05d0*/  MUFU.LG2 R15, R15 ;  /* 0x0000000f000f7308 */ /* 0x000ea20000000c00 */
[----:B------:R-:W-:Y:S02]  /*05e0*/  FMUL.RZ R18, R14, 0.15915493667125701904 ;  /* 0x3e22f9830e127820 */ /* 0x000fe4000040c000 */
[----:B------:R-:W-:-:S04]  /*05f0*/  FFMA.FTZ R13, R13, R10, 1.1641532182693481445e-10 ;  /* 0x2f0000000d0d7423 */ /* 0x000fc8000001000a */
[----:B------:R-:W-:Y:S01]  /*0600*/  FMUL.FTZ R13, R13, 6.2831854820251464844 ;  /* 0x40c90fdb0d0d7820 */ /* 0x000fe20000410000 */
[----:B------:R-:W-:Y:S01]  /*0610*/  MUFU.SIN R12, R18 ;  /* 0x00000012000c7308 */ /* 0x000fe20000000400 */
[----:B-1----:R-:W-:Y:S02]  /*0620*/  FMUL.FTZ R17, R17, 0.69314718246459960938 ;  /* 0x3f31721811117820 */ /* 0x002fe40000410000 */
[----:B------:R-:W-:Y:S02]  /*0630*/  FMUL.RZ R19, R13, 0.15915493667125701904 ;  /* 0x3e22f9830d137820 */ /* 0x000fe4000040c000 */
[----:B------:R-:W-:-:S03]  /*0640*/  FMUL.FTZ R17, R17, -2 ;  /* 0xc000000011117820 */ /* 0x000fc60000410000 */
[----:B------:R-:W-:Y:S01]  /*0650*/  MUFU.COS R10, R18 ;  /* 0x00000012000a7308 */ /* 0x000fe20000000000 */
[----:B--2---:R-:W-:-:S04]  /*0660*/  FMUL.FTZ R15, R15, 0.69314718246459960938 ;  /* 0x3f3172180f0f7820 */ /* 0x004fc80000410000 */
[----:B------:R-:W-:-:S03]  /*0670*/  FMUL.FTZ R15, R15, -2 ;  /* 0xc00000000f0f7820 */ /* 0x000fc60000410000 */
[----:B------:R-:W-:Y:S08]  /*0680*/  MUFU.COS R16, R19 ;  /* 0x0000001300107308 */ /* 0x000ff00000000000 */
[----:B------:R-:W1:Y:S08]  /*0690*/  MUFU.SQRT R17, R17 ;  /* 0x0000001100117308 */ /* 0x000e700000002000 */
[----:B------:R-:W2:Y:S08]  /*06a0*/  MUFU.SQRT R15, R15 ;  /* 0x0000000f000f7308 */ /* 0x000eb00000002000 */
[----:B------:R-:W3:Y:S01]  /*06b0*/  MUFU.SIN R14, R19 ;  /* 0x00000013000e7308 */ /* 0x000ee20000000400 */
[C---:B-1----:R-:W-:Y:S01]  /*06c0*/  FMUL.FTZ R10, R17.reuse, R10 ;  /* 0x0000000a110a7220 */ /* 0x042fe20000410000 */
[----:B------:R-:W-:Y:S01]  /*06d0*/  FMUL.FTZ R13, R17, R12 ;  /* 0x0000000c110d7220 */ /* 0x000fe20000410000 */
[----:B------:R-:W-:-:S02]  /*06e0*/  LEA R12, P0, R8, UR8, 0x3 ;  /* 0x00000008080c7c11 */ /* 0x000fc4000f8018ff */
[----:B0-----:R-:W-:Y:S01]  /*06f0*/  FFMA.FTZ R10, R10, UR6, R21 ;  /* 0x000000060a0a7c23 */ /* 0x001fe20008010015 */
[----:B--2---:R-:W-:-:S04]  /*0700*/  FMUL.FTZ R16, R15, R16 ;  /* 0x000000100f107220 */ /* 0x004fc80000410000 */
[--C-:B------:R-:W-:Y:S01]  /*0710*/  FFMA.FTZ R16, R16, UR6, R21.reuse ;  /* 0x0000000610107c23 */ /* 0x100fe20008010015 */
[----:B---3--:R-:W-:Y:S01]  /*0720*/  FMUL.FTZ R14, R15, R14 ;  /* 0x0000000e0f0e7220 */ /* 0x008fe20000410000 */
[----:B------:R-:W-:Y:S01]  /*0730*/  FFMA.FTZ R15, R13, UR6, R21 ;  /* 0x000000060d0f7c23 */ /* 0x000fe20008010015 */
[----:B------:R-:W-:Y:S02]  /*0740*/  LEA.HI.X R13, R8, UR9, R9, 0x3, P0 ;  /* 0x00000009080d7c11 */ /* 0x000fe400080f1c09 */
[----:B------:R-:W-:Y:S02]  /*0750*/  FFMA.FTZ R17, R14, UR6, R21 ;  /* 0x000000060e117c23 */ /* 0x000fe40008010015 */
[----:B------:R-:W-:-:S03]  /*0760*/  F2FP.BF16.F32.PACK_AB R8, R15, R10 ;  /* 0x0000000a0f08723e */ /* 0x000fc600000010ff */
[----:B------:R-:W-:-:S05]  /*0770*/  F2FP.BF16.F32.PACK_AB R9, R17, R16 ;  /* 0x000000101109723e */ /* 0x000fca00000010ff */
[----:B------:R0:W-:Y:S02]  /*0780*/  STG.E.64 desc[UR4][R12.64], R8 ;  /* 0x000000080c007986 */ /* 0x0001e4000c101b04 */
.L_x_7:
[----:B------:R-:W-:Y:S05]  /*0790*/  BSYNC B0 ;  /* 0x0000000000007941 */ /* 0x000fea0003800000 */
.L_x_6:
[----:B------:R-:W-:Y:S05]  /*07a0*/  @P1 EXIT ;  /* 0x000000000000194d */ /* 0x000fea0003800000 */
[----:B0----5:R-:W-:-:S05]  /*07b0*/  IADD3 R8, P0, R6, R11, RZ ;  /* 0x0000000b06087210 */ /* 0x021fca0007f1e0ff */
[----:B------:R-:W-:-:S04]  /*07c0*/  IMAD.WIDE.U32 R8, R8, -0x2daee0ad, RZ ;  /* 0xd2511f5308087825 */ /* 0x000fc800078e00ff */
[--C-:B------:R-:W-:Y:S01]  /*07d0*/  IMAD.X R7, R7, 0x1, R0.reuse, P0 ;  /* 0x0000000107077824 */ /* 0x100fe200000e0600 */
[----:B------:R-:W-:Y:S01]  /*07e0*/  LOP3.LUT R12, R5, R9, RZ, 0x3c, !PT ;  /* 0x00000009050c7212 */ /* 0x000fe200078e3cff */
[----:B------:R-:W-:Y:S01]  /*07f0*/  VIADD R9, R4, 0x9e3779b9 ;  /* 0x9e3779b904097836 */ /* 0x000fe20000000000 */
[----:B------:R-:W-:Y:S02]  /*0800*/  SHF.L.U64.HI R0, R11, 0x2, R0 ;  /* 0x000000020b007819 */ /* 0x000fe40000010200 */
[----:B------:R-:W-:Y:S01]  /*0810*/  LOP3.LUT R14, R7, R4, RZ, 0x3c, !PT ;  /* 0x00000004070e7212 */ /* 0x000fe200078e3cff */
[----:B------:R-:W-:-:S04]  /*0820*/  IMAD.WIDE.U32 R12, R12, -0x326172a9, RZ ;  /* 0xcd9e8d570c0c7825 */ /* 0x000fc800078e00ff */
[----:B------:R-:W-:Y:S01]  /*0830*/  IMAD.WIDE.U32 R14, R14, -0x2daee0ad, RZ ;  /* 0xd2511f530e0e7825 */ /* 0x000fe200078e00ff */
[----:B------:R-:W-:Y:S02]  /*0840*/  LOP3.LUT R6, R9, R13, RZ, 0x3c, !PT ;  /* 0x0000000d09067212 */ /* 0x000fe400078e3cff */
[C---:B------:R-:W-:Y:S01]  /*0850*/  IADD3 R9, R5.reuse, -0x4498517b, RZ ;  /* 0xbb67ae8505097810 */ /* 0x040fe20007ffe0ff */
[----:B------:R-:W-:Y:S02]  /*0860*/  VIADD R13, R5, 0x76cf5d0a ;  /* 0x76cf5d0a050d7836 */ /* 0x000fe40000000000 */
[----:B------:R-:W-:Y:S01]  /*0870*/  IMAD.WIDE.U32 R6, R6, -0x2daee0ad, RZ ;  /* 0xd2511f5306067825 */ /* 0x000fe200078e00ff */
[----:B------:R-:W-:-:S04]  /*0880*/  LOP3.LUT R15, R15, R8, R9, 0x96, !PT ;  /* 0x000000080f0f7212 */ /* 0x000fc800078e9609 */
[----:B------:R-:W-:Y:S01]  /*0890*/  LOP3.LUT R8, R7, R14, R13, 0x96, !PT ;  /* 0x0000000e07087212 */ /* 0x000fe200078e960d */
[----:B------:R-:W-:-:S04]  /*08a0*/  IMAD.WIDE.U32 R14, R15, -0x326172a9, RZ ;  /* 0xcd9e8d570f0e7825 */ /* 0x000fc800078e00ff */
[----:B------:R-:W-:Y:S02]  /*08b0*/  VIADD R7, R4, 0x3c6ef372 ;  /* 0x3c6ef37204077836 */ /* 0x000fe40000000000 */
[----:B------:R-:W-:-:S03]  /*08c0*/  IMAD.WIDE.U32 R8, R8, -0x326172a9, RZ ;  /* 0xcd9e8d5708087825 */ /* 0x000fc600078e00ff */
[----:B------:R-:W-:Y:S01]  /*08d0*/  LOP3.LUT R15, R15, R12, R7, 0x96, !PT ;  /* 0x0000000c0f0f7212 */ /* 0x000fe200078e9607 */
[----:B------:R-:W-:Y:S02]  /*08e0*/  VIADD R13, R4, 0xdaa66d2b ;  /* 0xdaa66d2b040d7836 */ /* 0x000fe40000000000 */
[----:B------:R-:W-:-:S03]  /*08f0*/  VIADD R7, R5, 0x32370b8f ;  /* 0x32370b8f05077836 */ /* 0x000fc60000000000 */
[----:B------:R-:W-:Y:S01]  /*0900*/  LOP3.LUT R12, R9, R14, R13, 0x96, !PT ;  /* 0x0000000e090c7212 */ /* 0x000fe200078e960d */
[----:B------:R-:W-:-:S04]  /*0910*/  IMAD.WIDE.U32 R14, R15, -0x2daee0ad, RZ ;  /* 0xd2511f530f0e7825 */ /* 0x000fc800078e00ff */
        /* <DEDUP_REMOVED lines=11> */
[----:B------:R-:W-:-:S03]  /*09d0*/  IADD3 R7, R5, -0x56f99767, RZ ;  /* 0xa906689905077810 */ /* 0x000fc60007ffe0ff */
[----:B------:R-:W-:Y:S01]  /*09e0*/  IMAD.WIDE.U32 R8, R8, -0x2daee0ad, RZ ;  /* 0xd2511f5308087825 */ /* 0x000fe200078e00ff */
[----:B------:R-:W-:-:S03]  /*09f0*/  LOP3.LUT R15, R15, R12, R7, 0x96, !PT ;  /* 0x0000000c0f0f7212 */ /* 0x000fc600078e9607 */
        /* <DEDUP_REMOVED lines=15> */
[C---:B------:R-:W-:Y:S02]  /*0af0*/  VIADD R7, R4.reuse, 0xf1bbcdc8 ;  /* 0xf1bbcdc804077836 */ /* 0x040fe40000000000 */
[----:B------:R-:W-:Y:S02]  /*0b00*/  VIADD R13, R4, 0x8ff34781 ;  /* 0x8ff34781040d7836 */ /* 0x000fe40000000000 */
[----:B------:R-:W-:Y:S01]  /*0b10*/  IMAD.WIDE.U32 R8, R8, -0x326172a9, RZ ;  /* 0xcd9e8d5708087825 */ /* 0x000fe200078e00ff */
[----:B------:R-:W-:Y:S02]  /*0b20*/  LOP3.LUT R4, R15, R12, R7, 0x96, !PT ;  /* 0x0000000c0f047212 */ /* 0x000fe400078e9607 */
[----:B------:R-:W-:Y:S02]  /*0b30*/  IADD3 R7, R5, -0x695add53, RZ ;  /* 0x96a522ad05077810 */ /* 0x000fe40007ffe0ff */
[----:B------:R-:W-:Y:S01]  /*0b40*/  LOP3.LUT R14, R9, R14, R13, 0x96, !PT ;  /* 0x0000000e090e7212 */ /* 0x000fe200078e960d */
[----:B------:R-:W-:Y:S01]  /*0b50*/  IMAD.WIDE.U32 R4, R4, -0x2daee0ad, RZ ;  /* 0xd2511f5304047825 */ /* 0x000fe200078e00ff */
[----:B------:R-:W-:-:S02]  /*0b60*/  I2FP.F32.U32 R8, R8 ;  /* 0x0000000800087245 */ /* 0x000fc40000201000 */
[----:B------:R-:W-:Y:S01]  /*0b70*/  I2FP.F32.U32 R14, R14 ;  /* 0x0000000e000e7245 */ /* 0x000fe20000201000 */
[----:B------:R-:W-:Y:S01]  /*0b80*/  IMAD.MOV.U32 R9, RZ, RZ, 0x2f800000 ;  /* 0x2f800000ff097424 */ /* 0x000fe200078e00ff */
[----:B------:R-:W-:Y:S01]  /*0b90*/  LOP3.LUT R6, R5, R6, R7, 0x96, !PT ;  /* 0x0000000605067212 */ /* 0x000fe200078e9607 */
[----:B------:R-:W-:Y:S01]  /*0ba0*/  IMAD.SHL.U32 R5, R11, 0x4, RZ ;  /* 0x000000040b057824 */ /* 0x000fe200078e00ff */
[----:B------:R-:W-:Y:S01]  /*0bb0*/  I2FP.F32.U32 R4, R4 ;  /* 0x0000000400047245 */ /* 0x000fe20000201000 */
[-C--:B------:R-:W-:Y:S01]  /*0bc0*/  FFMA.FTZ R14, R14, R9.reuse, 1.1641532182693481445e-10 ;  /* 0x2f0000000e0e7423 */ /* 0x080fe20000010009 */
[----:B------:R-:W-:Y:S01]  /*0bd0*/  I2FP.F32.U32 R6, R6 ;  /* 0x0000000600067245 */ /* 0x000fe20000201000 */
[-C--:B------:R-:W-:Y:S01]  /*0be0*/  FFMA.FTZ R8, R8, R9.reuse, 1.1641532182693481445e-10 ;  /* 0x2f00000008087423 */ /* 0x080fe20000010009 */
[----:B------:R-:W-:Y:S01]  /*0bf0*/  ISETP.GE.U32.AND P0, PT, R5, R2, PT ;  /* 0x000000020500720c */ /* 0x000fe20003f06070 */
[-C--:B------:R-:W-:Y:S02]  /*0c00*/  FFMA.FTZ R4, R4, R9.reuse, 1.1641532182693481445e-10 ;  /* 0x2f00000004047423 */ /* 0x080fe40000010009 */
[----:B------:R-:W-:Y:S01]  /*0c10*/  FFMA.FTZ R6, R6, R9, 1.1641532182693481445e-10 ;  /* 0x2f00000006067423 */ /* 0x000fe20000010009 */
[----:B------:R-:W0:Y:S01]  /*0c20*/  MUFU.LG2 R14, R14 ;  /* 0x0000000e000e7308 */ /* 0x000e220000000c00 */
[----:B------:R-:W-:Y:S01]  /*0c30*/  FMUL.FTZ R8, R8, 6.2831854820251464844 ;  /* 0x40c90fdb08087820 */ /* 0x000fe20000410000 */
[----:B------:R-:W-:Y:S01]  /*0c40*/  FMUL.FTZ R4, R4, 6.2831854820251464844 ;  /* 0x40c90fdb04047820 */ /* 0x000fe20000410000 */
[----:B------:R-:W-:-:S02]  /*0c50*/  ISETP.GE.AND.EX P0, PT, R0, R3, PT, P0 ;  /* 0x000000030000720c */ /* 0x000fc40003f06300 */
[----:B------:R-:W-:Y:S01]  /*0c60*/  FMUL.RZ R8, R8, 0.15915493667125701904 ;  /* 0x3e22f98308087820 */ /* 0x000fe2000040c000 */
[----:B------:R-:W-:Y:S02]  /*0c70*/  FMUL.RZ R13, R4, 0.15915493667125701904 ;  /* 0x3e22f983040d7820 */ /* 0x000fe4000040c000 */
[----:B------:R-:W1:Y:S08]  /*0c80*/  MUFU.LG2 R6, R6 ;  /* 0x0000000600067308 */ /* 0x000e700000000c00 */
[----:B------:R2:W3:Y:S01]  /*0c90*/  MUFU.SIN R7, R8 ;  /* 0x0000000800077308 */ /* 0x0004e20000000400 */
[----:B0-----:R-:W-:-:S04]  /*0ca0*/  FMUL.FTZ R14, R14, 0.69314718246459960938 ;  /* 0x3f3172180e0e7820 */ /* 0x001fc80000410000 */
[----:B------:R-:W-:-:S03]  /*0cb0*/  FMUL.FTZ R14, R14, -2 ;  /* 0xc00000000e0e7820 */ /* 0x000fc60000410000 */
[----:B------:R2:W0:Y:S01]  /*0cc0*/  MUFU.COS R9, R8 ;  /* 0x0000000800097308 */ /* 0x0004220000000000 */
[----:B-1----:R-:W-:-:S04]  /*0cd0*/  FMUL.FTZ R6, R6, 0.69314718246459960938 ;  /* 0x3f31721806067820 */ /* 0x002fc80000410000 */
[----:B------:R-:W-:-:S03]  /*0ce0*/  FMUL.FTZ R6, R6, -2 ;  /* 0xc000000006067820 */ /* 0x000fc60000410000 */
[----:B------:R2:W1:Y:S08]  /*0cf0*/  MUFU.SIN R11, R13 ;  /* 0x0000000d000b7308 */ /* 0x0004700000000400 */
[----:B------:R-:W4:Y:S08]  /*0d00*/  MUFU.SQRT R14, R14 ;  /* 0x0000000e000e7308 */ /* 0x000f300000002000 */
[----:B------:R2:W0:Y:S01]  /*0d10*/  MUFU.SQRT R8, R6 ;  /* 0x0000000600087308 */ /* 0x0004220000002000 */
[----:B-1-3--:R-:W-:Y:S05]  /*0d20*/  @P0 EXIT ;  /* 0x000000000000094d */ /* 0x00afea0003800000 */
[----:B------:R-:W-:Y:S01]  /*0d30*/  LOP3.LUT R15, RZ, R5, RZ, 0x33, !PT ;  /* 0x00000005ff0f7212 */ /* 0x000fe200078e33ff */
[----:B--2---:R-:W1:Y:S01]  /*0d40*/  MUFU.COS R13, R13 ;  /* 0x0000000d000d7308 */ /* 0x004e620000000000 */
[----:B------:R-:W-:Y:S01]  /*0d50*/  LOP3.LUT R6, RZ, R0, RZ, 0x33, !PT ;  /* 0x00000000ff067212 */ /* 0x000fe200078e33ff */
[----:B------:R-:W-:Y:S01]  /*0d60*/  IMAD.IADD R10, R2, 0x1, -R5 ;  /* 0x00000001020a7824 */ /* 0x000fe200078e0a05 */
[----:B------:R-:W-:-:S04]  /*0d70*/  IADD3 R4, P1, R15, R2, RZ ;  /* 0x000000020f047210 */ /* 0x000fc80007f3e0ff */
[----:B------:R-:W-:Y:S01]  /*0d80*/  ISETP.GE.U32.AND P0, PT, R4, 0x3, PT ;  /* 0x000000030400780c */ /* 0x000fe20003f06070 */
[----:B------:R-:W-:Y:S02]  /*0d90*/  IMAD.X R4, R6, 0x1, R3, P1 ;  /* 0x0000000106047824 */ /* 0x000fe400008e0603 */
[----:B0---4-:R-:W-:Y:S01]  /*0da0*/  FMUL.FTZ R6, R14, R9 ;  /* 0x000000090e067220 */ /* 0x011fe20000410000 */
[----:B------:R-:W-:Y:S01]  /*0db0*/  IMAD.MOV.U32 R9, RZ, RZ, RZ ;  /* 0x000000ffff097224 */ /* 0x000fe200078e00ff */
[----:B------:R-:W-:Y:S02]  /*0dc0*/  LOP3.LUT R10, R10, 0x3, RZ, 0xc0, !PT ;  /* 0x000000030a0a7812 */ /* 0x000fe400078ec0ff */
[----:B------:R-:W-:Y:S01]  /*0dd0*/  ISETP.GE.U32.AND.EX P0, PT, R4, RZ, PT, P0 ;  /* 0x000000ff0400720c */ /* 0x000fe20003f06100 */
[----:B------:R-:W-:Y:S01]  /*0de0*/  FMUL.FTZ R4, R14, R7 ;  /* 0x000000070e047220 */ /* 0x000fe20000410000 */
[C---:B------:R-:W-:Y:S01]  /*0df0*/  FMUL.FTZ R7, R8.reuse, R11 ;  /* 0x0000000b08077220 */ /* 0x040fe20000410000 */
[----:B-1----:R-:W-:-:S10]  /*0e00*/  FMUL.FTZ R8, R8, R13 ;  /* 0x0000000d08087220 */ /* 0x002fd40000410000 */
[----:B------:R-:W-:Y:S05]  /*0e10*/  @!P0 BRA `(.L_x_8) ;  /* 0x0000000800148947 */ /* 0x000fea0003800000 */
[----:B------:R-:W0:Y:S01]  /*0e20*/  LDC.64 R12, c[0x0][0x210] ;  /* 0x00008400ff0c7b82 */ /* 0x000e220000000a00 */
[C---:B------:R-:W-:Y:S01]  /*0e30*/  IADD3 R11, P0, P1, R5.reuse, -R2, R10 ;  /* 0x80000002050b7210 */ /* 0x040fe2000791e00a */
[----:B------:R-:W-:Y:S01]  /*0e40*/  IMAD.MOV.U32 R9, RZ, RZ, RZ ;  /* 0x000000ffff097224 */ /* 0x000fe200078e00ff */
[C---:B0-----:R-:W-:Y:S02]  /*0e50*/  LEA R2, P2, R5.reuse, R12, 0x1 ;  /* 0x0000000c05027211 */ /* 0x041fe400078408ff */
[----:B------:R-:W-:Y:S02]  /*0e60*/  IADD3.X R12, R0, ~R3, RZ, P0, P1 ;  /* 0x80000003000c7210 */ /* 0x000fe400007e24ff */
[----:B------:R-:W-:Y:S02]  /*0e70*/  LEA.HI.X R3, R5, R13, R0, 0x1, P2 ;  /* 0x0000000d05037211 */ /* 0x000fe400010f0c00 */
[----:B------:R-:W-:Y:S02]  /*0e80*/  ISETP.GE.AND P0, PT, R12, RZ, PT ;  /* 0x000000ff0c00720c */ /* 0x000fe40003f06270 */
[----:B------:R-:W-:-:S05]  /*0e90*/  IADD3 R2, P1, R2, 0x4, RZ ;  /* 0x0000000402027810 */ /* 0x000fca0007f3e0ff */
[----:B------:R-:W-:-:S06]  /*0ea0*/  IMAD.X R3, RZ, RZ, R3, P1 ;  /* 0x000000ffff037224 */ /* 0x000fcc00008e0603 */
[----:B------:R-:W-:Y:S05]  /*0eb0*/  @P0 BRA `(.L_x_9) ;  /* 0x00000004008c0947 */ /* 0x000fea0003800000 */
[----:B------:R-:W-:-:S04]  /*0ec0*/  IADD3 R13, P0, RZ, -R11, RZ ;  /* 0x8000000bff0d7210 */ /* 0x000fc80007f1e0ff */
[----:B------:R-:W-:Y:S02]  /*0ed0*/  ISETP.GT.U32.AND P1, PT, R13, 0xc, PT ;  /* 0x0000000c0d00780c */ /* 0x000fe40003f24070 */
[----:B------:R-:W-:Y:S02]  /*0ee0*/  IADD3.X R13, RZ, ~R12, RZ, P0, !PT ;  /* 0x8000000cff0d7210 */ /* 0x000fe400007fe4ff */
[----:B------:R-:W-:Y:S02]  /*0ef0*/  PLOP3.LUT P0, PT, PT, PT, PT, 0x80, 0x0 ;  /* 0x000000000000781c */ /* 0x000fe40003f0f070 */
[----:B------:R-:W-:-:S13]  /*0f00*/  ISETP.GT.AND.EX P1, PT, R13, RZ, PT, P1 ;  /* 0x000000ff0d00720c */ /* 0x000fda0003f24310 */
[----:B------:R-:W-:Y:S05]  /*0f10*/  @!P1 BRA `(.L_x_10) ;  /* 0x0000000000d09947 */ /* 0x000fea0003800000 */
[----:B------:R-:W0:Y:S01]  /*0f20*/  LDC R13, c[0x0][0x22c] ;  /* 0x00008b00ff0d7b82 */ /* 0x000e220000000800 */
[----:B------:R-:W-:Y:S01]  /*0f30*/  PLOP3.LUT P0, PT, PT, PT, PT, 0x8, 0x0 ;  /* 0x000000000000781c */ /* 0x000fe20003f0e170 */
[----:B------:R-:W-:-:S12]  /*0f40*/  ULDC UR6, c[0x0][0x230] ;  /* 0x00008c0000067ab9 */ /* 0x000fd80000000800 */
.L_x_11:
[--C-:B0-----:R-:W-:Y:S01]  /*0f50*/  FFMA.FTZ R14, R6, UR6, R13.reuse ;  /* 0x00000006060e7c23 */ /* 0x101fe2000801000d */
[----:B------:R-:W-:Y:S01]  /*0f60*/  FFMA.FTZ R15, R4, UR6, R13 ;  /* 0x00000006040f7c23 */ /* 0x000fe2000801000d */
[----:B------:R-:W-:Y:S01]  /*0f70*/  IADD3 R11, P1, R11, 0x10, RZ ;  /* 0x000000100b0b7810 */ /* 0x000fe20007f3e0ff */
[----:B------:R-:W-:Y:S02]  /*0f80*/  VIADD R9, R9, 0x10 ;  /* 0x0000001009097836 */ /* 0x000fe40000000000 */
[----:B------:R-:W-:Y:S02]  /*0f90*/  F2FP.BF16.F32.PACK_AB R14, RZ, R14 ;  /* 0x0000000eff0e723e */ /* 0x000fe400000010ff */
[----:B------:R-:W-:Y:S01]  /*0fa0*/  F2FP.BF16.F32.PACK_AB R15, RZ, R15 ;  /* 0x0000000fff0f723e */ /* 0x000fe200000010ff */
[----:B------:R-:W-:Y:S01]  /*0fb0*/  IMAD.X R12, RZ, RZ, R12, P1 ;  /* 0x000000ffff0c7224 */ /* 0x000fe200008e060c */
[C---:B------:R-:W-:Y:S02]  /*0fc0*/  PRMT R16, R14.reuse, 0x7610, R16 ;  /* 0x000076100e107816 */ /* 0x040fe40000000010 */
[----:B------:R-:W-:-:S02]  /*0fd0*/  PRMT R18, R14, 0x7610, R18 ;  /* 0x000076100e127816 */ /* 0x000fc40000000012 */
[C---:B------:R-:W-:Y:S01]  /*0fe0*/  PRMT R20, R14.reuse, 0x7610, R20 ;  /* 0x000076100e147816 */ /* 0x040fe20000000014 */
[----:B------:R-:W-:Y:S01]  /*0ff0*/  STG.E.U16 desc[UR4][R2.64+-0x4], R16 ;  /* 0xfffffc1002007986 */ /* 0x000fe2000c101504 */
[----:B------:R-:W-:Y:S01]  /*1000*/  PRMT R22, R14, 0x7610, R22 ;  /* 0x000076100e167816 */ /* 0x000fe20000000016 */
[----:B------:R-:W-:Y:S01]  /*1010*/  FFMA.FTZ R14, R8, UR6, R13 ;  /* 0x00000006080e7c23 */ /* 0x000fe2000801000d */
[----:B------:R-:W-:Y:S01]  /*1020*/  ISETP.GE.U32.AND P1, PT, R11, -0xc, PT ;  /* 0xfffffff40b00780c */ /* 0x000fe20003f26070 */
[----:B------:R0:W-:Y:S01]  /*1030*/  STG.E.U16 desc[UR4][R2.64+0x4], R18 ;  /* 0x0000041202007986 */ /* 0x0001e2000c101504 */
[C---:B------:R-:W-:Y:S02]  /*1040*/  PRMT R17, R15.reuse, 0x7610, R17 ;  /* 0x000076100f117816 */ /* 0x040fe40000000011 */
[C---:B------:R-:W-:Y:S01]  /*1050*/  PRMT R19, R15.reuse, 0x7610, R19 ;  /* 0x000076100f137816 */ /* 0x040fe20000000013 */
[----:B------:R1:W-:Y:S01]  /*1060*/  STG.E.U16 desc[UR4][R2.64+0xc], R20 ;  /* 0x00000c1402007986 */ /* 0x0003e2000c101504 */
[----:B------:R-:W-:-:S02]  /*1070*/  PRMT R21, R15, 0x7610, R21 ;  /* 0x000076100f157816 */ /* 0x000fc40000000015 */
[----:B------:R-:W-:Y:S01]  /*1080*/  PRMT R23, R15, 0x7610, R23 ;  /* 0x000076100f177816 */ /* 0x000fe20000000017 */
[----:B------:R-:W-:Y:S01]  /*1090*/  FFMA.FTZ R15, R7, UR6, R13 ;  /* 0x00000006070f7c23 */ /* 0x000fe2000801000d */
[----:B------:R-:W-:Y:S01]  /*10a0*/  F2FP.BF16.F32.PACK_AB R14, RZ, R14 ;  /* 0x0000000eff0e723e */ /* 0x000fe200000010ff */
[----:B------:R2:W-:Y:S01]  /*10b0*/  STG.E.U16 desc[UR4][R2.64+0xe], R21 ;  /* 0x00000e1502007986 */ /* 0x0005e2000c101504 */
[----:B------:R-:W-:Y:S02]  /*10c0*/  ISETP.GE.AND.EX P1, PT, R12, -0x1, PT, P1 ;  /* 0xffffffff0c00780c */ /* 0x000fe40003f26310 */
[C---:B0-----:R-:W-:Y:S01]  /*10d0*/  PRMT R18, R14.reuse, 0x7610, R18 ;  /* 0x000076100e127816 */ /* 0x041fe20000000012 */
[----:B------:R0:W-:Y:S01]  /*10e0*/  STG.E.U16 desc[UR4][R2.64], R14 ;  /* 0x0000000e02007986 */ /* 0x0001e2000c101504 */
[----:B------:R-:W-:Y:S02]  /*10f0*/  F2FP.BF16.F32.PACK_AB R15, RZ, R15 ;  /* 0x0000000fff0f723e */ /* 0x000fe400000010ff */
[----:B-1----:R-:W-:Y:S01]  /*1100*/  PRMT R20, R14, 0x7610, R20 ;  /* 0x000076100e147816 */ /* 0x002fe20000000014 */
[----:B------:R1:W-:Y:S01]  /*1110*/  STG.E.U16 desc[UR4][R2.64+0x14], R22 ;  /* 0x0000141602007986 */ /* 0x0003e2000c101504 */
[----:B------:R-:W-:-:S02]  /*1120*/  PRMT R16, R15, 0x7610, R16 ;  /* 0x000076100f107816 */ /* 0x000fc40000000010 */
[----:B--2---:R-:W-:Y:S01]  /*1130*/  PRMT R21, R14, 0x7610, R21 ;  /* 0x000076100e157816 */ /* 0x004fe20000000015 */
[----:B------:R2:W-:Y:S01]  /*1140*/  STG.E.U16 desc[UR4][R2.64+-0x2], R17 ;  /* 0xfffffe1102007986 */ /* 0x0005e2000c101504 */
[----:B0-----:R-:W-:-:S03]  /*1150*/  IADD3 R14, P2, R2, 0x20, RZ ;  /* 0x00000020020e7810 */ /* 0x001fc60007f5e0ff */
[----:B------:R0:W-:Y:S01]  /*1160*/  STG.E.U16 desc[UR4][R2.64+0x6], R19 ;  /* 0x0000061302007986 */ /* 0x0001e2000c101504 */
[----:B-1----:R-:W-:-:S03]  /*1170*/  PRMT R22, R15, 0x7610, R22 ;  /* 0x000076100f167816 */ /* 0x002fc60000000016 */
[----:B------:R-:W-:Y:S01]  /*1180*/  STG.E.U16 desc[UR4][R2.64+0x16], R23 ;  /* 0x0000161702007986 */ /* 0x000fe2000c101504 */
[----:B--2---:R-:W-:-:S03]  /*1190*/  PRMT R17, R15, 0x7610, R17 ;  /* 0x000076100f117816 */ /* 0x004fc60000000011 */
[----:B------:R-:W-:Y:S01]  /*11a0*/  STG.E.U16 desc[UR4][R2.64+0x8], R18 ;  /* 0x0000081202007986 */ /* 0x000fe2000c101504 */
[----:B0-----:R-:W-:Y:S01]  /*11b0*/  PRMT R19, R15, 0x7610, R19 ;  /* 0x000076100f137816 */ /* 0x001fe20000000013 */
[----:B------:R-:W-:Y:S02]  /*11c0*/  IMAD.X R15, RZ, RZ, R3, P2 ;  /* 0x000000ffff0f7224 */ /* 0x000fe400010e0603 */
[----:B------:R-:W-:Y:S04]  /*11d0*/  STG.E.U16 desc[UR4][R2.64+0x10], R20 ;  /* 0x0000101402007986 */ /* 0x000fe8000c101504 */
[----:B------:R-:W-:Y:S04]  /*11e0*/  STG.E.U16 desc[UR4][R2.64+0x18], R21 ;  /* 0x0000181502007986 */ /* 0x000fe8000c101504 */
[----:B------:R-:W-:Y:S04]  /*11f0*/  STG.E.U16 desc[UR4][R2.64+0x2], R16 ;  /* 0x0000021002007986 */ /* 0x000fe8000c101504 */
[----:B------:R-:W-:Y:S04]  /*1200*/  STG.E.U16 desc[UR4][R2.64+0xa], R17 ;  /* 0x00000a1102007986 */ /* 0x000fe8000c101504 */
[----:B------:R-:W-:Y:S04]  /*1210*/  STG.E.U16 desc[UR4][R2.64+0x12], R19 ;  /* 0x0000121302007986 */ /* 0x000fe8000c101504 */
[----:B------:R0:W-:Y:S02]  /*1220*/  STG.E.U16 desc[UR4][R2.64+0x1a], R22 ;  /* 0x00001a1602007986 */ /* 0x0001e4000c101504 */
[----:B0-----:R-:W-:-:S02]  /*1230*/  IMAD.MOV.U32 R2, RZ, RZ, R14 ;  /* 0x000000ffff027224 */ /* 0x001fc400078e000e */
[----:B------:R-:W-:Y:S01]  /*1240*/  IMAD.MOV.U32 R3, RZ, RZ, R15 ;  /* 0x000000ffff037224 */ /* 0x000fe200078e000f */
[----:B------:R-:W-:Y:S06]  /*1250*/  @!P1 BRA `(.L_x_11) ;  /* 0xfffffffc003c9947 */ /* 0x000fec000383ffff */
.L_x_10:
[----:B------:R-:W-:-:S04]  /*1260*/  IADD3 R13, P2, RZ, -R11, RZ ;  /* 0x8000000bff0d7210 */ /* 0x000fc80007f5e0ff */
[----:B------:R-:W-:Y:S01]  /*1270*/  ISETP.GT.U32.AND P1, PT, R13, 0x4, PT ;  /* 0x000000040d00780c */ /* 0x000fe20003f24070 */
[----:B------:R-:W-:-:S05]  /*1280*/  IMAD.X R13, RZ, RZ, ~R12, P2 ;  /* 0x000000ffff0d7224 */ /* 0x000fca00010e0e0c */
[----:B------:R-:W-:-:S13]  /*1290*/  ISETP.GT.AND.EX P1, PT, R13, RZ, PT, P1 ;  /* 0x000000ff0d00720c */ /* 0x000fda0003f24310 */
[----:B------:R-:W-:Y:S05]  /*12a0*/  @!P1 BRA `(.L_x_12) ;  /* 0x0000000000849947 */ /* 0x000fea0003800000 */
[----:B------:R-:W0:Y:S01]  /*12b0*/  LDC R13, c[0x0][0x22c] ;  /* 0x00008b00ff0d7b82 */ /* 0x000e220000000800 */
[----:B------:R-:W-:Y:S01]  /*12c0*/  ULDC UR6, c[0x0][0x230] ;  /* 0x00008c0000067ab9 */ /* 0x000fe20000000800 */
[----:B------:R-:W-:Y:S02]  /*12d0*/  IADD3 R11, P2, R11, 0x8, RZ ;  /* 0x000000080b0b7810 */ /* 0x000fe40007f5e0ff */
[----:B------:R-:W-:Y:S02]  /*12e0*/  PLOP3.LUT P0, PT, PT, PT, PT, 0x8, 0x0 ;  /* 0x000000000000781c */ /* 0x000fe40003f0e170 */
[----:B------:R-:W-:Y:S01]  /*12f0*/  IADD3 R9, R9, 0x8, RZ ;  /* 0x0000000809097810 */ /* 0x000fe20007ffe0ff */
[----:B------:R-:W-:Y:S02]  /*1300*/  IMAD.X R12, RZ, RZ, R12, P2 ;  /* 0x000000ffff0c7224 */ /* 0x000fe400010e060c */
[--C-:B0-----:R-:W-:Y:S01]  /*1310*/  FFMA.FTZ R14, R6, UR6, R13.reuse ;  /* 0x00000006060e7c23 */ /* 0x101fe2000801000d */
[----:B------:R-:W-:-:S04]  /*1320*/  FFMA.FTZ R15, R4, UR6, R13 ;  /* 0x00000006040f7c23 */ /* 0x000fc8000801000d */
[----:B------:R-:W-:Y:S02]  /*1330*/  F2FP.BF16.F32.PACK_AB R14, RZ, R14 ;  /* 0x0000000eff0e723e */ /* 0x000fe400000010ff */
[----:B------:R-:W-:Y:S02]  /*1340*/  F2FP.BF16.F32.PACK_AB R15, RZ, R15 ;  /* 0x0000000fff0f723e */ /* 0x000fe400000010ff */
[C---:B------:R-:W-:Y:S02]  /*1350*/  PRMT R16, R14.reuse, 0x7610, R16 ;  /* 0x000076100e107816 */ /* 0x040fe40000000010 */
[----:B------:R-:W-:Y:S01]  /*1360*/  PRMT R19, R14, 0x7610, R19 ;  /* 0x000076100e137816 */ /* 0x000fe20000000013 */
[--C-:B------:R-:W-:Y:S01]  /*1370*/  FFMA.FTZ R14, R8, UR6, R13.reuse ;  /* 0x00000006080e7c23 */ /* 0x100fe2000801000d */
[----:B------:R-:W-:Y:S01]  /*1380*/  FFMA.FTZ R13, R7, UR6, R13 ;  /* 0x00000006070d7c23 */ /* 0x000fe2000801000d */
[----:B------:R-:W-:Y:S01]  /*1390*/  PRMT R20, R15, 0x7610, R20 ;  /* 0x000076100f147816 */ /* 0x000fe20000000014 */
[----:B------:R-:W-:Y:S02]  /*13a0*/  STG.E.U16 desc[UR4][R2.64+-0x4], R16 ;  /* 0xfffffc1002007986 */ /* 0x000fe4000c101504 */
[----:B------:R-:W-:-:S02]  /*13b0*/  F2FP.BF16.F32.PACK_AB R14, RZ, R14 ;  /* 0x0000000eff0e723e */ /* 0x000fc400000010ff */
[----:B------:R-:W-:Y:S01]  /*13c0*/  F2FP.BF16.F32.PACK_AB R13, RZ, R13 ;  /* 0x0000000dff0d723e */ /* 0x000fe200000010ff */
[----:B------:R-:W-:Y:S01]  /*13d0*/  STG.E.U16 desc[UR4][R2.64+0x4], R19 ;  /* 0x0000041302007986 */ /* 0x000fe2000c101504 */
[----:B------:R-:W-:Y:S02]  /*13e0*/  PRMT R17, R14, 0x7610, R17 ;  /* 0x000076100e117816 */ /* 0x000fe40000000011 */
[C---:B------:R-:W-:Y:S01]  /*13f0*/  PRMT R18, R13.reuse, 0x7610, R18 ;  /* 0x000076100d127816 */ /* 0x040fe20000000012 */
[----:B------:R-:W-:Y:S01]  /*1400*/  STG.E.U16 desc[UR4][R2.64+-0x2], R15 ;  /* 0xfffffe0f02007986 */ /* 0x000fe2000c101504 */
[----:B------:R-:W-:Y:S02]  /*1410*/  PRMT R22, R13, 0x7610, R22 ;  /* 0x000076100d167816 */ /* 0x000fe40000000016 */
[----:B------:R-:W-:Y:S01]  /*1420*/  IADD3 R13, P1, R2, 0x10, RZ ;  /* 0x00000010020d7810 */ /* 0x000fe20007f3e0ff */
[----:B------:R-:W-:Y:S01]  /*1430*/  STG.E.U16 desc[UR4][R2.64+0x6], R20 ;  /* 0x0000061402007986 */ /* 0x000fe2000c101504 */
[----:B------:R-:W-:-:S03]  /*1440*/  PRMT R21, R14, 0x7610, R21 ;  /* 0x000076100e157816 */ /* 0x000fc60000000015 */
[----:B------:R-:W-:Y:S01]  /*1450*/  IMAD.X R14, RZ, RZ, R3, P1 ;  /* 0x000000ffff0e7224 */ /* 0x000fe200008e0603 */
[----:B------:R-:W-:Y:S04]  /*1460*/  STG.E.U16 desc[UR4][R2.64], R17 ;  /* 0x0000001102007986 */ /* 0x000fe8000c101504 */
[----:B------:R-:W-:Y:S04]  /*1470*/  STG.E.U16 desc[UR4][R2.64+0x8], R21 ;  /* 0x0000081502007986 */ /* 0x000fe8000c101504 */
[----:B------:R-:W-:Y:S04]  /*1480*/  STG.E.U16 desc[UR4][R2.64+0x2], R18 ;  /* 0x0000021202007986 */ /* 0x000fe8000c101504 */
[----:B------:R0:W-:Y:S02]  /*1490*/  STG.E.U16 desc[UR4][R2.64+0xa], R22 ;  /* 0x00000a1602007986 */ /* 0x0001e4000c101504 */
[----:B0-----:R-:W-:-:S02]  /*14a0*/  IMAD.MOV.U32 R2, RZ, RZ, R13 ;  /* 0x000000ffff027224 */ /* 0x001fc400078e000d */
[----:B------:R-:W-:-:S07]  /*14b0*/  IMAD.MOV.U32 R3, RZ, RZ, R14 ;  /* 0x000000ffff037224 */ /* 0x000fce00078e000e */
.L_x_12:
[----:B------:R-:W-:-:S04]  /*14c0*/  ISETP.NE.U32.AND P1, PT, R11, RZ, PT ;  /* 0x000000ff0b00720c */ /* 0x000fc80003f25070 */
[----:B------:R-:W-:-:S13]  /*14d0*/  ISETP.NE.OR.EX P0, PT, R12, RZ, P0, P1 ;  /* 0x000000ff0c00720c */ /* 0x000fda0000705710 */
[----:B------:R-:W-:Y:S05]  /*14e0*/  @!P0 BRA `(.L_x_8) ;  /* 0x0000000000608947 */ /* 0x000fea0003800000 */
.L_x_9:
[----:B------:R-:W0:Y:S01]  /*14f0*/  LDC R13, c[0x0][0x22c] ;  /* 0x00008b00ff0d7b82 */ /* 0x000e220000000800 */
[----:B------:R-:W-:Y:S02]  /*1500*/  ULDC UR6, c[0x0][0x230] ;  /* 0x00008c0000067ab9 */ /* 0x000fe40000000800 */
[--C-:B0-----:R-:W-:Y:S01]  /*1510*/  FFMA.FTZ R14, R6, UR6, R13.reuse ;  /* 0x00000006060e7c23 */ /* 0x101fe2000801000d */
[--C-:B------:R-:W-:Y:S01]  /*1520*/  FFMA.FTZ R16, R4, UR6, R13.reuse ;  /* 0x0000000604107c23 */ /* 0x100fe2000801000d */
[--C-:B------:R-:W-:Y:S01]  /*1530*/  FFMA.FTZ R17, R8, UR6, R13.reuse ;  /* 0x0000000608117c23 */ /* 0x100fe2000801000d */
[----:B------:R-:W-:Y:S02]  /*1540*/  FFMA.FTZ R13, R7, UR6, R13 ;  /* 0x00000006070d7c23 */ /* 0x000fe4000801000d */
[----:B------:R-:W-:Y:S02]  /*1550*/  F2FP.BF16.F32.PACK_AB R15, RZ, R14 ;  /* 0x0000000eff0f723e */ /* 0x000fe400000010ff */
[----:B------:R-:W-:-:S02]  /*1560*/  F2FP.BF16.F32.PACK_AB R16, RZ, R16 ;  /* 0x00000010ff10723e */ /* 0x000fc400000010ff */
[----:B------:R-:W-:Y:S02]  /*1570*/  F2FP.BF16.F32.PACK_AB R17, RZ, R17 ;  /* 0x00000011ff11723e */ /* 0x000fe400000010ff */
[----:B------:R-:W-:-:S07]  /*1580*/  F2FP.BF16.F32.PACK_AB R18, RZ, R13 ;  /* 0x0000000dff12723e */ /* 0x000fce00000010ff */
.L_x_13:
[----:B------:R-:W-:Y:S01]  /*1590*/  IADD3 R11, P0, R11, 0x4, RZ ;  /* 0x000000040b0b7810 */ /* 0x000fe20007f1e0ff */
[----:B------:R-:W-:Y:S01]  /*15a0*/  STG.E.U16 desc[UR4][R2.64+-0x4], R15 ;  /* 0xfffffc0f02007986 */ /* 0x000fe2000c101504 */
[----:B------:R-:W-:Y:S01]  /*15b0*/  IADD3 R13, P1, R2, 0x8, RZ ;  /* 0x00000008020d7810 */ /* 0x000fe20007f3e0ff */
[----:B------:R-:W-:Y:S02]  /*15c0*/  VIADD R9, R9, 0x4 ;  /* 0x0000000409097836 */ /* 0x000fe40000000000 */
[----:B------:R-:W-:Y:S01]  /*15d0*/  IMAD.X R12, RZ, RZ, R12, P0 ;  /* 0x000000ffff0c7224 */ /* 0x000fe200000e060c */
[----:B------:R-:W-:Y:S01]  /*15e0*/  ISETP.NE.U32.AND P0, PT, R11, RZ, PT ;  /* 0x000000ff0b00720c */ /* 0x000fe20003f05070 */
[----:B------:R-:W-:Y:S01]  /*15f0*/  IMAD.X R14, RZ, RZ, R3, P1 ;  /* 0x000000ffff0e7224 */ /* 0x000fe200008e0603 */
[----:B------:R-:W-:Y:S02]  /*1600*/  STG.E.U16 desc[UR4][R2.64+-0x2], R16 ;  /* 0xfffffe1002007986 */ /* 0x000fe4000c101504 */
[----:B------:R-:W-:-:S02]  /*1610*/  ISETP.NE.AND.EX P0, PT, R12, RZ, PT, P0 ;  /* 0x000000ff0c00720c */ /* 0x000fc40003f05300 */
[----:B------:R-:W-:Y:S04]  /*1620*/  STG.E.U16 desc[UR4][R2.64], R17 ;  /* 0x0000001102007986 */ /* 0x000fe8000c101504 */
[----:B------:R0:W-:Y:S02]  /*1630*/  STG.E.U16 desc[UR4][R2.64+0x2], R18 ;  /* 0x0000021202007986 */ /* 0x0001e4000c101504 */
[----:B0-----:R-:W-:Y:S01]  /*1640*/  MOV R2, R13 ;  /* 0x0000000d00027202 */ /* 0x001fe20000000f00 */
[----:B------:R-:W-:-:S04]  /*1650*/  IMAD.MOV.U32 R3, RZ, RZ, R14 ;  /* 0x000000ffff037224 */ /* 0x000fc800078e000e */
[----:B------:R-:W-:Y:S05]  /*1660*/  @P0 BRA `(.L_x_13) ;  /* 0xfffffffc00c80947 */ /* 0x000fea000383ffff */
.L_x_8:
[----:B------:R-:W-:-:S04]  /*1670*/  ISETP.NE.U32.AND P0, PT, R10, RZ, PT ;  /* 0x000000ff0a00720c */ /* 0x000fc80003f05070 */
[----:B------:R-:W-:-:S13]  /*1680*/  ISETP.NE.AND.EX P0, PT, RZ, RZ, PT, P0 ;  /* 0x000000ffff00720c */ /* 0x000fda0003f05300 */
[----:B------:R-:W-:Y:S05]  /*1690*/  @!P0 EXIT ;  /* 0x000000000000894d */ /* 0x000fea0003800000 */
[----:B------:R-:W0:Y:S01]  /*16a0*/  LDC.64 R2, c[0x0][0x210] ;  /* 0x00008400ff027b82 */ /* 0x000e220000000a00 */
[C---:B------:R-:W-:Y:S01]  /*16b0*/  IADD3 R5, P0, R9.reuse, R5, RZ ;  /* 0x0000000509057210 */ /* 0x040fe20007f1e0ff */
[----:B------:R-:W-:Y:S01]  /*16c0*/  ULDC UR6, c[0x0][0x230] ;  /* 0x00008c0000067ab9 */ /* 0x000fe20000000800 */
[----:B------:R-:W-:Y:S02]  /*16d0*/  IADD3 R10, P1, RZ, -R10, RZ ;  /* 0x8000000aff0a7210 */ /* 0x000fe40007f3e0ff */
[C---:B------:R-:W-:Y:S01]  /*16e0*/  LEA.HI.X.SX32 R0, R9.reuse, R0, 0x1, P0 ;  /* 0x0000000009007211 */ /* 0x040fe200000f0eff */
[----:B------:R-:W-:Y:S02]  /*16f0*/  IMAD.SHL.U32 R9, R9, 0x4, RZ ;  /* 0x0000000409097824 */ /* 0x000fe400078e00ff */
[----:B------:R-:W1:Y:S01]  /*1700*/  LDC R13, c[0x0][0x22c] ;  /* 0x00008b00ff0d7b82 */ /* 0x000e620000000800 */
[----:B0-----:R-:W-:-:S04]  /*1710*/  LEA R11, P0, R5, R2, 0x1 ;  /* 0x00000002050b7211 */ /* 0x001fc800078008ff */
[----:B------:R-:W-:Y:S01]  /*1720*/  LEA.HI.X R12, R5, R3, R0, 0x1, P0 ;  /* 0x00000003050c7211 */ /* 0x000fe200000f0c00 */
[----:B------:R-:W-:-:S08]  /*1730*/  IMAD.X R5, RZ, RZ, -0x1, P1 ;  /* 0xffffffffff057424 */ /* 0x000fd000008e06ff */
.L_x_14:
[C---:B------:R-:W-:Y:S01]  /*1740*/  ISETP.EQ.AND P0, PT, R9.reuse, RZ, PT ;  /* 0x000000ff0900720c */ /* 0x040fe20003f02270 */
[----:B0-----:R-:W-:Y:S01]  /*1750*/  IMAD.MOV.U32 R2, RZ, RZ, R11 ;  /* 0x000000ffff027224 */ /* 0x001fe200078e000b */
[C---:B------:R-:W-:Y:S01]  /*1760*/  ISETP.EQ.AND P1, PT, R9.reuse, 0x4, PT ;  /* 0x000000040900780c */ /* 0x040fe20003f22270 */
[----:B------:R-:W-:Y:S01]  /*1770*/  IMAD.MOV.U32 R3, RZ, RZ, R12 ;  /* 0x000000ffff037224 */ /* 0x000fe200078e000c */
[C---:B------:R-:W-:Y:S02]  /*1780*/  ISETP.EQ.AND P2, PT, R9.reuse, 0x8, PT ;  /* 0x000000080900780c */ /* 0x040fe40003f42270 */
[C---:B------:R-:W-:Y:S01]  /*1790*/  ISETP.EQ.AND P3, PT, R9.reuse, 0xc, PT ;  /* 0x0000000c0900780c */ /* 0x040fe20003f62270 */
[----:B------:R-:W-:-:S06]  /*17a0*/  VIADD R9, R9, 0x4 ;  /* 0x0000000409097836 */ /* 0x000fcc0000000000 */
[----:B------:R-:W-:Y:S01]  /*17b0*/  @P0 IMAD.MOV.U32 R0, RZ, RZ, R6 ;  /* 0x000000ffff000224 */ /* 0x000fe200078e0006 */
[----:B------:R-:W-:Y:S01]  /*17c0*/  IADD3 R10, P0, R10, 0x1, RZ ;  /* 0x000000010a0a7810 */ /* 0x000fe20007f1e0ff */
[----:B------:R-:W-:Y:S01]  /*17d0*/  @P1 IMAD.MOV.U32 R0, RZ, RZ, R4 ;  /* 0x000000ffff001224 */ /* 0x000fe200078e0004 */
[----:B------:R-:W-:Y:S01]  /*17e0*/  IADD3 R11, P1, R11, 0x2, RZ ;  /* 0x000000020b0b7810 */ /* 0x000fe20007f3e0ff */
[----:B------:R-:W-:Y:S02]  /*17f0*/  @P2 IMAD.MOV.U32 R0, RZ, RZ, R8 ;  /* 0x000000ffff002224 */ /* 0x000fe400078e0008 */
[----:B------:R-:W-:Y:S01]  /*1800*/  @P3 MOV R0, R7 ;  /* 0x0000000700003202 */ /* 0x000fe20000000f00 */
[----:B------:R-:W-:Y:S01]  /*1810*/  IMAD.X R5, RZ, RZ, R5, P0 ;  /* 0x000000ffff057224 */ /* 0x000fe200000e0605 */
[----:B------:R-:W-:Y:S01]  /*1820*/  ISETP.NE.U32.AND P0, PT, R10, RZ, PT ;  /* 0x000000ff0a00720c */ /* 0x000fe20003f05070 */
[----:B------:R-:W-:Y:S02]  /*1830*/  IMAD.X R12, RZ, RZ, R12, P1 ;  /* 0x000000ffff0c7224 */ /* 0x000fe400008e060c */
[----:B-1----:R-:W-:Y:S01]  /*1840*/  FFMA.FTZ R0, R0, UR6, R13 ;  /* 0x0000000600007c23 */ /* 0x002fe2000801000d */
[----:B------:R-:W-:-:S04]  /*1850*/  ISETP.NE.AND.EX P0, PT, R5, RZ, PT, P0 ;  /* 0x000000ff0500720c */ /* 0x000fc80003f05300 */
[----:B------:R-:W-:-:S05]  /*1860*/  F2FP.BF16.F32.PACK_AB R0, RZ, R0 ;  /* 0x00000000ff00723e */ /* 0x000fca00000010ff */
[----:B------:R0:W-:Y:S04]  /*1870*/  STG.E.U16 desc[UR4][R2.64], R0 ;  /* 0x0000000002007986 */ /* 0x0001e8000c101504 */
[----:B------:R-:W-:Y:S05]  /*1880*/  @P0 BRA `(.L_x_14) ;  /* 0xfffffffc00ac0947 */ /* 0x000fea000383ffff */
[----:B------:R-:W-:Y:S05]  /*1890*/  EXIT ;  /* 0x000000000000794d */ /* 0x000fea0003800000 */
.L_x_15:
        /* <DEDUP_REMOVED lines=14> */
.L_x_163:


//--------------------- .text._ZN2at6native54_GLOBAL__N__f6d41790_21_PhiloxDistribution_cu_0636f2c123philox_multi_key_kernelIN3c104HalfEZZZZNS0_20_philox_normal_cuda_ERNS_6TensorERKS5_ddENKUlvE_clEvENKUlvE1_clEvENKUlvE_clEvEUlmmE0_ZZZNS0_20_philox_normal_cuda_ES6_S8_ddENKS9_clEvENKSA_clEvEUlfE_EEvPT_PKmllT0_T1_16OffsetCalculatorILi1EjLb0EE --------------------------
	.section	.text._ZN2at6native54_GLOBAL__N__f6d41790_21_PhiloxDistribution_cu_0636f2c123philox_multi_key_kernelIN3c104HalfEZZZZNS0_20_philox_normal_cuda_ERNS_6TensorERKS5_ddENKUlvE_clEvENKUlvE1_clEvENKUlvE_clEvEUlmmE0_ZZZNS0_20_philox_normal_cuda_ES6_S8_ddENKS9_clEvENKSA_clEvEUlfE_EEvPT_PKmllT0_T1_16OffsetCalculatorILi1EjLb0EE,"ax",@progbits
	.align	128
.text._ZN2at6native54_GLOBAL__N__f6d41790_21_PhiloxDistribution_cu_0636f2c123philox_multi_key_kernelIN3c104HalfEZZZZNS0_20_philox_normal_cuda_ERNS_6TensorERKS5_ddENKUlvE_clEvENKUlvE1_clEvENKUlvE_clEvEUlmmE0_ZZZNS0_20_philox_normal_cuda_ES6_S8_ddENKS9_clEvENKSA_clEvEUlfE_EEvPT_PKmllT0_T1_16OffsetCalculatorILi1EjLb0EE:
        .type           _ZN2at6native54_GLOBAL__N__f6d41790_21_PhiloxDistribution_cu_0636f2c123philox_multi_key_kernelIN3c104HalfEZZZZNS0_20_philox_normal_cuda_ERNS_6TensorERKS5_ddENKUlvE_clEvENKUlvE1_clEvENKUlvE_clEvEUlmmE0_ZZZNS0_20_philox_normal_cuda_ES6_S8_ddENKS9_clEvENKSA_clEvEUlfE_EEvPT_PKmllT0_T1_16OffsetCalculatorILi1EjLb0EE,@function
        .size           _ZN2at6native54_GLOBAL__N__f6d41790_21_PhiloxDistribution_cu_0636f2c123philox_multi_key_kernelIN3c104HalfEZZZZNS0_20_philox_normal_cuda_ERNS_6TensorERKS5_ddENKUlvE_clEvENKUlvE1_clEvENKUlvE_clEvEUlmmE0_ZZZNS0_20_philox_normal_cuda_ES6_S8_ddENKS9_clEvENKSA_clEvEUlfE_EEvPT_PKmllT0_T1_16OffsetCalculatorILi1EjLb0EE,(.L_x_164 - _ZN2at6native54_GLOBAL__N__f6d41790_21_PhiloxDistribution_cu_0636f2c123philox_multi_key_kernelIN3c104HalfEZZZZNS0_20_philox_normal_cuda_ERNS_6TensorERKS5_ddENKUlvE_clEvENKUlvE1_clEvENKUlvE_clEvEUlmmE0_ZZZNS0_20_philox_normal_cuda_ES6_S8_ddENKS9_clEvENKSA_clEvEUlfE_EEvPT_PKmllT0_T1_16OffsetCalculatorILi1EjLb0EE)
        .other          _ZN2at6native54_GLOBAL__N__f6d41790_21_PhiloxDistribution_cu_0636f2c123philox_multi_key_kernelIN3c104HalfEZZZZNS0_20_philox_normal_cuda_ERNS_6TensorERKS5_ddENKUlvE_clEvENKUlvE1_clEvENKUlvE_clEvEUlmmE0_ZZZNS0_20_philox_normal_cuda_ES6_S8_ddENKS9_clEvENKSA_clEvEUlfE_EEvPT_PKmllT0_T1_16OffsetCalculatorILi1EjLb0EE,@"STO_CUDA_ENTRY STV_DEFAULT"
_ZN2at6native54_GLOBAL__N__f6d41790_21_PhiloxDistribution_cu_0636f2c123philox_multi_key_kernelIN3c104HalfEZZZZNS0_20_philox_normal_cuda_ERNS_6TensorERKS5_ddENKUlvE_clEvENKUlvE1_clEvENKUlvE_clEvEUlmmE0_ZZZNS0_20_philox_normal_cuda_ES6_S8_ddENKS9_clEvENKSA_clEvEUlfE_EEvPT_PKmllT0_T1_16OffsetCalculatorILi1EjLb0EE:
        /* <DEDUP_REMOVED lines=27> */
[----:B------:R-:W-:Y:S05]  /*01b0*/  CALL.REL.NOINC `($__internal_1_$__cuda_sm20_div_s64) ;  /* 0x0000001c00547944 */ /* 0x000fea0003c00000 */
        /* <DEDUP_REMOVED lines=9> */
.L_x_17:
        /* <DEDUP_REMOVED lines=22> */
.L_x_18:
[----:B------:R-:W-:Y:S05]  /*03b0*/  BSYNC B0 ;  /* 0x0000000000007941 */ /* 0x000fea0003800000 */
.L_x_16:
        /* <DEDUP_REMOVED lines=278> */
.L_x_19:
        /* <DEDUP_REMOVED lines=122> */
[----:B------:R-:W-:Y:S02]  /*1cc0*/  F2FP.F16.F32.PACK_AB R10, RZ, R3 ;  /* 0x00000003ff0a723e */ /* 0x000fe400000000ff */
[----:B------:R-:W-:-:S05]  /*1cd0*/  LEA.HI.X R3, R8, UR7, R15, 0x1, P1 ;  /* 0x0000000708037c11 */ /* 0x000fca00088f0c0f */
[----:B------:R0:W-:Y:S01]  /*1ce0*/  STG.E.U16 desc[UR4][R2.64], R10 ;  /* 0x0000000a02007986 */ /* 0x0001e2000c101504 */
[----:B------:R-:W-:Y:S05]  /*1cf0*/  @P0 EXIT ;  /* 0x000000000000094d */ /* 0x000fea0003800000 */
[----:B------:R-:W-:Y:S01]  /*1d00*/  IADD3 R13, P1, R6, 0x2, RZ ;  /* 0x00000002060d7810 */ /* 0x000fe20007f3e0ff */
[----:B------:R-:W-:-:S03]  /*1d10*/  FFMA.FTZ R8, R16, R9, R11 ;  /* 0x0000000910087223 */ /* 0x000fc6000001000b */
[----:B------:R-:W-:Y:S01]  /*1d20*/  ISETP.GE.U32.AND P0, PT, R13, R4, PT ;  /* 0x000000040d00720c */ /* 0x000fe20003f06070 */
[----:B0-----:R-:W-:Y:S01]  /*1d30*/  IMAD.X R10, RZ, RZ, R7, P1 ;  /* 0x000000ffff0a7224 */ /* 0x001fe200008e0607 */
[----:B------:R-:W-:-:S04]  /*1d40*/  F2FP.F16.F32.PACK_AB R8, RZ, R8 ;  /* 0x00000008ff08723e */ /* 0x000fc800000000ff */
[----:B------:R-:W-:Y:S01]  /*1d50*/  ISETP.GE.AND.EX P0, PT, R10, R5, PT, P0 ;  /* 0x000000050a00720c */ /* 0x000fe20003f06300 */
[----:B------:R0:W-:-:S12]  /*1d60*/  STG.E.U16 desc[UR4][R2.64+0x2], R8 ;  /* 0x0000020802007986 */ /* 0x0001d8000c101504 */
[----:B0-----:R-:W-:Y:S05]  /*1d70*/  @P0 EXIT ;  /* 0x000000000000094d */ /* 0x001fea0003800000 */
[----:B------:R-:W-:Y:S01]  /*1d80*/  IADD3 R13, P1, R6, 0x3, RZ ;  /* 0x00000003060d7810 */ /* 0x000fe20007f3e0ff */
[----:B------:R-:W-:-:S03]  /*1d90*/  FFMA.FTZ R12, R12, R9, R11 ;  /* 0x000000090c0c7223 */ /* 0x000fc6000001000b */
[----:B------:R-:W-:Y:S02]  /*1da0*/  ISETP.GE.U32.AND P0, PT, R13, R4, PT ;  /* 0x000000040d00720c */ /* 0x000fe40003f06070 */
[----:B------:R-:W-:Y:S02]  /*1db0*/  IADD3.X R6, RZ, R7, RZ, P1, !PT ;  /* 0x00000007ff067210 */ /* 0x000fe40000ffe4ff */
[----:B------:R-:W-:Y:S02]  /*1dc0*/  F2FP.F16.F32.PACK_AB R12, RZ, R12 ;  /* 0x0000000cff0c723e */ /* 0x000fe400000000ff */
[----:B------:R-:W-:-:S03]  /*1dd0*/  ISETP.GE.AND.EX P0, PT, R6, R5, PT, P0 ;  /* 0x000000050600720c */ /* 0x000fc60003f06300 */
[----:B------:R0:W-:Y:S10]  /*1de0*/  STG.E.U16 desc[UR4][R2.64+0x4], R12 ;  /* 0x0000040c02007986 */ /* 0x0001f4000c101504 */
[----:B------:R-:W-:Y:S05]  /*1df0*/  @P0 EXIT ;  /* 0x000000000000094d */ /* 0x000fea0003800000 */
[----:B------:R-:W-:-:S05]  /*1e00*/  FFMA.FTZ R0, R0, R9, R11 ;  /* 0x0000000900007223 */ /* 0x000fca000001000b */
[----:B------:R-:W-:-:S05]  /*1e10*/  F2FP.F16.F32.PACK_AB R0, RZ, R0 ;  /* 0x00000000ff00723e */ /* 0x000fca00000000ff */
[----:B------:R-:W-:Y:S01]  /*1e20*/  STG.E.U16 desc[UR4][R2.64+0x6], R0 ;  /* 0x0000060002007986 */ /* 0x000fe2000c101504 */
[----:B------:R-:W-:Y:S05]  /*1e30*/  EXIT ;  /* 0x000000000000794d */ /* 0x000fea0003800000 */
.L_x_20:
        /* <DEDUP_REMOVED lines=9> */
[----:B------:R-:W-:-:S02]  /*1ed0*/  F2FP.F16.F32.PACK_AB R4, R5, R4 ;  /* 0x000000040504723e */ /* 0x000fc400000000ff */
[----:B------:R-:W-:-:S05]  /*1ee0*/  F2FP.F16.F32.PACK_AB R5, R7, R12 ;  /* 0x0000000c0705723e */ /* 0x000fca00000000ff */
[----:B------:R-:W-:Y:S01]  /*1ef0*/  STG.E.64 desc[UR4][R2.64], R4 ;  /* 0x0000000402007986 */ /* 0x000fe2000c101b04 */
[----:B------:R-:W-:Y:S05]  /*1f00*/  EXIT ;  /* 0x000000000000794d */ /* 0x000fea0003800000 */
        .weak           $__internal_1_$__cuda_sm20_div_s64
        .type           $__internal_1_$__cuda_sm20_div_s64,@function
        .size           $__internal_1_$__cuda_sm20_div_s64,(.L_x_164 - $__internal_1_$__cuda_sm20_div_s64)
$__internal_1_$__cuda_sm20_div_s64:
        /* <DEDUP_REMOVED lines=83> */
[----:B------:R-:W-:Y:S06]  /*2440*/  RET.REL.NODEC R2 `(_ZN2at6native54_GLOBAL__N__f6d41790_21_PhiloxDistribution_cu_0636f2c123philox_multi_key_kernelIN3c104HalfEZZZZNS0_20_philox_normal_cuda_ERNS_6TensorERKS5_ddENKUlvE_clEvENKUlvE1_clEvENKUlvE_clEvEUlmmE0_ZZZNS0_20_philox_normal_cuda_ES6_S8_ddENKS9_clEvENKSA_clEvEUlfE_EEvPT_PKmllT0_T1_16OffsetCalculatorILi1EjLb0EE) ;  /* 0xffffffd802ec7950 */ /* 0x000fec0003c3ffff */
.L_x_21:
        /* <DEDUP_REMOVED lines=11> */
.L_x_164:


//--------------------- .text._ZN2at6native54_GLOBAL__N__f6d41790_21_PhiloxDistribution_cu_0636f2c124philox_single_key_kernelIN3c104HalfEZZZZNS0_20_philox_normal_cuda_ERNS_6TensorERKS5_ddENKUlvE_clEvENKUlvE1_clEvENKUlvE_clEvEUlmmE0_ZZZNS0_20_philox_normal_cuda_ES6_S8_ddENKS9_clEvENKSA_clEvEUlfE_EEvPT_PKmlT0_T1_ --------------------------
	.section	.text._ZN2at6native54_GLOBAL__N__f6d41790_21_PhiloxDistribution_cu_0636f2c124philox_single_key_kernelIN3c104HalfEZZZZNS0_20_philox_normal_cuda_ERNS_6TensorERKS5_ddENKUlvE_clEvENKUlvE1_clEvENKUlvE_clEvEUlmmE0_ZZZNS0_20_philox_normal_cuda_ES6_S8_ddENKS9_clEvENKSA_clEvEUlfE_EEvPT_PKmlT0_T1_,"ax",@progbits
	.align	128
.text._ZN2at6native54_GLOBAL__N__f6d41790_21_PhiloxDistribution_cu_0636f2c124philox_single_key_kernelIN3c104HalfEZZZZNS0_20_philox_normal_cuda_ERNS_6TensorERKS5_ddENKUlvE_clEvENKUlvE1_clEvENKUlvE_clEvEUlmmE0_ZZZNS0_20_philox_normal_cuda_ES6_S8_ddENKS9_clEvENKSA_clEvEUlfE_EEvPT_PKmlT0_T1_:
        .type           _ZN2at6native54_GLOBAL__N__f6d41790_21_PhiloxDistribution_cu_0636f2c124philox_single_key_kernelIN3c104HalfEZZZZNS0_20_philox_normal_cuda_ERNS_6TensorERKS5_ddENKUlvE_clEvENKUlvE1_clEvENKUlvE_clEvEUlmmE0_ZZZNS0_20_philox_normal_cuda_ES6_S8_ddENKS9_clEvENKSA_clEvEUlfE_EEvPT_PKmlT0_T1_,@function
        .size           _ZN2at6native54_GLOBAL__N__f6d41790_21_PhiloxDistribution_cu_0636f2c124philox_single_key_kernelIN3c104HalfEZZZZNS0_20_philox_normal_cuda_ERNS_6TensorERKS5_ddENKUlvE_clEvENKUlvE1_clEvENKUlvE_clEvEUlmmE0_ZZZNS0_20_philox_normal_cuda_ES6_S8_ddENKS9_clEvENKSA_clEvEUlfE_EEvPT_PKmlT0_T1_,(.L_x_166 - _ZN2at6native54_GLOBAL__N__f6d41790_21_PhiloxDistribution_cu_0636f2c124philox_single_key_kernelIN3c104HalfEZZZZNS0_20_philox_normal_cuda_ERNS_6TensorERKS5_ddENKUlvE_clEvENKUlvE1_clEvENKUlvE_clEvEUlmmE0_ZZZNS0_20_philox_normal_cuda_ES6_S8_ddENKS9_clEvENKSA_clEvEUlfE_EEvPT_PKmlT0_T1_)
        .other          _ZN2at6native54_GLOBAL__N__f6d41790_21_PhiloxDistribution_cu_0636f2c124philox_single_key_kernelIN3c104HalfEZZZZNS0_20_philox_normal_cuda_ERNS_6TensorERKS5_ddENKUlvE_clEvENKUlvE1_clEvENKUlvE_clEvEUlmmE0_ZZZNS0_20_philox_normal_cuda_ES6_S8_ddENKS9_clEvENKSA_clEvEUlfE_EEvPT_PKmlT0_T1_,@"STO_CUDA_ENTRY STV_DEFAULT"
_ZN2at6native54_GLOBAL__N__f6d41790_21_PhiloxDistribution_cu_0636f2c124philox_single_key_kernelIN3c104HalfEZZZZNS0_20_philox_normal_cuda_ERNS_6TensorERKS5_ddENKUlvE_clEvENKUlvE1_clEvENKUlvE_clEvEUlmmE0_ZZZNS0_20_philox_normal_cuda_ES6_S8_ddENKS9_clEvENKSA_clEvEUlfE_EEvPT_PKmlT0_T1_:
        /* <DEDUP_REMOVED lines=118> */
[----:B------:R-:W-:-:S03]  /*0760*/  F2FP.F16.F32.PACK_AB R8, R15, R10 ;  /* 0x0000000a0f08723e */ /* 0x000fc600000000ff */
[----:B------:R-:W-:-:S05]  /*0770*/  F2FP.F16.F32.PACK_AB R9, R17, R16 ;  /* 0x000000101109723e */ /* 0x000fca00000000ff */
[----:B------:R0:W-:Y:S02]  /*0780*/  STG.E.64 desc[UR4][R12.64], R8 ;  /* 0x000000080c007986 */ /* 0x0001e4000c101b04 */
.L_x_23:
[----:B------:R-:W-:Y:S05]  /*0790*/  BSYNC B0 ;  /* 0x0000000000007941 */ /* 0x000fea0003800000 */
.L_x_22:
        /* <DEDUP_REMOVED lines=123> */
.L_x_27:
[--C-:B0-----:R-:W-:Y:S01]  /*0f50*/  FFMA.FTZ R14, R6, UR6, R13.reuse ;  /* 0x00000006060e7c23 */ /* 0x101fe2000801000d */
[----:B------:R-:W-:Y:S01]  /*0f60*/  FFMA.FTZ R15, R4, UR6, R13 ;  /* 0x00000006040f7c23 */ /* 0x000fe2000801000d */
[----:B------:R-:W-:Y:S01]  /*0f70*/  IADD3 R11, P1, R11, 0x10, RZ ;  /* 0x000000100b0b7810 */ /* 0x000fe20007f3e0ff */
[----:B------:R-:W-:Y:S02]  /*0f80*/  VIADD R9, R9, 0x10 ;  /* 0x0000001009097836 */ /* 0x000fe40000000000 */
[----:B------:R-:W-:Y:S02]  /*0f90*/  F2FP.F16.F32.PACK_AB R14, RZ, R14 ;  /* 0x0000000eff0e723e */ /* 0x000fe400000000ff */
[----:B------:R-:W-:Y:S01]  /*0fa0*/  F2FP.F16.F32.PACK_AB R15, RZ, R15 ;  /* 0x0000000fff0f723e */ /* 0x000fe200000000ff */
        /* <DEDUP_REMOVED lines=15> */
[----:B------:R-:W-:Y:S01]  /*10a0*/  F2FP.F16.F32.PACK_AB R14, RZ, R14 ;  /* 0x0000000eff0e723e */ /* 0x000fe200000000ff */
[----:B------:R2:W-:Y:S01]  /*10b0*/  STG.E.U16 desc[UR4][R2.64+0xe], R21 ;  /* 0x00000e1502007986 */ /* 0x0005e2000c101504 */
[----:B------:R-:W-:Y:S02]  /*10c0*/  ISETP.GE.AND.EX P1, PT, R12, -0x1, PT, P1 ;  /* 0xffffffff0c00780c */ /* 0x000fe40003f26310 */
[C---:B0-----:R-:W-:Y:S01]  /*10d0*/  PRMT R18, R14.reuse, 0x7610, R18 ;  /* 0x000076100e127816 */ /* 0x041fe20000000012 */
[----:B------:R0:W-:Y:S01]  /*10e0*/  STG.E.U16 desc[UR4][R2.64], R14 ;  /* 0x0000000e02007986 */ /* 0x0001e2000c101504 */
[----:B------:R-:W-:Y:S02]  /*10f0*/  F2FP.F16.F32.PACK_AB R15, RZ, R15 ;  /* 0x0000000fff0f723e */ /* 0x000fe400000000ff */
        /* <DEDUP_REMOVED lines=22> */
.L_x_26:
        /* <DEDUP_REMOVED lines=13> */
[----:B------:R-:W-:Y:S02]  /*1330*/  F2FP.F16.F32.PACK_AB R14, RZ, R14 ;  /* 0x0000000eff0e723e */ /* 0x000fe400000000ff */
[----:B------:R-:W-:Y:S02]  /*1340*/  F2FP.F16.F32.PACK_AB R15, RZ, R15 ;  /* 0x0000000fff0f723e */ /* 0x000fe400000000ff */
[C---:B------:R-:W-:Y:S02]  /*1350*/  PRMT R16, R14.reuse, 0x7610, R16 ;  /* 0x000076100e107816 */ /* 0x040fe40000000010 */
[----:B------:R-:W-:Y:S01]  /*1360*/  PRMT R19, R14, 0x7610, R19 ;  /* 0x000076100e137816 */ /* 0x000fe20000000013 */
[--C-:B------:R-:W-:Y:S01]  /*1370*/  FFMA.FTZ R14, R8, UR6, R13.reuse ;  /* 0x00000006080e7c23 */ /* 0x100fe2000801000d */
[----:B------:R-:W-:Y:S01]  /*1380*/  FFMA.FTZ R13, R7, UR6, R13 ;  /* 0x00000006070d7c23 */ /* 0x000fe2000801000d */
[----:B------:R-:W-:Y:S01]  /*1390*/  PRMT R20, R15, 0x7610, R20 ;  /* 0x000076100f147816 */ /* 0x000fe20000000014 */
[----:B------:R-:W-:Y:S02]  /*13a0*/  STG.E.U16 desc[UR4][R2.64+-0x4], R16 ;  /* 0xfffffc1002007986 */ /* 0x000fe4000c101504 */
[----:B------:R-:W-:-:S02]  /*13b0*/  F2FP.F16.F32.PACK_AB R14, RZ, R14 ;  /* 0x0000000eff0e723e */ /* 0x000fc400000000ff */
[----:B------:R-:W-:Y:S01]  /*13c0*/  F2FP.F16.F32.PACK_AB R13, RZ, R13 ;  /* 0x0000000dff0d723e */ /* 0x000fe200000000ff */
        /* <DEDUP_REMOVED lines=15> */
.L_x_28:
[----:B------:R-:W-:-:S04]  /*14c0*/  ISETP.NE.U32.AND P1, PT, R11, RZ, PT ;  /* 0x000000ff0b00720c */ /* 0x000fc80003f25070 */
[----:B------:R-:W-:-:S13]  /*14d0*/  ISETP.NE.OR.EX P0, PT, R12, RZ, P0, P1 ;  /* 0x000000ff0c00720c */ /* 0x000fda0000705710 */
[----:B------:R-:W-:Y:S05]  /*14e0*/  @!P0 BRA `(.L_x_24) ;  /* 0x0000000000608947 */ /* 0x000fea0003800000 */
.L_x_25:
[----:B------:R-:W0:Y:S01]  /*14f0*/  LDC R13, c[0x0][0x22c] ;  /* 0x00008b00ff0d7b82 */ /* 0x000e220000000800 */
[----:B------:R-:W-:Y:S02]  /*1500*/  ULDC UR6, c[0x0][0x230] ;  /* 0x00008c0000067ab9 */ /* 0x000fe40000000800 */
[--C-:B0-----:R-:W-:Y:S01]  /*1510*/  FFMA.FTZ R14, R6, UR6, R13.reuse ;  /* 0x00000006060e7c23 */ /* 0x101fe2000801000d */
[--C-:B------:R-:W-:Y:S01]  /*1520*/  FFMA.FTZ R16, R4, UR6, R13.reuse ;  /* 0x0000000604107c23 */ /* 0x100fe2000801000d */
[--C-:B------:R-:W-:Y:S01]  /*1530*/  FFMA.FTZ R17, R8, UR6, R13.reuse ;  /* 0x0000000608117c23 */ /* 0x100fe2000801000d */
[----:B------:R-:W-:Y:S02]  /*1540*/  FFMA.FTZ R13, R7, UR6, R13 ;  /* 0x00000006070d7c23 */ /* 0x000fe4000801000d */
[----:B------:R-:W-:Y:S02]  /*1550*/  F2FP.F16.F32.PACK_AB R15, RZ, R14 ;  /* 0x0000000eff0f723e */ /* 0x000fe400000000ff */
[----:B------:R-:W-:-:S02]  /*1560*/  F2FP.F16.F32.PACK_AB R16, RZ, R16 ;  /* 0x00000010ff10723e */ /* 0x000fc400000000ff */
[----:B------:R-:W-:Y:S02]  /*1570*/  F2FP.F16.F32.PACK_AB R17, RZ, R17 ;  /* 0x00000011ff11723e */ /* 0x000fe400000000ff */
[----:B------:R-:W-:-:S07]  /*1580*/  F2FP.F16.F32.PACK_AB R18, RZ, R13 ;  /* 0x0000000dff12723e */ /* 0x000fce00000000ff */
.L_x_29:
        /* <DEDUP_REMOVED lines=14> */
.L_x_24:
        /* <DEDUP_REMOVED lines=13> */
.L_x_30:
        /* <DEDUP_REMOVED lines=18> */
[----:B------:R-:W-:-:S05]  /*1860*/  F2FP.F16.F32.PACK_AB R0, RZ, R0 ;  /* 0x00000000ff00723e */ /* 0x000fca00000000ff */
[----:B------:R0:W-:Y:S04]  /*1870*/  STG.E.U16 desc[UR4][R2.64], R0 ;  /* 0x0000000002007986 */ /* 0x0001e8000c101504 */
[----:B------:R-:W-:Y:S05]  /*1880*/  @P0 BRA `(.L_x_30) ;  /* 0xfffffffc00ac0947 */ /* 0x000fea000383ffff */
[----:B------:R-:W-:Y:S05]  /*1890*/  EXIT ;  /* 0x000000000000794d */ /* 0x000fea0003800000 */
.L_x_31:
        /* <DEDUP_REMOVED lines=14> */
.L_x_166:


//--------------------- .text._ZN2at6native54_GLOBAL__N__f6d41790_21_PhiloxDistribution_cu_0636f2c123philox_multi_key_kernelIfZZZZNS0_20_philox_normal_cuda_ERNS_6TensorERKS3_ddENKUlvE_clEvENKUlvE0_clEvENKUlvE_clEvEUlmmE0_ZZZNS0_20_philox_normal_cuda_ES4_S6_ddENKS7_clEvENKS8_clEvEUlfE_EEvPT_PKmllT0_T1_16OffsetCalculatorILi1EjLb0EE --------------------------
	.section	.text._ZN2at6native54_GLOBAL__N__f6d41790_21_PhiloxDistribution_cu_0636f2c123philox_multi_key_kernelIfZZZZNS0_20_philox_normal_cuda_ERNS_6TensorERKS3_ddENKUlvE_clEvENKUlvE0_clEvENKUlvE_clEvEUlmmE0_ZZZNS0_20_philox_normal_cuda_ES4_S6_ddENKS7_clEvENKS8_clEvEUlfE_EEvPT_PKmllT0_T1_16OffsetCalculatorILi1EjLb0EE,"ax",@progbits
	.align	128
.text._ZN2at6native54_GLOBAL__N__f6d41790_21_PhiloxDistribution_cu_0636f2c123philox_multi_key_kernelIfZZZZNS0_20_philox_normal_cuda_ERNS_6TensorERKS3_ddENKUlvE_clEvENKUlvE0_clEvENKUlvE_clEvEUlmmE0_ZZZNS0_20_philox_normal_cuda_ES4_S6_ddENKS7_clEvENKS8_clEvEUlfE_EEvPT_PKmllT0_T1_16OffsetCalculatorILi1EjLb0EE:
        .type           _ZN2at6native54_GLOBAL__N__f6d41790_21_PhiloxDistribution_cu_0636f2c123philox_multi_key_kernelIfZZZZNS0_20_philox_normal_cuda_ERNS_6TensorERKS3_ddENKUlvE_clEvENKUlvE0_clEvENKUlvE_clEvEUlmmE0_ZZZNS0_20_philox_normal_cuda_ES4_S6_ddENKS7_clEvENKS8_clEvEUlfE_EEvPT_PKmllT0_T1_16OffsetCalculatorILi1EjLb0EE,@function
        .size           _ZN2at6native54_GLOBAL__N__f6d41790_21_PhiloxDistribution_cu_0636f2c123philox_multi_key_kernelIfZZZZNS0_20_philox_normal_cuda_ERNS_6TensorERKS3_ddENKUlvE_clEvENKUlvE0_clEvENKUlvE_clEvEUlmmE0_ZZZNS0_20_philox_normal_cuda_ES4_S6_ddENKS7_clEvENKS8_clEvEUlfE_EEvPT_PKmllT0_T1_16OffsetCalculatorILi1EjLb0EE,(.L_x_167 - _ZN2at6native54_GLOBAL__N__f6d41790_21_PhiloxDistribution_cu_0636f2c123philox_multi_key_kernelIfZZZZNS0_20_philox_normal_cuda_ERNS_6TensorERKS3_ddENKUlvE_clEvENKUlvE0_clEvENKUlvE_clEvEUlmmE0_ZZZNS0_20_philox_normal_cuda_ES4_S6_ddENKS7_clEvENKS8_clEvEUlfE_EEvPT_PKmllT0_T1_16OffsetCalculatorILi1EjLb0EE)
        .other          _ZN2at6native54_GLOBAL__N__f6d41790_21_PhiloxDistribution_cu_0636f2c123philox_multi_key_kernelIfZZZZNS0_20_philox_normal_cuda_ERNS_6TensorERKS3_ddENKUlvE_clEvENKUlvE0_clEvENKUlvE_clEvEUlmmE0_ZZZNS0_20_philox_normal_cuda_ES4_S6_ddENKS7_clEvENKS8_clEvEUlfE_EEvPT_PKmllT0_T1_16OffsetCalculatorILi1EjLb0EE,@"STO_CUDA_ENTRY STV_DEFAULT"
_ZN2at6native54_GLOBAL__N__f6d41790_21_PhiloxDistribution_cu_0636f2c123philox_multi_key_kernelIfZZZZNS0_20_philox_normal_cuda_ERNS_6TensorERKS3_ddENKUlvE_clEvENKUlvE0_clEvENKUlvE_clEvEUlmmE0_ZZZNS0_20_philox_normal_cuda_ES4_S6_ddENKS7_clEvENKS8_clEvEUlfE_EEvPT_PKmllT0_T1_16OffsetCalculatorILi1EjLb0EE:
        /* <DEDUP_REMOVED lines=27> */
[----:B------:R-:W-:Y:S05]  /*01b0*/  CALL.REL.NOINC `($__internal_2_$__cuda_sm20_div_s64) ;  /* 0x0000001c003c7944 */ /* 0x000fea0003c00000 */
        /* <DEDUP_REMOVED lines=9> */
.L_x_33:
        /* <DEDUP_REMOVED lines=22> */
.L_x_34:
[----:B------:R-:W-:Y:S05]  /*03b0*/  BSYNC B0 ;  /* 0x0000000000007941 */ /* 0x000fea0003800000 */
.L_x_32:
        /* <DEDUP_REMOVED lines=278> */
.L_x_35:
        /* <DEDUP_REMOVED lines=18> */
[----:B------:R-:W-:Y:S02]  /*1640*/  LOP3.LUT R7, R15, R12, R7, 0x96, !PT ;  /* 0x0000000c0f077212 */ /* 0x000fe400078e9607 */
[C---:B------:R-:W-:Y:S02]  /*1650*/  IADD3 R9, R4.reuse, -0x255992d5, RZ ;  /* 0xdaa66d2b04097810 */ /* 0x040fe40007ffe0ff */
[----:B------:R-:W-:Y:S01]  /*1660*/  LOP3.LUT R13, R11, R14, R13, 0x96, !PT ;  /* 0x0000000e0b0d7212 */ /* 0x000fe200078e960d */
[----:B------:R-:W-:Y:S01]  /*1670*/  IMAD.WIDE.U32 R14, R7, -0x326172a9, RZ ;  /* 0xcd9e8d57070e7825 */ /* 0x000fe200078e00ff */
[----:B------:R-:W-:Y:S02]  /*1680*/  IADD3 R7, R4, 0x3c6ef372, RZ ;  /* 0x3c6ef37204077810 */ /* 0x000fe40007ffe0ff */
[----:B------:R-:W-:Y:S01]  /*1690*/  IADD3 R11, R5, -0x126145ec, RZ ;  /* 0xed9eba14050b7810 */ /* 0x000fe20007ffe0ff */
[----:B------:R-:W-:Y:S01]  /*16a0*/  IMAD.WIDE.U32 R12, R13, -0x326172a9, RZ ;  /* 0xcd9e8d570d0c7825 */ /* 0x000fe200078e00ff */
[----:B------:R-:W-:-:S04]  /*16b0*/  LOP3.LUT R7, R15, R8, R7, 0x96, !PT ;  /* 0x000000080f077212 */ /* 0x000fc800078e9607 */
[----:B------:R-:W-:Y:S01]  /*16c0*/  LOP3.LUT R9, R13, R14, R9, 0x96, !PT ;  /* 0x0000000e0d097212 */ /* 0x000fe200078e9609 */
[----:B------:R-:W-:-:S04]  /*16d0*/  IMAD.WIDE.U32 R14, R7, -0x2daee0ad, RZ ;  /* 0xd2511f53070e7825 */ /* 0x000fc800078e00ff */
[----:B------:R-:W-:Y:S02]  /*16e0*/  VIADD R7, R5, 0x32370b8f ;  /* 0x32370b8f05077836 */ /* 0x000fe40000000000 */
[----:B------:R-:W-:-:S03]  /*16f0*/  IMAD.WIDE.U32 R8, R9, -0x2daee0ad, RZ ;  /* 0xd2511f5309087825 */ /* 0x000fc600078e00ff */
[----:B------:R-:W-:Y:S02]  /*1700*/  LOP3.LUT R7, R15, R10, R7, 0x96, !PT ;  /* 0x0000000a0f077212 */ /* 0x000fe400078e9607 */
[----:B------:R-:W-:Y:S01]  /*1710*/  LOP3.LUT R11, R9, R14, R11, 0x96, !PT ;  /* 0x0000000e090b7212 */ /* 0x000fe200078e960b */
[C---:B------:R-:W-:Y:S02]  /*1720*/  VIADD R9, R4.reuse, 0x1715609d ;  /* 0x1715609d04097836 */ /* 0x040fe40000000000 */
[----:B------:R-:W-:Y:S01]  /*1730*/  IMAD.WIDE.U32 R14, R7, -0x326172a9, RZ ;  /* 0xcd9e8d57070e7825 */ /* 0x000fe200078e00ff */
[----:B------:R-:W-:-:S03]  /*1740*/  IADD3 R7, R4, 0x78dde6e4, RZ ;  /* 0x78dde6e404077810 */ /* 0x000fc60007ffe0ff */
[----:B------:R-:W-:Y:S01]  /*1750*/  IMAD.WIDE.U32 R10, R11, -0x326172a9, RZ ;  /* 0xcd9e8d570b0a7825 */ /* 0x000fe200078e00ff */
[----:B------:R-:W-:-:S04]  /*1760*/  LOP3.LUT R7, R15, R12, R7, 0x96, !PT ;  /* 0x0000000c0f077212 */ /* 0x000fc800078e9607 */
[----:B------:R-:W-:Y:S01]  /*1770*/  LOP3.LUT R9, R11, R14, R9, 0x96, !PT ;  /* 0x0000000e0b097212 */ /* 0x000fe200078e9609 */
[----:B------:R-:W-:Y:S01]  /*1780*/  IMAD.WIDE.U32 R14, R7, -0x2daee0ad, RZ ;  /* 0xd2511f53070e7825 */ /* 0x000fe200078e00ff */
[C---:B------:R-:W-:Y:S02]  /*1790*/  IADD3 R7, R5.reuse, -0x56f99767, RZ ;  /* 0xa906689905077810 */ /* 0x040fe40007ffe0ff */
[----:B------:R-:W-:Y:S01]  /*17a0*/  IADD3 R11, R5, 0x646e171e, RZ ;  /* 0x646e171e050b7810 */ /* 0x000fe20007ffe0ff */
[----:B------:R-:W-:Y:S01]  /*17b0*/  IMAD.WIDE.U32 R12, R9, -0x2daee0ad, RZ ;  /* 0xd2511f53090c7825 */ /* 0x000fe200078e00ff */
[----:B------:R-:W-:-:S04]  /*17c0*/  LOP3.LUT R7, R15, R8, R7, 0x96, !PT ;  /* 0x000000080f077212 */ /* 0x000fc800078e9607 */
[----:B------:R-:W-:Y:S01]  /*17d0*/  LOP3.LUT R8, R13, R14, R11, 0x96, !PT ;  /* 0x0000000e0d087212 */ /* 0x000fe200078e960b */
[----:B------:R-:W-:Y:S01]  /*17e0*/  IMAD.WIDE.U32 R14, R7, -0x326172a9, RZ ;  /* 0xcd9e8d57070e7825 */ /* 0x000fe200078e00ff */
[----:B------:R-:W-:-:S03]  /*17f0*/  IADD3 R11, R4, 0x5384540f, RZ ;  /* 0x5384540f040b7810 */ /* 0x000fc60007ffe0ff */
[----:B------:R-:W-:Y:S02]  /*1800*/  VIADD R7, R4, 0xb54cda56 ;  /* 0xb54cda5604077836 */ /* 0x000fe40000000000 */
[----:B------:R-:W-:-:S03]  /*1810*/  IMAD.WIDE.U32 R8, R8, -0x326172a9, RZ ;  /* 0xcd9e8d5708087825 */ /* 0x000fc600078e00ff */
[----:B------:R-:W-:Y:S02]  /*1820*/  LOP3.LUT R7, R15, R10, R7, 0x96, !PT ;  /* 0x0000000a0f077212 */ /* 0x000fe400078e9607 */
[----:B------:R-:W-:Y:S01]  /*1830*/  LOP3.LUT R11, R9, R14, R11, 0x96, !PT ;  /* 0x0000000e090b7212 */ /* 0x000fe200078e960b */
[----:B------:R-:W-:Y:S02]  /*1840*/  VIADD R9, R5, 0xdb3d7428 ;  /* 0xdb3d742805097836 */ /* 0x000fe40000000000 */
[----:B------:R-:W-:Y:S01]  /*1850*/  IMAD.WIDE.U32 R14, R7, -0x2daee0ad, RZ ;  /* 0xd2511f53070e7825 */ /* 0x000fe200078e00ff */
[----:B------:R-:W-:-:S03]  /*1860*/  IADD3 R7, R5, 0x1fd5c5a3, RZ ;  /* 0x1fd5c5a305077810 */ /* 0x000fc60007ffe0ff */
[----:B------:R-:W-:Y:S01]  /*1870*/  IMAD.WIDE.U32 R10, R11, -0x2daee0ad, RZ ;  /* 0xd2511f530b0a7825 */ /* 0x000fe200078e00ff */
[----:B------:R-:W-:-:S03]  /*1880*/  LOP3.LUT R7, R15, R12, R7, 0x96, !PT ;  /* 0x0000000c0f077212 */ /* 0x000fc600078e9607 */
[----:B------:R-:W-:Y:S01]  /*1890*/  VIADD R5, R5, 0x96a522ad ;  /* 0x96a522ad05057836 */ /* 0x000fe20000000000 */
[----:B------:R-:W-:Y:S01]  /*18a0*/  LOP3.LUT R9, R11, R14, R9, 0x96, !PT ;  /* 0x0000000e0b097212 */ /* 0x000fe200078e9609 */
[----:B------:R-:W-:Y:S01]  /*18b0*/  IMAD.WIDE.U32 R14, R7, -0x326172a9, RZ ;  /* 0xcd9e8d57070e7825 */ /* 0x000fe200078e00ff */
[C---:B------:R-:W-:Y:S02]  /*18c0*/  IADD3 R7, R4.reuse, -0xe443238, RZ ;  /* 0xf1bbcdc804077810 */ /* 0x040fe40007ffe0ff */
[----:B------:R-:W-:Y:S01]  /*18d0*/  IADD3 R11, R4, -0x700cb87f, RZ ;  /* 0x8ff34781040b7810 */ /* 0x000fe20007ffe0ff */
[----:B------:R-:W-:Y:S01]  /*18e0*/  IMAD.WIDE.U32 R12, R9, -0x326172a9, RZ ;  /* 0xcd9e8d57090c7825 */ /* 0x000fe200078e00ff */
[----:B------:R-:W-:-:S04]  /*18f0*/  LOP3.LUT R8, R15, R8, R7, 0x96, !PT ;  /* 0x000000080f087212 */ /* 0x000fc800078e9607 */
[----:B------:R-:W-:Y:S01]  /*1900*/  LOP3.LUT R11, R13, R14, R11, 0x96, !PT ;  /* 0x0000000e0d0b7212 */ /* 0x000fe200078e960b */
[----:B------:R-:W-:Y:S01]  /*1910*/  IMAD.WIDE.U32 R8, R8, -0x2daee0ad, RZ ;  /* 0xd2511f5308087825 */ /* 0x000fe200078e00ff */
[----:B------:R-:W-:Y:S01]  /*1920*/  HFMA2.MMA R14, -RZ, RZ, 0.1171875, 0 ;  /* 0x2f800000ff0e7435 */ /* 0x000fe200000001ff */
[----:B------:R-:W-:Y:S02]  /*1930*/  I2FP.F32.U32 R12, R12 ;  /* 0x0000000c000c7245 */ /* 0x000fe40000201000 */
[----:B------:R-:W-:Y:S02]  /*1940*/  I2FP.F32.U32 R11, R11 ;  /* 0x0000000b000b7245 */ /* 0x000fe40000201000 */
[----:B------:R-:W-:Y:S02]  /*1950*/  LOP3.LUT R5, R9, R10, R5, 0x96, !PT ;  /* 0x0000000a09057212 */ /* 0x000fe400078e9605 */
[----:B------:R-:W-:Y:S02]  /*1960*/  I2FP.F32.U32 R8, R8 ;  /* 0x0000000800087245 */ /* 0x000fe40000201000 */
[----:B------:R-:W-:Y:S01]  /*1970*/  I2FP.F32.U32 R5, R5 ;  /* 0x0000000500057245 */ /* 0x000fe20000201000 */
[-C--:B------:R-:W-:Y:S01]  /*1980*/  FFMA.FTZ R11, R11, R14.reuse, 1.1641532182693481445e-10 ;  /* 0x2f0000000b0b7423 */ /* 0x080fe2000001000e */
[-C--:B------:R-:W-:Y:S01]  /*1990*/  FFMA.FTZ R12, R12, R14.reuse, 1.1641532182693481445e-10 ;  /* 0x2f0000000c0c7423 */ /* 0x080fe2000001000e */
[----:B------:R-:W-:-:S02]  /*19a0*/  FFMA.FTZ R8, R8, R14, 1.1641532182693481445e-10 ;  /* 0x2f00000008087423 */ /* 0x000fc4000001000e */
[----:B------:R-:W-:Y:S01]  /*19b0*/  FFMA.FTZ R7, R5, R14, 1.1641532182693481445e-10 ;  /* 0x2f00000005077423 */ /* 0x000fe2000001000e */
[----:B------:R-:W0:Y:S01]  /*19c0*/  MUFU.LG2 R9, R11 ;  /* 0x0000000b00097308 */ /* 0x000e220000000c00 */
[----:B------:R-:W1:Y:S01]  /*19d0*/  LDC.64 R4, c[0x0][0x228] ;  /* 0x00008a00ff047b82 */ /* 0x000e620000000a00 */
[----:B------:R-:W-:Y:S01]  /*19e0*/  FMUL.FTZ R8, R8, 6.2831854820251464844 ;  /* 0x40c90fdb08087820 */ /* 0x000fe20000410000 */
[----:B------:R-:W-:-:S03]  /*19f0*/  FMUL.FTZ R12, R12, 6.2831854820251464844 ;  /* 0x40c90fdb0c0c7820 */ /* 0x000fc60000410000 */
[----:B------:R-:W-:Y:S01]  /*1a00*/  FMUL.RZ R17, R8, 0.15915493667125701904 ;  /* 0x3e22f98308117820 */ /* 0x000fe2000040c000 */
[----:B------:R-:W-:Y:S01]  /*1a10*/  FMUL.RZ R16, R12, 0.15915493667125701904 ;  /* 0x3e22f9830c107820 */ /* 0x000fe2000040c000 */
[----:B------:R2:W3:Y:S08]  /*1a20*/  MUFU.LG2 R13, R7 ;  /* 0x00000007000d7308 */ /* 0x0004f00000000c00 */
[----:B------:R-:W-:Y:S01]  /*1a30*/  MUFU.SIN R10, R16 ;  /* 0x00000010000a7308 */ /* 0x000fe20000000400 */
[----:B0-----:R-:W-:-:S04]  /*1a40*/  FMUL.FTZ R9, R9, 0.69314718246459960938 ;  /* 0x3f31721809097820 */ /* 0x001fc80000410000 */
[----:B--2---:R-:W-:-:S03]  /*1a50*/  FMUL.FTZ R7, R9, -2 ;  /* 0xc000000009077820 */ /* 0x004fc60000410000 */
[----:B------:R-:W-:Y:S01]  /*1a60*/  MUFU.COS R11, R16 ;  /* 0x00000010000b7308 */ /* 0x000fe20000000000 */
[----:B-1----:R-:W-:Y:S01]  /*1a70*/  SHF.R.S32.HI R9, RZ, 0x1f, R5 ;  /* 0x0000001fff097819 */ /* 0x002fe20000011405 */
[----:B---3--:R-:W-:Y:S01]  /*1a80*/  FMUL.FTZ R8, R13, 0.69314718246459960938 ;  /* 0x3f3172180d087820 */ /* 0x008fe20000410000 */
[----:B------:R-:W-:Y:S02]  /*1a90*/  LOP3.LUT P1, RZ, R4, 0x3, RZ, 0xc0, !PT ;  /* 0x0000000304ff7812 */ /* 0x000fe4000782c0ff */
[----:B------:R-:W-:Y:S01]  /*1aa0*/  LEA.HI R9, P0, R9, R4, RZ, 0x2 ;  /* 0x0000000409097211 */ /* 0x000fe200078110ff */
[----:B------:R-:W-:Y:S02]  /*1ab0*/  FMUL.FTZ R14, R8, -2 ;  /* 0xc0000000080e7820 */ /* 0x000fe40000410000 */
[----:B------:R-:W-:Y:S01]  /*1ac0*/  MUFU.COS R12, R17 ;  /* 0x00000011000c7308 */ /* 0x000fe20000000000 */
[----:B------:R-:W-:-:S04]  /*1ad0*/  IADD3.X R8, RZ, R5, RZ, P0, !PT ;  /* 0x00000005ff087210 */ /* 0x000fc800007fe4ff */
[--C-:B------:R-:W-:Y:S02]  /*1ae0*/  SHF.R.S64 R9, R9, 0x2, R8.reuse ;  /* 0x0000000209097819 */ /* 0x100fe40000001008 */
[----:B------:R-:W-:Y:S01]  /*1af0*/  SHF.R.S32.HI R19, RZ, 0x2, R8 ;  /* 0x00000002ff137819 */ /* 0x000fe20000011408 */
[----:B------:R-:W0:Y:S01]  /*1b00*/  MUFU.SQRT R15, R14 ;  /* 0x0000000e000f7308 */ /* 0x000e220000002000 */
[C---:B------:R-:W-:Y:S01]  /*1b10*/  ISETP.LT.U32.AND P0, PT, R6.reuse, R9, PT ;  /* 0x000000090600720c */ /* 0x040fe20003f01070 */
[C---:B------:R-:W-:Y:S01]  /*1b20*/  IMAD.SHL.U32 R8, R6.reuse, 0x4, RZ ;  /* 0x0000000406087824 */ /* 0x040fe200078e00ff */
[----:B------:R-:W-:Y:S02]  /*1b30*/  SHF.L.U64.HI R9, R6, 0x2, R0 ;  /* 0x0000000206097819 */ /* 0x000fe40000010200 */
        /* <DEDUP_REMOVED lines=22> */
[----:B------:R-:W-:Y:S02]  /*1ca0*/  ISETP.GE.AND.EX P0, PT, R10, R5, PT, P0 ;  /* 0x000000050a00720c */ /* 0x000fe40003f06300 */
[----:B------:R-:W-:Y:S01]  /*1cb0*/  LEA.HI.X R3, R6, UR7, R15, 0x2, P1 ;  /* 0x0000000706037c11 */ /* 0x000fe200088f140f */
[----:B0-----:R-:W-:-:S05]  /*1cc0*/  FFMA.FTZ R7, R14, R11, R13 ;  /* 0x0000000b0e077223 */ /* 0x001fca000001000d */
[----:B------:R0:W-:Y:S05]  /*1cd0*/  STG.E desc[UR4][R2.64], R7 ;  /* 0x0000000702007986 */ /* 0x0001ea000c101904 */
[----:B------:R-:W-:Y:S05]  /*1ce0*/  @P0 EXIT ;  /* 0x000000000000094d */ /* 0x000fea0003800000 */
[----:B0-----:R-:W-:-:S04]  /*1cf0*/  IADD3 R7, P1, R8, 0x2, RZ ;  /* 0x0000000208077810 */ /* 0x001fc80007f3e0ff */
[----:B------:R-:W-:Y:S01]  /*1d00*/  ISETP.GE.U32.AND P0, PT, R7, R4, PT ;  /* 0x000000040700720c */ /* 0x000fe20003f06070 */
[----:B------:R-:W-:Y:S02]  /*1d10*/  IMAD.X R6, RZ, RZ, R9, P1 ;  /* 0x000000ffff067224 */ /* 0x000fe400008e0609 */
[----:B------:R-:W-:-:S03]  /*1d20*/  FFMA.FTZ R7, R18, R11, R13 ;  /* 0x0000000b12077223 */ /* 0x000fc6000001000d */
[----:B------:R-:W-:Y:S02]  /*1d30*/  ISETP.GE.AND.EX P0, PT, R6, R5, PT, P0 ;  /* 0x000000050600720c */ /* 0x000fe40003f06300 */
[----:B------:R0:W-:Y:S11]  /*1d40*/  STG.E desc[UR4][R2.64+0x4], R7 ;  /* 0x0000040702007986 */ /* 0x0001f6000c101904 */
[----:B------:R-:W-:Y:S05]  /*1d50*/  @P0 EXIT ;  /* 0x000000000000094d */ /* 0x000fea0003800000 */
[----:B0-----:R-:W-:-:S04]  /*1d60*/  IADD3 R7, P1, R8, 0x3, RZ ;  /* 0x0000000308077810 */ /* 0x001fc80007f3e0ff */
[----:B------:R-:W-:Y:S02]  /*1d70*/  ISETP.GE.U32.AND P0, PT, R7, R4, PT ;  /* 0x000000040700720c */ /* 0x000fe40003f06070 */
[----:B------:R-:W-:-:S04]  /*1d80*/  IADD3.X R8, RZ, R9, RZ, P1, !PT ;  /* 0x00000009ff087210 */ /* 0x000fc80000ffe4ff */
[----:B------:R-:W-:Y:S01]  /*1d90*/  ISETP.GE.AND.EX P0, PT, R8, R5, PT, P0 ;  /* 0x000000050800720c */ /* 0x000fe20003f06300 */
[----:B------:R-:W-:-:S05]  /*1da0*/  FFMA.FTZ R5, R12, R11, R13 ;  /* 0x0000000b0c057223 */ /* 0x000fca000001000d */
[----:B------:R0:W-:Y:S07]  /*1db0*/  STG.E desc[UR4][R2.64+0x8], R5 ;  /* 0x0000080502007986 */ /* 0x0001ee000c101904 */
[----:B------:R-:W-:Y:S05]  /*1dc0*/  @P0 EXIT ;  /* 0x000000000000094d */ /* 0x000fea0003800000 */
[----:B0-----:R-:W-:-:S05]  /*1dd0*/  FFMA.FTZ R5, R0, R11, R13 ;  /* 0x0000000b00057223 */ /* 0x001fca000001000d */
[----:B------:R-:W-:Y:S01]  /*1de0*/  STG.E desc[UR4][R2.64+0xc], R5 ;  /* 0x00000c0502007986 */ /* 0x000fe2000c101904 */
[----:B------:R-:W-:Y:S05]  /*1df0*/  EXIT ;  /* 0x000000000000794d */ /* 0x000fea0003800000 */
.L_x_36:
[----:B------:R-:W0:Y:S01]  /*1e00*/  LDC R7, c[0x0][0x234] ;  /* 0x00008d00ff077b82 */ /* 0x000e220000000800 */
[----:B------:R-:W-:Y:S01]  /*1e10*/  ULDC.64 UR8, c[0x0][0x210] ;  /* 0x0000840000087ab9 */ /* 0x000fe20000000a00 */
[----:B------:R-:W-:Y:S01]  /*1e20*/  ULDC UR6, c[0x0][0x238] ;  /* 0x00008e0000067ab9 */ /* 0x000fe20000000800 */
[----:B------:R-:W-:-:S04]  /*1e30*/  LEA R2, P0, R6, UR8, 0x2 ;  /* 0x0000000806027c11 */ /* 0x000fc8000f8010ff */
[----:B------:R-:W-:Y:S01]  /*1e40*/  LEA.HI.X R3, R6, UR9, R15, 0x2, P0 ;  /* 0x0000000906037c11 */ /* 0x000fe200080f140f */
[--C-:B0-----:R-:W-:Y:S01]  /*1e50*/  FFMA.FTZ R4, R14, UR6, R7.reuse ;  /* 0x000000060e047c23 */ /* 0x101fe20008010007 */
[--C-:B------:R-:W-:Y:S01]  /*1e60*/  FFMA.FTZ R5, R18, UR6, R7.reuse ;  /* 0x0000000612057c23 */ /* 0x100fe20008010007 */
[--C-:B------:R-:W-:Y:S01]  /*1e70*/  FFMA.FTZ R6, R12, UR6, R7.reuse ;  /* 0x000000060c067c23 */ /* 0x100fe20008010007 */
[----:B------:R-:W-:-:S05]  /*1e80*/  FFMA.FTZ R7, R0, UR6, R7 ;  /* 0x0000000600077c23 */ /* 0x000fca0008010007 */
[----:B------:R-:W-:Y:S01]  /*1e90*/  STG.E.128 desc[UR4][R2.64], R4 ;  /* 0x0000000402007986 */ /* 0x000fe2000c101d04 */
[----:B------:R-:W-:Y:S05]  /*1ea0*/  EXIT ;  /* 0x000000000000794d */ /* 0x000fea0003800000 */
        .weak           $__internal_2_$__cuda_sm20_div_s64
        .type           $__internal_2_$__cuda_sm20_div_s64,@function
        .size           $__internal_2_$__cuda_sm20_div_s64,(.L_x_167 - $__internal_2_$__cuda_sm20_div_s64)
$__internal_2_$__cuda_sm20_div_s64:
        /* <DEDUP_REMOVED lines=83> */
[----:B------:R-:W-:Y:S06]  /*23e0*/  RET.REL.NODEC R2 `(_ZN2at6native54_GLOBAL__N__f6d41790_21_PhiloxDistribution_cu_0636f2c123philox_multi_key_kernelIfZZZZNS0_20_philox_normal_cuda_ERNS_6TensorERKS3_ddENKUlvE_clEvENKUlvE0_clEvENKUlvE_clEvEUlmmE0_ZZZNS0_20_philox_normal_cuda_ES4_S6_ddENKS7_clEvENKS8_clEvEUlfE_EEvPT_PKmllT0_T1_16OffsetCalculatorILi1EjLb0EE) ;  /* 0xffffffdc02047950 */ /* 0x000fec0003c3ffff */
.L_x_37:
        /* <DEDUP_REMOVED lines=9> */
.L_x_167:


//--------------------- .text._ZN2at6native54_GLOBAL__N__f6d41790_21_PhiloxDistribution_cu_0636f2c124philox_single_key_kernelIfZZZZNS0_20_philox_normal_cuda_ERNS_6TensorERKS3_ddENKUlvE_clEvENKUlvE0_clEvENKUlvE_clEvEUlmmE0_ZZZNS0_20_philox_normal_cuda_ES4_S6_ddENKS7_clEvENKS8_clEvEUlfE_EEvPT_PKmlT0_T1_ --------------------------
	.section	.text._ZN2at6native54_GLOBAL__N__f6d41790_21_PhiloxDistribution_cu_0636f2c124philox_single_key_kernelIfZZZZNS0_20_philox_normal_cuda_ERNS_6TensorERKS3_ddENKUlvE_clEvENKUlvE0_clEvENKUlvE_clEvEUlmmE0_ZZZNS0_20_philox_normal_cuda_ES4_S6_ddENKS7_clEvENKS8_clEvEUlfE_EEvPT_PKmlT0_T1_,"ax",@progbits
	.align	128
.text._ZN2at6native54_GLOBAL__N__f6d41790_21_PhiloxDistribution_cu_0636f2c124philox_single_key_kernelIfZZZZNS0_20_philox_normal_cuda_ERNS_6TensorERKS3_ddENKUlvE_clEvENKUlvE0_clEvENKUlvE_clEvEUlmmE0_ZZZNS0_20_philox_normal_cuda_ES4_S6_ddENKS7_clEvENKS8_clEvEUlfE_EEvPT_PKmlT0_T1_:
        .type           _ZN2at6native54_GLOBAL__N__f6d41790_21_PhiloxDistribution_cu_0636f2c124philox_single_key_kernelIfZZZZNS0_20_philox_normal_cuda_ERNS_6TensorERKS3_ddENKUlvE_clEvENKUlvE0_clEvENKUlvE_clEvEUlmmE0_ZZZNS0_20_philox_normal_cuda_ES4_S6_ddENKS7_clEvENKS8_clEvEUlfE_EEvPT_PKmlT0_T1_,@function
        .size           _ZN2at6native54_GLOBAL__N__f6d41790_21_PhiloxDistribution_cu_0636f2c124philox_single_key_kernelIfZZZZNS0_20_philox_normal_cuda_ERNS_6TensorERKS3_ddENKUlvE_clEvENKUlvE0_clEvENKUlvE_clEvEUlmmE0_ZZZNS0_20_philox_normal_cuda_ES4_S6_ddENKS7_clEvENKS8_clEvEUlfE_EEvPT_PKmlT0_T1_,(.L_x_169 - _ZN2at6native54_GLOBAL__N__f6d41790_21_PhiloxDistribution_cu_0636f2c124philox_single_key_kernelIfZZZZNS0_20_philox_normal_cuda_ERNS_6TensorERKS3_ddENKUlvE_clEvENKUlvE0_clEvENKUlvE_clEvEUlmmE0_ZZZNS0_20_philox_normal_cuda_ES4_S6_ddENKS7_clEvENKS8_clEvEUlfE_EEvPT_PKmlT0_T1_)
        .other          _ZN2at6native54_GLOBAL__N__f6d41790_21_PhiloxDistribution_cu_0636f2c124philox_single_key_kernelIfZZZZNS0_20_philox_normal_cuda_ERNS_6TensorERKS3_ddENKUlvE_clEvENKUlvE0_clEvENKUlvE_clEvEUlmmE0_ZZZNS0_20_philox_normal_cuda_ES4_S6_ddENKS7_clEvENKS8_clEvEUlfE_EEvPT_PKmlT0_T1_,@"STO_CUDA_ENTRY STV_DEFAULT"
_ZN2at6native54_GLOBAL__N__f6d41790_21_PhiloxDistribution_cu_0636f2c124philox_single_key_kernelIfZZZZNS0_20_philox_normal_cuda_ERNS_6TensorERKS3_ddENKUlvE_clEvENKUlvE0_clEvENKUlvE_clEvEUlmmE0_ZZZNS0_20_philox_normal_cuda_ES4_S6_ddENKS7_clEvENKS8_clEvEUlfE_EEvPT_PKmlT0_T1_:
        /* <DEDUP_REMOVED lines=25> */
[----:B------:R-:W-:Y:S01]  /*0190*/  IADD3.X R17, R7, R9, RZ, P0, !PT ;  /* 0x0000000907117210 */ /* 0x000fe200007fe4ff */
[----:B------:R-:W-:-:S03]  /*01a0*/  IMAD.WIDE.U32 R14, R14, -0x2daee0ad, RZ ;  /* 0xd2511f530e0e7825 */ /* 0x000fc600078e00ff */
[----:B------:R-:W-:Y:S02]  /*01b0*/  LOP3.LUT R18, R17, R4, RZ, 0x3c, !PT ;  /* 0x0000000411127212 */ /* 0x000fe400078e3cff */
[----:B------:R-:W-:Y:S01]  /*01c0*/  LOP3.LUT R12, R5, R15, RZ, 0x3c, !PT ;  /* 0x0000000f050c7212 */ /* 0x000fe200078e3cff */
[----:B------:R-:W-:Y:S02]  /*01d0*/  VIADD R15, R4, 0x9e3779b9 ;  /* 0x9e3779b9040f7836 */ /* 0x000fe40000000000 */
[----:B------:R-:W-:-:S04]  /*01e0*/  IMAD.WIDE.U32 R18, R18, -0x2daee0ad, RZ ;  /* 0xd2511f5312127825 */ /* 0x000fc800078e00ff */
[----:B------:R-:W-:-:S05]  /*01f0*/  IMAD.WIDE.U32 R12, R12, -0x326172a9, RZ ;  /* 0xcd9e8d570c0c7825 */ /* 0x000fca00078e00ff */
[----:B------:R-:W-:Y:S01]  /*0200*/  LOP3.LUT R15, R15, R13, RZ, 0x3c, !PT ;  /* 0x0000000d0f0f7212 */ /* 0x000fe200078e3cff */
[----:B------:R-:W-:-:S04]  /*0210*/  VIADD R13, R5, 0xbb67ae85 ;  /* 0xbb67ae85050d7836 */ /* 0x000fc80000000000 */
[----:B------:R-:W-:Y:S01]  /*0220*/  IMAD.WIDE.U32 R16, R15, -0x2daee0ad, RZ ;  /* 0xd2511f530f107825 */ /* 0x000fe200078e00ff */
[----:B------:R-:W-:Y:S02]  /*0230*/  IADD3 R15, R5, 0x76cf5d0a, RZ ;  /* 0x76cf5d0a050f7810 */ /* 0x000fe40007ffe0ff */
[----:B------:R-:W-:Y:S02]  /*0240*/  LOP3.LUT R13, R19, R14, R13, 0x96, !PT ;  /* 0x0000000e130d7212 */ /* 0x000fe400078e960d */
[----:B------:R-:W-:Y:S01]  /*0250*/  LOP3.LUT R15, R17, R18, R15, 0x96, !PT ;  /* 0x00000012110f7212 */ /* 0x000fe200078e960f */
[----:B------:R-:W-:Y:S02]  /*0260*/  VIADD R17, R4, 0xdaa66d2b ;  /* 0xdaa66d2b04117836 */ /* 0x000fe40000000000 */
[----:B------:R-:W-:-:S04]  /*0270*/  IMAD.WIDE.U32 R18, R13, -0x326172a9, RZ ;  /* 0xcd9e8d570d127825 */ /* 0x000fc800078e00ff */
[----:B------:R-:W-:Y:S02]  /*0280*/  VIADD R13, R4, 0x3c6ef372 ;  /* 0x3c6ef372040d7836 */ /* 0x000fe40000000000 */
[----:B------:R-:W-:-:S03]  /*0290*/  IMAD.WIDE.U32 R14, R15, -0x326172a9, RZ ;  /* 0xcd9e8d570f0e7825 */ /* 0x000fc600078e00ff */
[----:B------:R-:W-:Y:S02]  /*02a0*/  LOP3.LUT R13, R19, R12, R13, 0x96, !PT ;  /* 0x0000000c130d7212 */ /* 0x000fe400078e960d */
[----:B------:R-:W-:Y:S01]  /*02b0*/  LOP3.LUT R12, R15, R18, R17, 0x96, !PT ;  /* 0x000000120f0c7212 */ /* 0x000fe200078e9611 */
[C---:B------:R-:W-:Y:S01]  /*02c0*/  VIADD R17, R5.reuse, 0xed9eba14 ;  /* 0xed9eba1405117836 */ /* 0x040fe20000000000 */
[----:B------:R-:W-:Y:S01]  /*02d0*/  IADD3 R15, R5, 0x32370b8f, RZ ;  /* 0x32370b8f050f7810 */ /* 0x000fe20007ffe0ff */
[----:B------:R-:W-:-:S04]  /*02e0*/  IMAD.WIDE.U32 R18, R13, -0x2daee0ad, RZ ;  /* 0xd2511f530d127825 */ /* 0x000fc800078e00ff */
        /* <DEDUP_REMOVED lines=16> */
[----:B------:R-:W-:Y:S01]  /*03f0*/  IADD3 R15, R4, -0x4ab325aa, RZ ;  /* 0xb54cda56040f7810 */ /* 0x000fe20007ffe0ff */
[----:B------:R-:W-:-:S04]  /*0400*/  IMAD.WIDE.U32 R18, R13, -0x326172a9, RZ ;  /* 0xcd9e8d570d127825 */ /* 0x000fc800078e00ff */
[----:B------:R-:W-:Y:S01]  /*0410*/  IMAD.WIDE.U32 R12, R12, -0x326172a9, RZ ;  /* 0xcd9e8d570c0c7825 */ /* 0x000fe200078e00ff */
[----:B------:R-:W-:-:S04]  /*0420*/  LOP3.LUT R15, R19, R16, R15, 0x96, !PT ;  /* 0x00000010130f7212 */ /* 0x000fc800078e960f */
[----:B------:R-:W-:Y:S01]  /*0430*/  LOP3.LUT R17, R13, R18, R17, 0x96, !PT ;  /* 0x000000120d117212 */ /* 0x000fe200078e9611 */
[----:B------:R-:W-:Y:S01]  /*0440*/  IMAD.WIDE.U32 R18, R15, -0x2daee0ad, RZ ;  /* 0xd2511f530f127825 */ /* 0x000fe200078e00ff */
[----:B------:R-:W-:-:S03]  /*0450*/  IADD3 R15, R5, -0x24c28bd8, RZ ;  /* 0xdb3d7428050f7810 */ /* 0x000fc60007ffe0ff */
        /* <DEDUP_REMOVED lines=9> */
[----:B------:R-:W-:Y:S02]  /*04f0*/  LOP3.LUT R17, R15, R18, R17, 0x96, !PT ;  /* 0x000000120f117212 */ /* 0x000fe400078e9611 */
[----:B------:R-:W-:Y:S01]  /*0500*/  IADD3 R15, R5, -0x695add53, RZ ;  /* 0x96a522ad050f7810 */ /* 0x000fe20007ffe0ff */
[----:B------:R-:W-:Y:S01]  /*0510*/  IMAD.WIDE.U32 R12, R13, -0x2daee0ad, RZ ;  /* 0xd2511f530d0c7825 */ /* 0x000fe200078e00ff */
        /* <DEDUP_REMOVED lines=18> */
[----:B------:R1:W-:Y:S01]  /*0640*/  MUFU.COS R10, R12 ;  /* 0x0000000c000a7308 */ /* 0x0003e20000000000 */
[----:B--2---:R-:W-:-:S04]  /*0650*/  FMUL.FTZ R15, R15, 0.69314718246459960938 ;  /* 0x3f3172180f0f7820 */ /* 0x004fc80000410000 */
[----:B------:R-:W-:-:S03]  /*0660*/  FMUL.FTZ R15, R15, -2 ;  /* 0xc00000000f0f7820 */ /* 0x000fc60000410000 */
[----:B------:R-:W-:Y:S01]  /*0670*/  MUFU.COS R18, R20 ;  /* 0x0000001400127308 */ /* 0x000fe20000000000 */
[----:B-1----:R-:W-:Y:S01]  /*0680*/  LEA R12, P0, R8, UR6, 0x4 ;  /* 0x00000006080c7c11 */ /* 0x002fe2000f8020ff */
[----:B------:R-:W-:-:S03]  /*0690*/  ULDC UR6, c[0x0][0x230] ;  /* 0x00008c0000067ab9 */ /* 0x000fc60000000800 */
[----:B------:R-:W-:-:S03]  /*06a0*/  LEA.HI.X R13, R8, UR7, R9, 0x4, P0 ;  /* 0x00000007080d7c11 */ /* 0x000fc600080f2409 */
[----:B------:R-:W1:Y:S08]  /*06b0*/  MUFU.SQRT R17, R17 ;  /* 0x0000001100117308 */ /* 0x000e700000002000 */
[----:B------:R-:W2:Y:S08]  /*06c0*/  MUFU.SQRT R15, R15 ;  /* 0x0000000f000f7308 */ /* 0x000eb00000002000 */
[----:B------:R-:W3:Y:S01]  /*06d0*/  MUFU.SIN R16, R20 ;  /* 0x0000001400107308 */ /* 0x000ee20000000400 */
[C---:B-1----:R-:W-:Y:S01]  /*06e0*/  FMUL.FTZ R10, R17.reuse, R10 ;  /* 0x0000000a110a7220 */ /* 0x042fe20000410000 */
[----:B------:R-:W-:-:S04]  /*06f0*/  FMUL.FTZ R14, R17, R14 ;  /* 0x0000000e110e7220 */ /* 0x000fc80000410000 */
[----:B0-----:R-:W-:Y:S01]  /*0700*/  FFMA.FTZ R17, R14, UR6, R21 ;  /* 0x000000060e117c23 */ /* 0x001fe20008010015 */
[----:B--2---:R-:W-:-:S04]  /*0710*/  FMUL.FTZ R18, R15, R18 ;  /* 0x000000120f127220 */ /* 0x004fc80000410000 */
[--C-:B------:R-:W-:Y:S01]  /*0720*/  FFMA.FTZ R18, R18, UR6, R21.reuse ;  /* 0x0000000612127c23 */ /* 0x100fe20008010015 */
[----:B---3--:R-:W-:Y:S01]  /*0730*/  FMUL.FTZ R19, R15, R16 ;  /* 0x000000100f137220 */ /* 0x008fe20000410000 */
[----:B------:R-:W-:-:S03]  /*0740*/  FFMA.FTZ R16, R10, UR6, R21 ;  /* 0x000000060a107c23 */ /* 0x000fc60008010015 */
[----:B------:R-:W-:-:S05]  /*0750*/  FFMA.FTZ R19, R19, UR6, R21 ;  /* 0x0000000613137c23 */ /* 0x000fca0008010015 */
[----:B------:R0:W-:Y:S02]  /*0760*/  STG.E.128 desc[UR4][R12.64], R16 ;  /* 0x000000100c007986 */ /* 0x0001e4000c101d04 */
.L_x_39:
[----:B------:R-:W-:Y:S05]  /*0770*/  BSYNC B0 ;  /* 0x0000000000007941 */ /* 0x000fea0003800000 */
.L_x_38:
[----:B------:R-:W-:Y:S05]  /*0780*/  @P1 EXIT ;  /* 0x000000000000194d */ /* 0x000fea0003800000 */
[----:B-----5:R-:W-:-:S05]  /*0790*/  IADD3 R8, P0, R6, R11, RZ ;  /* 0x0000000b06087210 */ /* 0x020fca0007f1e0ff */
[----:B------:R-:W-:-:S04]  /*07a0*/  IMAD.WIDE.U32 R8, R8, -0x2daee0ad, RZ ;  /* 0xd2511f5308087825 */ /* 0x000fc800078e00ff */
[--C-:B------:R-:W-:Y:S01]  /*07b0*/  IMAD.X R7, R7, 0x1, R0.reuse, P0 ;  /* 0x0000000107077824 */ /* 0x100fe200000e0600 */
[----:B0-----:R-:W-:Y:S02]  /*07c0*/  LOP3.LUT R12, R5, R9, RZ, 0x3c, !PT ;  /* 0x00000009050c7212 */ /* 0x001fe400078e3cff */
[----:B------:R-:W-:Y:S02]  /*07d0*/  IADD3 R9, R4, -0x61c88647, RZ ;  /* 0x9e3779b904097810 */ /* 0x000fe40007ffe0ff */
[----:B------:R-:W-:Y:S01]  /*07e0*/  LOP3.LUT R14, R7, R4, RZ, 0x3c, !PT ;  /* 0x00000004070e7212 */ /* 0x000fe200078e3cff */
[----:B------:R-:W-:Y:S01]  /*07f0*/  IMAD.WIDE.U32 R12, R12, -0x326172a9, RZ ;  /* 0xcd9e8d570c0c7825 */ /* 0x000fe200078e00ff */
[----:B------:R-:W-:-:S03]  /*0800*/  SHF.L.U64.HI R0, R11, 0x2, R0 ;  /* 0x000000020b007819 */ /* 0x000fc60000010200 */
[----:B------:R-:W-:Y:S01]  /*0810*/  IMAD.WIDE.U32 R14, R14, -0x2daee0ad, RZ ;  /* 0xd2511f530e0e7825 */ /* 0x000fe200078e00ff */
[----:B------:R-:W-:-:S03]  /*0820*/  LOP3.LUT R6, R9, R13, RZ, 0x3c, !PT ;  /* 0x0000000d09067212 */ /* 0x000fc600078e3cff */
        /* <DEDUP_REMOVED lines=9> */
[----:B------:R-:W-:Y:S02]  /*08c0*/  VIADD R13, R4, 0xdaa66d2b ;  /* 0xdaa66d2b040d7836 */ /* 0x000fe40000000000 */
[----:B------:R-:W-:-:S03]  /*08d0*/  VIADD R7, R5, 0x32370b8f ;  /* 0x32370b8f05077836 */ /* 0x000fc60000000000 */
[----:B------:R-:W-:Y:S01]  /*08e0*/  LOP3.LUT R12, R9, R14, R13, 0x96, !PT ;  /* 0x0000000e090c7212 */ /* 0x000fe200078e960d */
[----:B------:R-:W-:Y:S01]  /*08f0*/  IMAD.WIDE.U32 R14, R15, -0x2daee0ad, RZ ;  /* 0xd2511f530f0e7825 */ /* 0x000fe200078e00ff */
[----:B------:R-:W-:-:S03]  /*0900*/  IADD3 R9, R5, -0x126145ec, RZ ;  /* 0xed9eba1405097810 */ /* 0x000fc60007ffe0ff */
[----:B------:R-:W-:Y:S01]  /*0910*/  IMAD.WIDE.U32 R12, R12, -0x2daee0ad, RZ ;  /* 0xd2511f530c0c7825 */ /* 0x000fe200078e00ff */
[----:B------:R-:W-:-:S04]  /*0920*/  LOP3.LUT R15, R15, R6, R7, 0x96, !PT ;  /* 0x000000060f0f7212 */ /* 0x000fc800078e9607 */
        /* <DEDUP_REMOVED lines=14> */
[----:B------:R-:W-:Y:S01]  /*0a10*/  IMAD.WIDE.U32 R14, R15, -0x326172a9, RZ ;  /* 0xcd9e8d570f0e7825 */ /* 0x000fe200078e00ff */
[----:B------:R-:W-:-:S03]  /*0a20*/  IADD3 R9, R4, 0x5384540f, RZ ;  /* 0x5384540f04097810 */ /* 0x000fc60007ffe0ff */
        /* <DEDUP_REMOVED lines=11> */
[----:B------:R-:W-:Y:S01]  /*0ae0*/  VIADD R13, R4, 0x8ff34781 ;  /* 0x8ff34781040d7836 */ /* 0x000fe20000000000 */
[----:B------:R-:W-:Y:S01]  /*0af0*/  LOP3.LUT R4, R15, R12, R7, 0x96, !PT ;  /* 0x0000000c0f047212 */ /* 0x000fe200078e9607 */
[----:B------:R-:W-:-:S04]  /*0b00*/  IMAD.WIDE.U32 R8, R8, -0x326172a9, RZ ;  /* 0xcd9e8d5708087825 */ /* 0x000fc800078e00ff */
[----:B------:R-:W-:Y:S01]  /*0b10*/  VIADD R7, R5, 0x96a522ad ;  /* 0x96a522ad05077836 */ /* 0x000fe20000000000 */
[----:B------:R-:W-:Y:S01]  /*0b20*/  LOP3.LUT R14, R9, R14, R13, 0x96, !PT ;  /* 0x0000000e090e7212 */ /* 0x000fe200078e960d */
[----:B------:R-:W-:Y:S01]  /*0b30*/  IMAD.WIDE.U32 R4, R4, -0x2daee0ad, RZ ;  /* 0xd2511f5304047825 */ /* 0x000fe200078e00ff */
[----:B------:R-:W-:Y:S01]  /*0b40*/  HFMA2.MMA R9, -RZ, RZ, 0.1171875, 0 ;  /* 0x2f800000ff097435 */ /* 0x000fe200000001ff */
[----:B------:R-:W-:Y:S02]  /*0b50*/  I2FP.F32.U32 R8, R8 ;  /* 0x0000000800087245 */ /* 0x000fe40000201000 */
[----:B------:R-:W-:Y:S02]  /*0b60*/  I2FP.F32.U32 R14, R14 ;  /* 0x0000000e000e7245 */ /* 0x000fe40000201000 */
[----:B------:R-:W-:Y:S01]  /*0b70*/  LOP3.LUT R6, R5, R6, R7, 0x96, !PT ;  /* 0x0000000605067212 */ /* 0x000fe200078e9607 */
[----:B------:R-:W-:Y:S01]  /*0b80*/  IMAD.SHL.U32 R5, R11, 0x4, RZ ;  /* 0x000000040b057824 */ /* 0x000fe200078e00ff */
[----:B------:R-:W-:-:S02]  /*0b90*/  I2FP.F32.U32 R4, R4 ;  /* 0x0000000400047245 */ /* 0x000fc40000201000 */
[----:B------:R-:W-:Y:S01]  /*0ba0*/  I2FP.F32.U32 R6, R6 ;  /* 0x0000000600067245 */ /* 0x000fe20000201000 */
[-C--:B------:R-:W-:Y:S01]  /*0bb0*/  FFMA.FTZ R14, R14, R9.reuse, 1.1641532182693481445e-10 ;  /* 0x2f0000000e0e7423 */ /* 0x080fe20000010009 */
[-C--:B------:R-:W-:Y:S01]  /*0bc0*/  FFMA.FTZ R8, R8, R9.reuse, 1.1641532182693481445e-10 ;  /* 0x2f00000008087423 */ /* 0x080fe20000010009 */
[-C--:B------:R-:W-:Y:S01]  /*0bd0*/  FFMA.FTZ R4, R4, R9.reuse, 1.1641532182693481445e-10 ;  /* 0x2f00000004047423 */ /* 0x080fe20000010009 */
[----:B------:R-:W-:Y:S01]  /*0be0*/  ISETP.GE.U32.AND P0, PT, R5, R2, PT ;  /* 0x000000020500720c */ /* 0x000fe20003f06070 */
[----:B------:R-:W-:Y:S01]  /*0bf0*/  FFMA.FTZ R6, R6, R9, 1.1641532182693481445e-10 ;  /* 0x2f00000006067423 */ /* 0x000fe20000010009 */
[----:B------:R-:W-:Y:S01]  /*0c00*/  FMUL.FTZ R8, R8, 6.2831854820251464844 ;  /* 0x40c90fdb08087820 */ /* 0x000fe20000410000 */
[----:B------:R-:W0:Y:S01]  /*0c10*/  MUFU.LG2 R14, R14 ;  /* 0x0000000e000e7308 */ /* 0x000e220000000c00 */
[----:B------:R-:W-:Y:S01]  /*0c20*/  FMUL.FTZ R4, R4, 6.2831854820251464844 ;  /* 0x40c90fdb04047820 */ /* 0x000fe20000410000 */
[----:B------:R-:W-:Y:S01]  /*0c30*/  ISETP.GE.AND.EX P0, PT, R0, R3, PT, P0 ;  /* 0x000000030000720c */ /* 0x000fe20003f06300 */
[----:B------:R-:W-:-:S02]  /*0c40*/  FMUL.RZ R8, R8, 0.15915493667125701904 ;  /* 0x3e22f98308087820 */ /* 0x000fc4000040c000 */
[----:B------:R-:W-:-:S03]  /*0c50*/  FMUL.RZ R13, R4, 0.15915493667125701904 ;  /* 0x3e22f983040d7820 */ /* 0x000fc6000040c000 */
        /* <DEDUP_REMOVED lines=13> */
[----:B------:R-:W-:Y:S02]  /*0d30*/  LOP3.LUT R6, RZ, R0, RZ, 0x33, !PT ;  /* 0x00000000ff067212 */ /* 0x000fe400078e33ff */
[-C--:B------:R-:W-:Y:S02]  /*0d40*/  IADD3 R4, P1, R15, R2.reuse, RZ ;  /* 0x000000020f047210 */ /* 0x080fe40007f3e0ff */
[----:B------:R-:W-:Y:S02]  /*0d50*/  IADD3 R10, -R5, R2, RZ ;  /* 0x00000002050a7210 */ /* 0x000fe40007ffe1ff */
[----:B------:R-:W-:Y:S01]  /*0d60*/  ISETP.GE.U32.AND P0, PT, R4, 0x3, PT ;  /* 0x000000030400780c */ /* 0x000fe20003f06070 */
[----:B------:R-:W-:Y:S02]  /*0d70*/  IMAD.X R4, R6, 0x1, R3, P1 ;  /* 0x0000000106047824 */ /* 0x000fe400008e0603 */
[----:B0---4-:R-:W-:Y:S01]  /*0d80*/  FMUL.FTZ R6, R14, R9 ;  /* 0x000000090e067220 */ /* 0x011fe20000410000 */
[----:B------:R-:W-:Y:S01]  /*0d90*/  IMAD.MOV.U32 R9, RZ, RZ, RZ ;  /* 0x000000ffff097224 */ /* 0x000fe200078e00ff */
[----:B------:R-:W-:-:S02]  /*0da0*/  LOP3.LUT R10, R10, 0x3, RZ, 0xc0, !PT ;  /* 0x000000030a0a7812 */ /* 0x000fc400078ec0ff */
[----:B------:R-:W-:Y:S01]  /*0db0*/  ISETP.GE.U32.AND.EX P0, PT, R4, RZ, PT, P0 ;  /* 0x000000ff0400720c */ /* 0x000fe20003f06100 */
[----:B------:R-:W-:Y:S01]  /*0dc0*/  FMUL.FTZ R4, R14, R7 ;  /* 0x000000070e047220 */ /* 0x000fe20000410000 */
[C---:B------:R-:W-:Y:S01]  /*0dd0*/  FMUL.FTZ R7, R8.reuse, R11 ;  /* 0x0000000b08077220 */ /* 0x040fe20000410000 */
[----:B-1----:R-:W-:-:S10]  /*0de0*/  FMUL.FTZ R8, R8, R13 ;  /* 0x0000000d08087220 */ /* 0x002fd40000410000 */
[----:B------:R-:W-:Y:S05]  /*0df0*/  @!P0 BRA `(.L_x_40) ;  /* 0x00000004008c8947 */ /* 0x000fea0003800000 */
[----:B------:R-:W0:Y:S01]  /*0e00*/  LDC.64 R12, c[0x0][0x210] ;  /* 0x00008400ff0c7b82 */ /* 0x000e220000000a00 */
[C---:B------:R-:W-:Y:S02]  /*0e10*/  IADD3 R11, P0, P1, R5.reuse, -R2, R10 ;  /* 0x80000002050b7210 */ /* 0x040fe4000791e00a */
[----:B------:R-:W-:Y:S02]  /*0e20*/  MOV R9, RZ ;  /* 0x000000ff00097202 */ /* 0x000fe40000000f00 */
[C---:B0-----:R-:W-:Y:S02]  /*0e30*/  LEA R2, P2, R5.reuse, R12, 0x2 ;  /* 0x0000000c05027211 */ /* 0x041fe400078410ff */
[----:B------:R-:W-:Y:S02]  /*0e40*/  IADD3.X R12, R0, ~R3, RZ, P0, P1 ;  /* 0x80000003000c7210 */ /* 0x000fe400007e24ff */
[----:B------:R-:W-:Y:S02]  /*0e50*/  LEA.HI.X R3, R5, R13, R0, 0x2, P2 ;  /* 0x0000000d05037211 */ /* 0x000fe400010f1400 */
[----:B------:R-:W-:-:S02]  /*0e60*/  ISETP.GE.AND P0, PT, R12, RZ, PT ;  /* 0x000000ff0c00720c */ /* 0x000fc40003f06270 */
[----:B------:R-:W-:-:S05]  /*0e70*/  IADD3 R2, P1, R2, 0x8, RZ ;  /* 0x0000000802027810 */ /* 0x000fca0007f3e0ff */
[----:B------:R-:W-:-:S06]  /*0e80*/  IMAD.X R3, RZ, RZ, R3, P1 ;  /* 0x000000ffff037224 */ /* 0x000fcc00008e0603 */
[----:B------:R-:W-:Y:S05]  /*0e90*/  @P0 BRA `(.L_x_41) ;  /* 0x0000000400140947 */ /* 0x000fea0003800000 */
[----:B------:R-:W-:-:S04]  /*0ea0*/  IADD3 R13, P0, RZ, -R11, RZ ;  /* 0x8000000bff0d7210 */ /* 0x000fc80007f1e0ff */
[----:B------:R-:W-:Y:S01]  /*0eb0*/  ISETP.GT.U32.AND P1, PT, R13, 0xc, PT ;  /* 0x0000000c0d00780c */ /* 0x000fe20003f24070 */
[----:B------:R-:W-:Y:S01]  /*0ec0*/  IMAD.X R13, RZ, RZ, ~R12, P0 ;  /* 0x000000ffff0d7224 */ /* 0x000fe200000e0e0c */
[----:B------:R-:W-:-:S04]  /*0ed0*/  PLOP3.LUT P0, PT, PT, PT, PT, 0x80, 0x0 ;  /* 0x000000000000781c */ /* 0x000fc80003f0f070 */
[----:B------:R-:W-:-:S13]  /*0ee0*/  ISETP.GT.AND.EX P1, PT, R13, RZ, PT, P1 ;  /* 0x000000ff0d00720c */ /* 0x000fda0003f24310 */
[----:B------:R-:W-:Y:S05]  /*0ef0*/  @!P1 BRA `(.L_x_42) ;  /* 0x0000000000849947 */ /* 0x000fea0003800000 */
[----:B------:R-:W0:Y:S01]  /*0f00*/  LDC R19, c[0x0][0x22c] ;  /* 0x00008b00ff137b82 */ /* 0x000e220000000800 */
[----:B------:R-:W-:Y:S01]  /*0f10*/  ULDC UR6, c[0x0][0x230] ;  /* 0x00008c0000067ab9 */ /* 0x000fe20000000800 */
[----:B------:R-:W-:Y:S01]  /*0f20*/  PLOP3.LUT P0, PT, PT, PT, PT, 0x8, 0x0 ;  /* 0x000000000000781c */ /* 0x000fe20003f0e170 */
[--C-:B0-----:R-:W-:Y:S01]  /*0f30*/  FFMA.FTZ R13, R6, UR6, R19.reuse ;  /* 0x00000006060d7c23 */ /* 0x101fe20008010013 */
[--C-:B------:R-:W-:Y:S01]  /*0f40*/  FFMA.FTZ R15, R4, UR6, R19.reuse ;  /* 0x00000006040f7c23 */ /* 0x100fe20008010013 */
[--C-:B------:R-:W-:Y:S01]  /*0f50*/  FFMA.FTZ R17, R8, UR6, R19.reuse ;  /* 0x0000000608117c23 */ /* 0x100fe20008010013 */
[----:B------:R-:W-:-:S09]  /*0f60*/  FFMA.FTZ R19, R7, UR6, R19 ;  /* 0x0000000607137c23 */ /* 0x000fd20008010013 */
.L_x_43:
[----:B------:R-:W-:Y:S01]  /*0f70*/  IADD3 R11, P1, R11, 0x10, RZ ;  /* 0x000000100b0b7810 */ /* 0x000fe20007f3e0ff */
[----:B------:R-:W-:Y:S01]  /*0f80*/  STG.E desc[UR4][R2.64+-0x8], R13 ;  /* 0xfffff80d02007986 */ /* 0x000fe2000c101904 */
[----:B------:R-:W-:Y:S01]  /*0f90*/  IADD3 R14, P2, R2, 0x40, RZ ;  /* 0x00000040020e7810 */ /* 0x000fe20007f5e0ff */
[----:B------:R-:W-:Y:S02]  /*0fa0*/  VIADD R9, R9, 0x10 ;  /* 0x0000001009097836 */ /* 0x000fe40000000000 */
[----:B------:R-:W-:Y:S01]  /*0fb0*/  IMAD.X R12, RZ, RZ, R12, P1 ;  /* 0x000000ffff0c7224 */ /* 0x000fe200008e060c */
[----:B------:R-:W-:Y:S01]  /*0fc0*/  ISETP.GE.U32.AND P1, PT, R11, -0xc, PT ;  /* 0xfffffff40b00780c */ /* 0x000fe20003f26070 */
[----:B------:R-:W-:Y:S01]  /*0fd0*/  STG.E desc[UR4][R2.64+-0x4], R15 ;  /* 0xfffffc0f02007986 */ /* 0x000fe2000c101904 */
[----:B------:R-:W-:Y:S02]  /*0fe0*/  IADD3.X R21, RZ, R3, RZ, P2, !PT ;  /* 0x00000003ff157210 */ /* 0x000fe400017fe4ff */
[----:B------:R-:W-:Y:S01]  /*0ff0*/  ISETP.GE.AND.EX P1, PT, R12, -0x1, PT, P1 ;  /* 0xffffffff0c00780c */ /* 0x000fe20003f26310 */
[----:B------:R-:W-:Y:S04]  /*1000*/  STG.E desc[UR4][R2.64], R17 ;  /* 0x0000001102007986 */ /* 0x000fe8000c101904 */
        /* <DEDUP_REMOVED lines=12> */
[----:B------:R0:W-:Y:S02]  /*10d0*/  STG.E desc[UR4][R2.64+0x34], R19 ;  /* 0x0000341302007986 */ /* 0x0001e4000c101904 */
[----:B0-----:R-:W-:Y:S01]  /*10e0*/  IMAD.MOV.U32 R2, RZ, RZ, R14 ;  /* 0x000000ffff027224 */ /* 0x001fe200078e000e */
[----:B------:R-:W-:Y:S01]  /*10f0*/  MOV R3, R21 ;  /* 0x0000001500037202 */ /* 0x000fe20000000f00 */
[----:B------:R-:W-:Y:S06]  /*1100*/  @!P1 BRA `(.L_x_43) ;  /* 0xfffffffc00989947 */ /* 0x000fec000383ffff */
.L_x_42:
        /* <DEDUP_REMOVED lines=12> */
[--C-:B------:R-:W-:Y:S01]  /*11d0*/  FFMA.FTZ R17, R4, UR6, R13.reuse ;  /* 0x0000000604117c23 */ /* 0x100fe2000801000d */
[--C-:B------:R-:W-:Y:S01]  /*11e0*/  FFMA.FTZ R19, R8, UR6, R13.reuse ;  /* 0x0000000608137c23 */ /* 0x100fe2000801000d */
[----:B------:R-:W-:Y:S01]  /*11f0*/  FFMA.FTZ R21, R7, UR6, R13 ;  /* 0x0000000607157c23 */ /* 0x000fe2000801000d */
[----:B------:R-:W-:Y:S01]  /*1200*/  IADD3 R13, P1, R2, 0x20, RZ ;  /* 0x00000020020d7810 */ /* 0x000fe20007f3e0ff */
[----:B------:R-:W-:Y:S04]  /*1210*/  STG.E desc[UR4][R2.64+-0x8], R15 ;  /* 0xfffff80f02007986 */ /* 0x000fe8000c101904 */
[----:B------:R-:W-:Y:S01]  /*1220*/  IMAD.X R14, RZ, RZ, R3, P1 ;  /* 0x000000ffff0e7224 */ /* 0x000fe200008e0603 */
        /* <DEDUP_REMOVED lines=8> */
[----:B------:R-:W-:-:S07]  /*12b0*/  MOV R3, R14 ;  /* 0x0000000e00037202 */ /* 0x000fce0000000f00 */
.L_x_44:
[----:B------:R-:W-:-:S04]  /*12c0*/  ISETP.NE.U32.AND P1, PT, R11, RZ, PT ;  /* 0x000000ff0b00720c */ /* 0x000fc80003f25070 */
[----:B------:R-:W-:-:S13]  /*12d0*/  ISETP.NE.OR.EX P0, PT, R12, RZ, P0, P1 ;  /* 0x000000ff0c00720c */ /* 0x000fda0000705710 */
[----:B------:R-:W-:Y:S05]  /*12e0*/  @!P0 BRA `(.L_x_40) ;  /* 0x0000000000508947 */ /* 0x000fea0003800000 */
.L_x_41:
[----:B------:R-:W0:Y:S01]  /*12f0*/  LDC R13, c[0x0][0x22c] ;  /* 0x00008b00ff0d7b82 */ /* 0x000e220000000800 */
[----:B------:R-:W-:Y:S02]  /*1300*/  ULDC UR6, c[0x0][0x230] ;  /* 0x00008c0000067ab9 */ /* 0x000fe40000000800 */
[--C-:B0-----:R-:W-:Y:S01]  /*1310*/  FFMA.FTZ R15, R6, UR6, R13.reuse ;  /* 0x00000006060f7c23 */ /* 0x101fe2000801000d */
[--C-:B------:R-:W-:Y:S01]  /*1320*/  FFMA.FTZ R17, R4, UR6, R13.reuse ;  /* 0x0000000604117c23 */ /* 0x100fe2000801000d */
[--C-:B------:R-:W-:Y:S01]  /*1330*/  FFMA.FTZ R19, R8, UR6, R13.reuse ;  /* 0x0000000608137c23 */ /* 0x100fe2000801000d */
[----:B------:R-:W-:-:S07]  /*1340*/  FFMA.FTZ R21, R7, UR6, R13 ;  /* 0x0000000607157c23 */ /* 0x000fce000801000d */
.L_x_45:
[----:B------:R-:W-:Y:S01]  /*1350*/  IADD3 R11, P0, R11, 0x4, RZ ;  /* 0x000000040b0b7810 */ /* 0x000fe20007f1e0ff */
[----:B------:R-:W-:Y:S01]  /*1360*/  STG.E desc[UR4][R2.64+-0x8], R15 ;  /* 0xfffff80f02007986 */ /* 0x000fe2000c101904 */
[----:B------:R-:W-:Y:S01]  /*1370*/  IADD3 R13, P1, R2, 0x10, RZ ;  /* 0x00000010020d7810 */ /* 0x000fe20007f3e0ff */
[----:B------:R-:W-:Y:S02]  /*1380*/  VIADD R9, R9, 0x4 ;  /* 0x0000000409097836 */ /* 0x000fe40000000000 */
[----:B------:R-:W-:Y:S01]  /*1390*/  IMAD.X R12, RZ, RZ, R12, P0 ;  /* 0x000000ffff0c7224 */ /* 0x000fe200000e060c */
[----:B------:R-:W-:Y:S01]  /*13a0*/  ISETP.NE.U32.AND P0, PT, R11, RZ, PT ;  /* 0x000000ff0b00720c */ /* 0x000fe20003f05070 */
[----:B------:R-:W-:Y:S01]  /*13b0*/  STG.E desc[UR4][R2.64+-0x4], R17 ;  /* 0xfffffc1102007986 */ /* 0x000fe2000c101904 */
[----:B------:R-:W-:Y:S02]  /*13c0*/  IADD3.X R14, RZ, R3, RZ, P1, !PT ;  /* 0x00000003ff0e7210 */ /* 0x000fe40000ffe4ff */
[----:B------:R-:W-:Y:S01]  /*13d0*/  ISETP.NE.AND.EX P0, PT, R12, RZ, PT, P0 ;  /* 0x000000ff0c00720c */ /* 0x000fe20003f05300 */
[----:B------:R-:W-:Y:S04]  /*13e0*/  STG.E desc[UR4][R2.64], R19 ;  /* 0x0000001302007986 */ /* 0x000fe8000c101904 */
[----:B------:R0:W-:Y:S02]  /*13f0*/  STG.E desc[UR4][R2.64+0x4], R21 ;  /* 0x0000041502007986 */ /* 0x0001e4000c101904 */
[----:B0-----:R-:W-:Y:S01]  /*1400*/  MOV R2, R13 ;  /* 0x0000000d00027202 */ /* 0x001fe20000000f00 */
[----:B------:R-:W-:-:S05]  /*1410*/  IMAD.MOV.U32 R3, RZ, RZ, R14 ;  /* 0x000000ffff037224 */ /* 0x000fca00078e000e */
[----:B------:R-:W-:Y:S05]  /*1420*/  @P0 BRA `(.L_x_45) ;  /* 0xfffffffc00c80947 */ /* 0x000fea000383ffff */
.L_x_40:
[----:B------:R-:W-:-:S04]  /*1430*/  ISETP.NE.U32.AND P0, PT, R10, RZ, PT ;  /* 0x000000ff0a00720c */ /* 0x000fc80003f05070 */
[----:B------:R-:W-:-:S13]  /*1440*/  ISETP.NE.AND.EX P0, PT, RZ, RZ, PT, P0 ;  /* 0x000000ffff00720c */ /* 0x000fda0003f05300 */
[----:B------:R-:W-:Y:S05]  /*1450*/  @!P0 EXIT ;  /* 0x000000000000894d */ /* 0x000fea0003800000 */
[----:B------:R-:W0:Y:S01]  /*1460*/  LDC.64 R12, c[0x0][0x210] ;  /* 0x00008400ff0c7b82 */ /* 0x000e220000000a00 */
[C---:B------:R-:W-:Y:S01]  /*1470*/  IADD3 R5, P0, R9.reuse, R5, RZ ;  /* 0x0000000509057210 */ /* 0x040fe20007f1e0ff */
[----:B------:R-:W-:Y:S01]  /*1480*/  ULDC UR6, c[0x0][0x230] ;  /* 0x00008c0000067ab9 */ /* 0x000fe20000000800 */
[----:B------:R-:W-:Y:S02]  /*1490*/  IADD3 R10, P1, RZ, -R10, RZ ;  /* 0x8000000aff0a7210 */ /* 0x000fe40007f3e0ff */
[C---:B------:R-:W-:Y:S02]  /*14a0*/  LEA.HI.X.SX32 R0, R9.reuse, R0, 0x1, P0 ;  /* 0x0000000009007211 */ /* 0x040fe400000f0eff */
[----:B------:R-:W-:Y:S01]  /*14b0*/  SHF.L.U32 R11, R9, 0x2, RZ ;  /* 0x00000002090b7819 */ /* 0x000fe200000006ff */
[----:B------:R-:W1:Y:S01]  /*14c0*/  LDC R15, c[0x0][0x22c] ;  /* 0x00008b00ff0f7b82 */ /* 0x000e620000000800 */
[----:B------:R-:W-:Y:S01]  /*14d0*/  IMAD.X R9, RZ, RZ, -0x1, P1 ;  /* 0xffffffffff097424 */ /* 0x000fe200008e06ff */
[----:B0-----:R-:W-:-:S04]  /*14e0*/  LEA R12, P0, R5, R12, 0x2 ;  /* 0x0000000c050c7211 */ /* 0x001fc800078010ff */
[----:B------:R-:W-:-:S09]  /*14f0*/  LEA.HI.X R13, R5, R13, R0, 0x2, P0 ;  /* 0x0000000d050d7211 */ /* 0x000fd200000f1400 */
.L_x_46:
[C---:B------:R-:W-:Y:S01]  /*1500*/  ISETP.EQ.AND P0, PT, R11.reuse, RZ, PT ;  /* 0x000000ff0b00720c */ /* 0x040fe20003f02270 */
[----:B0-----:R-:W-:Y:S01]  /*1510*/  IMAD.MOV.U32 R3, RZ, RZ, R13 ;  /* 0x000000ffff037224 */ /* 0x001fe200078e000d */
[C---:B------:R-:W-:Y:S02]  /*1520*/  ISETP.EQ.AND P1, PT, R11.reuse, 0x4, PT ;  /* 0x000000040b00780c */ /* 0x040fe40003f22270 */
[C---:B------:R-:W-:Y:S02]  /*1530*/  ISETP.EQ.AND P2, PT, R11.reuse, 0x8, PT ;  /* 0x000000080b00780c */ /* 0x040fe40003f42270 */
[C---:B------:R-:W-:Y:S01]  /*1540*/  ISETP.EQ.AND P3, PT, R11.reuse, 0xc, PT ;  /* 0x0000000c0b00780c */ /* 0x040fe20003f62270 */
[----:B------:R-:W-:Y:S01]  /*1550*/  VIADD R11, R11, 0x4 ;  /* 0x000000040b0b7836 */ /* 0x000fe20000000000 */
[----:B------:R-:W-:-:S05]  /*1560*/  MOV R2, R12 ;  /* 0x0000000c00027202 */ /* 0x000fca0000000f00 */
[----:B------:R-:W-:Y:S02]  /*1570*/  @P0 MOV R0, R6 ;  /* 0x0000000600000202 */ /* 0x000fe40000000f00 */
[----:B------:R-:W-:Y:S01]  /*1580*/  @P1 IMAD.MOV.U32 R0, RZ, RZ, R4 ;  /* 0x000000ffff001224 */ /* 0x000fe200078e0004 */
[----:B------:R-:W-:Y:S02]  /*1590*/  IADD3 R10, P0, R10, 0x1, RZ ;  /* 0x000000010a0a7810 */ /* 0x000fe40007f1e0ff */
[----:B------:R-:W-:Y:S01]  /*15a0*/  @P2 MOV R0, R8 ;  /* 0x0000000800002202 */ /* 0x000fe20000000f00 */
[----:B------:R-:W-:Y:S01]  /*15b0*/  @P3 IMAD.MOV.U32 R0, RZ, RZ, R7 ;  /* 0x000000ffff003224 */ /* 0x000fe200078e0007 */
[----:B------:R-:W-:Y:S02]  /*15c0*/  IADD3.X R9, RZ, R9, RZ, P0, !PT ;  /* 0x00000009ff097210 */ /* 0x000fe400007fe4ff */
[----:B------:R-:W-:Y:S01]  /*15d0*/  ISETP.NE.U32.AND P0, PT, R10, RZ, PT ;  /* 0x000000ff0a00720c */ /* 0x000fe20003f05070 */
[----:B-1----:R-:W-:Y:S01]  /*15e0*/  FFMA.FTZ R5, R0, UR6, R15 ;  /* 0x0000000600057c23 */ /* 0x002fe2000801000f */
[----:B------:R-:W-:-:S02]  /*15f0*/  IADD3 R12, P1, R12, 0x4, RZ ;  /* 0x000000040c0c7810 */ /* 0x000fc40007f3e0ff */
[----:B------:R-:W-:Y:S02]  /*1600*/  ISETP.NE.AND.EX P0, PT, R9, RZ, PT, P0 ;  /* 0x000000ff0900720c */ /* 0x000fe40003f05300 */
[----:B------:R0:W-:Y:S01]  /*1610*/  STG.E desc[UR4][R2.64], R5 ;  /* 0x0000000502007986 */ /* 0x0001e2000c101904 */
[----:B------:R-:W-:-:S10]  /*1620*/  IADD3.X R13, RZ, R13, RZ, P1, !PT ;  /* 0x0000000dff0d7210 */ /* 0x000fd40000ffe4ff */
[----:B------:R-:W-:Y:S05]  /*1630*/  @P0 BRA `(.L_x_46) ;  /* 0xfffffffc00b00947 */ /* 0x000fea000383ffff */
[----:B------:R-:W-:Y:S05]  /*1640*/  EXIT ;  /* 0x000000000000794d */ /* 0x000fea0003800000 */
.L_x_47:
        /* <DEDUP_REMOVED lines=11> */
.L_x_169:


//--------------------- .text._ZN2at6native54_GLOBAL__N__f6d41790_21_PhiloxDistribution_cu_0636f2c123philox_multi_key_kernelIdZZZZNS0_20_philox_normal_cuda_ERNS_6TensorERKS3_ddENKUlvE_clEvENKUlvE_clEvENKUlvE_clEvEUlmmE_ZZZNS0_20_philox_normal_cuda_ES4_S6_ddENKS7_clEvENKS8_clEvEUldE_EEvPT_PKmllT0_T1_16OffsetCalculatorILi1EjLb0EE --------------------------
	.section	.text._ZN2at6native54_GLOBAL__N__f6d41790_21_PhiloxDistribution_cu_0636f2c123philox_multi_key_kernelIdZZZZNS0_20_philox_normal_cuda_ERNS_6TensorERKS3_ddENKUlvE_clEvENKUlvE_clEvENKUlvE_clEvEUlmmE_ZZZNS0_20_philox_normal_cuda_ES4_S6_ddENKS7_clEvENKS8_clEvEUldE_EEvPT_PKmllT0_T1_16OffsetCalculatorILi1EjLb0EE,"ax",@progbits
	.align	128
.text._ZN2at6native54_GLOBAL__N__f6d41790_21_PhiloxDistribution_cu_0636f2c123philox_multi_key_kernelIdZZZZNS0_20_philox_normal_cuda_ERNS_6TensorERKS3_ddENKUlvE_clEvENKUlvE_clEvENKUlvE_clEvEUlmmE_ZZZNS0_20_philox_normal_cuda_ES4_S6_ddENKS7_clEvENKS8_clEvEUldE_EEvPT_PKmllT0_T1_16OffsetCalculatorILi1EjLb0EE:
        .type           _ZN2at6native54_GLOBAL__N__f6d41790_21_PhiloxDistribution_cu_0636f2c123philox_multi_key_kernelIdZZZZNS0_20_philox_normal_cuda_ERNS_6TensorERKS3_ddENKUlvE_clEvENKUlvE_clEvENKUlvE_clEvEUlmmE_ZZZNS0_20_philox_normal_cuda_ES4_S6_ddENKS7_clEvENKS8_clEvEUldE_EEvPT_PKmllT0_T1_16OffsetCalculatorILi1EjLb0EE,@function
        .size           _ZN2at6native54_GLOBAL__N__f6d41790_21_PhiloxDistribution_cu_0636f2c123philox_multi_key_kernelIdZZZZNS0_20_philox_normal_cuda_ERNS_6TensorERKS3_ddENKUlvE_clEvENKUlvE_clEvENKUlvE_clEvEUlmmE_ZZZNS0_20_philox_normal_cuda_ES4_S6_ddENKS7_clEvENKS8_clEvEUldE_EEvPT_PKmllT0_T1_16OffsetCalculatorILi1EjLb0EE,(.L_x_170 - _ZN2at6native54_GLOBAL__N__f6d41790_21_PhiloxDistribution_cu_0636f2c123philox_multi_key_kernelIdZZZZNS0_20_philox_normal_cuda_ERNS_6TensorERKS3_ddENKUlvE_clEvENKUlvE_clEvENKUlvE_clEvEUlmmE_ZZZNS0_20_philox_normal_cuda_ES4_S6_ddENKS7_clEvENKS8_clEvEUldE_EEvPT_PKmllT0_T1_16OffsetCalculatorILi1EjLb0EE)
        .other          _ZN2at6native54_GLOBAL__N__f6d41790_21_PhiloxDistribution_cu_0636f2c123philox_multi_key_kernelIdZZZZNS0_20_philox_normal_cuda_ERNS_6TensorERKS3_ddENKUlvE_clEvENKUlvE_clEvENKUlvE_clEvEUlmmE_ZZZNS0_20_philox_normal_cuda_ES4_S6_ddENKS7_clEvENKS8_clEvEUldE_EEvPT_PKmllT0_T1_16OffsetCalculatorILi1EjLb0EE,@"STO_CUDA_ENTRY STV_DEFAULT"
_ZN2at6native54_GLOBAL__N__f6d41790_21_PhiloxDistribution_cu_0636f2c123philox_multi_key_kernelIdZZZZNS0_20_philox_normal_cuda_ERNS_6TensorERKS3_ddENKUlvE_clEvENKUlvE_clEvENKUlvE_clEvEUlmmE_ZZZNS0_20_philox_normal_cuda_ES4_S6_ddENKS7_clEvENKS8_clEvEUldE_EEvPT_PKmllT0_T1_16OffsetCalculatorILi1EjLb0EE:
[----:B------:R-:W0:Y:S01]  /*0000*/  LDC R1, c[0x0][0x28] ;  /* 0x00000a00ff017b82 */ /* 0x000e220000000800 */
[----:B------:R-:W1:Y:S01]  /*0010*/  S2R R4, SR_TID.X ;  /* 0x0000000000047919 */ /* 0x000e620000002100 */
[----:B------:R-:W-:-:S06]  /*0020*/  ULDC.64 UR6, c[0x0][0x228] ;  /* 0x00008a0000067ab9 */ /* 0x000fcc0000000a00 */
[----:B------:R-:W1:Y:S01]  /*0030*/  S2UR UR10, SR_CTAID.X ;  /* 0x00000000000a79c3 */ /* 0x000e620000002500 */
[----:B------:R-:W-:Y:S01]  /*0040*/  UIADD3 UR6, UP0, UR6, 0x1, URZ ;  /* 0x0000000106067890 */ /* 0x000fe2000ff1e03f */
[----:B------:R-:W-:Y:S01]  /*0050*/  IMAD.MOV.U32 R5, RZ, RZ, RZ ;  /* 0x000000ffff057224 */ /* 0x000fe200078e00ff */
[----:B------:R-:W-:Y:S01]  /*0060*/  ULDC.64 UR8, c[0x0][0x220] ;  /* 0x0000880000087ab9 */ /* 0x000fe20000000a00 */
[----:B0-----:R-:W-:Y:S01]  /*0070*/  VIADD R1, R1, 0xffffffd8 ;  /* 0xffffffd801017836 */ /* 0x001fe20000000000 */
[----:B------:R-:W-:-:S03]  /*0080*/  UIADD3.X UR4, URZ, UR7, URZ, UP0, !UPT ;  /* 0x000000073f047290 */ /* 0x000fc600087fe43f */
[----:B------:R-:W1:Y:S01]  /*0090*/  LDC R3, c[0x0][RZ] ;  /* 0x00000000ff037b82 */ /* 0x000e620000000800 */
[----:B------:R-:W-:-:S04]  /*00a0*/  ULEA.HI UR6, UP0, UR4, UR6, URZ, 0x1 ;  /* 0x0000000604067291 */ /* 0x000fc8000f81083f */
[----:B------:R-:W-:-:S04]  /*00b0*/  UIADD3.X UR4, URZ, UR4, URZ, UP0, !UPT ;  /* 0x000000043f047290 */ /* 0x000fc800087fe43f */
[----:B------:R-:W-:Y:S02]  /*00c0*/  USHF.R.S32.HI UR11, URZ, 0x1, UR4 ;  /* 0x000000013f0b7899 */ /* 0x000fe40008011404 */
[----:B------:R-:W-:Y:S02]  /*00d0*/  USHF.R.S64 UR6, UR6, 0x1, UR4 ;  /* 0x0000000106067899 */ /* 0x000fe40008001004 */
[----:B------:R-:W-:Y:S02]  /*00e0*/  UIMAD UR7, UR11, UR8, URZ ;  /* 0x000000080b0772a4 */ /* 0x000fe4000f8e023f */
[----:B------:R-:W-:Y:S02]  /*00f0*/  UIMAD.WIDE.U32 UR4, UR6, UR8, URZ ;  /* 0x00000008060472a5 */ /* 0x000fe4000f8e003f */
[----:B------:R-:W-:-:S04]  /*0100*/  UIMAD UR7, UR6, UR9, UR7 ;  /* 0x00000009060772a4 */ /* 0x000fc8000f8e0207 */
[----:B------:R-:W-:Y:S01]  /*0110*/  UIADD3 UR5, UR5, UR7, URZ ;  /* 0x0000000705057290 */ /* 0x000fe2000fffe03f */
[----:B-1----:R-:W-:-:S03]  /*0120*/  IMAD.WIDE.U32 R4, R3, UR10, R4 ;  /* 0x0000000a03047c25 */ /* 0x002fc6000f8e0004 */
[----:B------:R-:W-:-:S04]  /*0130*/  ISETP.GE.U32.AND P0, PT, R4, UR4, PT ;  /* 0x0000000404007c0c */ /* 0x000fc8000bf06070 */
[----:B------:R-:W-:-:S13]  /*0140*/  ISETP.GE.AND.EX P0, PT, R5, UR5, PT, P0 ;  /* 0x0000000505007c0c */ /* 0x000fda000bf06300 */
[----:B------:R-:W-:Y:S05]  /*0150*/  @P0 EXIT ;  /* 0x000000000000094d */ /* 0x000fea0003800000 */
[----:B------:R-:W-:Y:S01]  /*0160*/  LOP3.LUT R0, R5, UR11, RZ, 0xfc, !PT ;  /* 0x0000000b05007c12 */ /* 0x000fe2000f8efcff */
[----:B------:R-:W-:Y:S03]  /*0170*/  BSSY B0, `(.L_x_48) ;  /* 0x0000022000007945 */ /* 0x000fe60003800000 */
[----:B------:R-:W-:-:S13]  /*0180*/  ISETP.NE.U32.AND P0, PT, R0, RZ, PT ;  /* 0x000000ff0000720c */ /* 0x000fda0003f05070 */
[----:B------:R-:W-:Y:S05]  /*0190*/  @!P0 BRA `(.L_x_49) ;  /* 0x0000000000248947 */ /* 0x000fea0003800000 */
[----:B------:R-:W-:-:S07]  /*01a0*/  MOV R0, 0x1c0 ;  /* 0x000001c000007802 */ /* 0x000fce0000000f00 */
[----:B------:R-:W-:Y:S05]  /*01b0*/  CALL.REL.NOINC `($__internal_3_$__cuda_sm20_div_s64) ;  /* 0x0000002400b47944 */ /* 0x000fea0003c00000 */
[----:B------:R-:W-:-:S05]  /*01c0*/  IADD3 R3, P0, RZ, -R10, RZ ;  /* 0x8000000aff037210 */ /* 0x000fca0007f1e0ff */
[----:B------:R-:W-:Y:S02]  /*01d0*/  IMAD.X R0, RZ, RZ, ~R11, P0 ;  /* 0x000000ffff007224 */ /* 0x000fe400000e0e0b */
[----:B------:R-:W-:-:S04]  /*01e0*/  IMAD.WIDE.U32 R4, R3, UR6, R4 ;  /* 0x0000000603047c25 */ /* 0x000fc8000f8e0004 */
[----:B------:R-:W-:-:S04]  /*01f0*/  IMAD R0, R0, UR6, RZ ;  /* 0x0000000600007c24 */ /* 0x000fc8000f8e02ff */
[----:B------:R-:W-:-:S05]  /*0200*/  IMAD R3, R3, UR11, R0 ;  /* 0x0000000b03037c24 */ /* 0x000fca000f8e0200 */
[----:B------:R-:W-:Y:S01]  /*0210*/  IADD3 R3, R5, R3, RZ ;  /* 0x0000000305037210 */ /* 0x000fe20007ffe0ff */
[----:B------:R-:W-:Y:S06]  /*0220*/  BRA `(.L_x_50) ;  /* 0x0000000000587947 */ /* 0x000fec0003800000 */
.L_x_49:
[----:B------:R-:W0:Y:S01]  /*0230*/  I2F.U32.RP R0, UR6 ;  /* 0x0000000600007d06 */ /* 0x000e220008209000 */
[----:B------:R-:W-:Y:S01]  /*0240*/  ISETP.NE.U32.AND P2, PT, RZ, UR6, PT ;  /* 0x00000006ff007c0c */ /* 0x000fe2000bf45070 */
[----:B------:R-:W-:-:S06]  /*0250*/  IMAD.MOV.U32 R11, RZ, RZ, RZ ;  /* 0x000000ffff0b7224 */ /* 0x000fcc00078e00ff */
[----:B0-----:R-:W0:Y:S02]  /*0260*/  MUFU.RCP R0, R0 ;  /* 0x0000000000007308 */ /* 0x001e240000001000 */
[----:B0-----:R-:W-:-:S06]  /*0270*/  VIADD R2, R0, 0xffffffe ;  /* 0x0ffffffe00027836 */ /* 0x001fcc0000000000 */
[----:B------:R0:W1:Y:S02]  /*0280*/  F2I.FTZ.U32.TRUNC.NTZ R3, R2 ;  /* 0x0000000200037305 */ /* 0x000064000021f000 */
[----:B0-----:R-:W-:Y:S02]  /*0290*/  IMAD.MOV.U32 R2, RZ, RZ, RZ ;  /* 0x000000ffff027224 */ /* 0x001fe400078e00ff */
[----:B-1----:R-:W-:-:S04]  /*02a0*/  IMAD.MOV R5, RZ, RZ, -R3 ;  /* 0x000000ffff057224 */ /* 0x002fc800078e0a03 */
[----:B------:R-:W-:-:S04]  /*02b0*/  IMAD R5, R5, UR6, RZ ;  /* 0x0000000605057c24 */ /* 0x000fc8000f8e02ff */
[----:B------:R-:W-:-:S06]  /*02c0*/  IMAD.HI.U32 R3, R3, R5, R2 ;  /* 0x0000000503037227 */ /* 0x000fcc00078e0002 */
[----:B------:R-:W-:-:S05]  /*02d0*/  IMAD.HI.U32 R10, R3, R4, RZ ;  /* 0x00000004030a7227 */ /* 0x000fca00078e00ff */
[----:B------:R-:W-:-:S05]  /*02e0*/  IADD3 R3, -R10, RZ, RZ ;  /* 0x000000ff0a037210 */ /* 0x000fca0007ffe1ff */
[----:B------:R-:W-:-:S05]  /*02f0*/  IMAD R3, R3, UR6, R4 ;  /* 0x0000000603037c24 */ /* 0x000fca000f8e0204 */
[----:B------:R-:W-:-:S13]  /*0300*/  ISETP.GE.U32.AND P0, PT, R3, UR6, PT ;  /* 0x0000000603007c0c */ /* 0x000fda000bf06070 */
[----:B------:R-:W-:Y:S02]  /*0310*/  @P0 VIADD R3, R3, -UR6 ;  /* 0x8000000603030c36 */ /* 0x000fe40008000000 */
[----:B------:R-:W-:-:S03]  /*0320*/  @P0 VIADD R10, R10, 0x1 ;  /* 0x000000010a0a0836 */ /* 0x000fc60000000000 */
[----:B------:R-:W-:Y:S01]  /*0330*/  ISETP.GE.U32.AND P1, PT, R3, UR6, PT ;  /* 0x0000000603007c0c */ /* 0x000fe2000bf26070 */
[----:B------:R-:W-:-:S12]  /*0340*/  IMAD.MOV.U32 R3, RZ, RZ, RZ ;  /* 0x000000ffff037224 */ /* 0x000fd800078e00ff */
[----:B------:R-:W-:Y:S01]  /*0350*/  @P1 VIADD R10, R10, 0x1 ;  /* 0x000000010a0a1836 */ /* 0x000fe20000000000 */
[----:B------:R-:W-:-:S04]  /*0360*/  @!P2 LOP3.LUT R10, RZ, UR6, RZ, 0x33, !PT ;  /* 0x00000006ff0aac12 */ /* 0x000fc8000f8e33ff */
[----:B------:R-:W-:-:S05]  /*0370*/  IADD3 R5, -R10, RZ, RZ ;  /* 0x000000ff0a057210 */ /* 0x000fca0007ffe1ff */
[----:B------:R-:W-:-:S07]  /*0380*/  IMAD R4, R5, UR6, R4 ;  /* 0x0000000605047c24 */ /* 0x000fce000f8e0204 */
.L_x_50:
[----:B------:R-:W-:Y:S05]  /*0390*/  BSYNC B0 ;  /* 0x0000000000007941 */ /* 0x000fea0003800000 */
.L_x_48:
[----:B------:R-:W0:Y:S01]  /*03a0*/  LDC R2, c[0x0][0x248] ;  /* 0x00009200ff027b82 */ /* 0x000e220000000800 */
[----:B------:R-:W-:Y:S01]  /*03b0*/  ULDC.64 UR6, c[0x0][0x208] ;  /* 0x0000820000067ab9 */ /* 0x000fe20000000a00 */
[----:B------:R-:W-:Y:S01]  /*03c0*/  IMAD.MOV.U32 R0, RZ, RZ, RZ ;  /* 0x000000ffff007224 */ /* 0x000fe200078e00ff */
[----:B0-----:R-:W-:-:S13]  /*03d0*/  ISETP.NE.AND P0, PT, R2, RZ, PT ;  /* 0x000000ff0200720c */ /* 0x001fda0003f05270 */
[----:B------:R-:W-:Y:S05]  /*03e0*/  @!P0 BRA `(.L_x_51) ;  /* 0x0000001000448947 */ /* 0x000fea0003800000 */
[----:B------:R-:W-:Y:S01]  /*03f0*/  HFMA2.MMA R6, -RZ, RZ, 0, 0 ;  /* 0x00000000ff067435 */ /* 0x000fe200000001ff */
[----:B------:R-:W-:Y:S01]  /*0400*/  IMAD.MOV.U32 R7, RZ, RZ, R10 ;  /* 0x000000ffff077224 */ /* 0x000fe200078e000a */
[----:B------:R-:W-:Y:S01]  /*0410*/  ULDC.64 UR4, c[0x0][0x250] ;  /* 0x0000940000047ab9 */ /* 0x000fe20000000a00 */
[----:B------:R-:W-:-:S07]  /*0420*/  ISETP.NE.AND P0, PT, R2, 0x1, PT ;  /* 0x000000010200780c */ /* 0x000fce0003f05270 */
[----:B------:R-:W-:Y:S01]  /*0430*/  IMAD.HI.U32 R6, R10, UR4, R6 ;  /* 0x000000040a067c27 */ /* 0x000fe2000f8e0006 */
[----:B------:R-:W-:-:S04]  /*0440*/  ULDC UR4, c[0x0][0x24c] ;  /* 0x0000930000047ab9 */ /* 0x000fc80000000800 */
[----:B------:R-:W-:-:S05]  /*0450*/  SHF.R.U32.HI R7, RZ, UR5, R6 ;  /* 0x00000005ff077c19 */ /* 0x000fca0008011606 */
[----:B------:R-:W-:-:S04]  /*0460*/  IMAD.MOV R5, RZ, RZ, -R7 ;  /* 0x000000ffff057224 */ /* 0x000fc800078e0a07 */
[----:B------:R-:W-:Y:S01]  /*0470*/  IMAD R0, R5, UR4, R10 ;  /* 0x0000000405007c24 */ /* 0x000fe2000f8e020a */
[----:B------:R-:W-:-:S03]  /*0480*/  ULDC UR4, c[0x0][0x378] ;  /* 0x0000de0000047ab9 */ /* 0x000fc60000000800 */
[----:B------:R-:W-:Y:S01]  /*0490*/  IMAD R0, R0, UR4, RZ ;  /* 0x0000000400007c24 */ /* 0x000fe2000f8e02ff */
        /* <DEDUP_REMOVED lines=17> */
[----:B------:R-:W-:-:S05]  /*05b0*/  SHF.R.U32.HI R7, RZ, UR5, R6 ;  /* 0x00000005ff077c19 */ /* 0x000fca0008011606 */
[----:B------:R-:W-:-:S04]  /*05c0*/  IMAD.MOV R5, RZ, RZ, -R7 ;  /* 0x000000ffff057224 */ /* 0x000fc800078e0a07 */
        /* <DEDUP_REMOVED lines=224> */
[----:B------:R-:W-:Y:S01]  /*13d0*/  ISETP.NE.AND P0, PT, R2, 0x18, PT ;  /* 0x000000180200780c */ /* 0x000fe20003f05270 */
[----:B------:R-:W-:Y:S01]  /*13e0*/  IMAD.MOV.U32 R6, RZ, RZ, RZ ;  /* 0x000000ffff067224 */ /* 0x000fe200078e00ff */
[----:B------:R-:W-:Y:S01]  /*13f0*/  ULDC.64 UR8, c[0x0][0x360] ;  /* 0x0000d80000087ab9 */ /* 0x000fe20000000a00 */
[----:B------:R-:W-:Y:S02]  /*1400*/  ULDC UR4, c[0x0][0x368] ;  /* 0x0000da0000047ab9 */ /* 0x000fe40000000800 */
[----:B------:R-:W-:-:S05]  /*1410*/  IMAD.HI.U32 R8, R7, UR9, R6 ;  /* 0x0000000907087c27 */ /* 0x000fca000f8e0006 */
[----:B------:R-:W-:Y:S01]  /*1420*/  SHF.R.U32.HI R9, RZ, UR4, R8 ;  /* 0x00000004ff097c19 */ /* 0x000fe20008011608 */
[----:B------:R-:W-:Y:S02]  /*1430*/  ULDC UR4, c[0x0][0x3d4] ;  /* 0x0000f50000047ab9 */ /* 0x000fe40000000800 */
[----:B------:R-:W0:Y:S01]  /*1440*/  @P0 LDC.64 R12, c[0x0][0x370] ;  /* 0x0000dc00ff0c0b82 */ /* 0x000e220000000a00 */
[----:B------:R-:W-:Y:S01]  /*1450*/  @P0 MOV R8, RZ ;  /* 0x000000ff00080202 */ /* 0x000fe20000000f00 */
[----:B------:R-:W-:-:S04]  /*1460*/  IMAD.MOV R5, RZ, RZ, -R9 ;  /* 0x000000ffff057224 */ /* 0x000fc800078e0a09 */
[----:B------:R-:W-:Y:S02]  /*1470*/  IMAD R7, R5, UR8, R7 ;  /* 0x0000000805077c24 */ /* 0x000fe4000f8e0207 */
[----:B------:R-:W1:Y:S02]  /*1480*/  @P0 LDC R6, c[0x0][0x36c] ;  /* 0x0000db00ff060b82 */ /* 0x000e640000000800 */
[----:B------:R-:W-:-:S06]  /*1490*/  IMAD R0, R7, UR4, R0 ;  /* 0x0000000407007c24 */ /* 0x000fcc000f8e0200 */
[----:B------:R-:W2:Y:S01]  /*14a0*/  @P0 LDC R14, c[0x0][0x3d8] ;  /* 0x0000f600ff0e0b82 */ /* 0x000ea20000000800 */
[----:B0-----:R-:W-:-:S05]  /*14b0*/  @P0 IMAD.HI.U32 R2, R9, R12, R8 ;  /* 0x0000000c09020227 */ /* 0x001fca00078e0008 */
[----:B------:R-:W-:-:S05]  /*14c0*/  @P0 SHF.R.U32.HI R2, RZ, R13, R2 ;  /* 0x0000000dff020219 */ /* 0x000fca0000011602 */
[----:B------:R-:W-:-:S04]  /*14d0*/  @P0 IMAD.MOV R5, RZ, RZ, -R2 ;  /* 0x000000ffff050224 */ /* 0x000fc800078e0a02 */
[----:B-1----:R-:W-:-:S04]  /*14e0*/  @P0 IMAD R9, R5, R6, R9 ;  /* 0x0000000605090224 */ /* 0x002fc800078e0209 */
[----:B--2---:R-:W-:-:S07]  /*14f0*/  @P0 IMAD R0, R9, R14, R0 ;  /* 0x0000000e09000224 */ /* 0x004fce00078e0200 */
.L_x_51:
[----:B------:R-:W0:Y:S01]  /*1500*/  LDC.64 R6, c[0x0][0x218] ;  /* 0x00008600ff067b82 */ /* 0x000e220000000a00 */
[----:B------:R-:W-:-:S04]  /*1510*/  VIADD R13, R0, 0x1 ;  /* 0x00000001000d7836 */ /* 0x000fc80000000000 */
[----:B0-----:R-:W-:-:S06]  /*1520*/  IMAD.WIDE.U32 R12, R13, 0x8, R6 ;  /* 0x000000080d0c7825 */ /* 0x001fcc00078e0006 */
[----:B------:R-:W2:Y:S01]  /*1530*/  LDG.E.64.CONSTANT R12, desc[UR6][R12.64] ;  /* 0x000000060c0c7981 */ /* 0x000ea2000c1e9b00 */
[----:B------:R-:W-:-:S06]  /*1540*/  IMAD.WIDE.U32 R6, R0, 0x8, R6 ;  /* 0x0000000800067825 */ /* 0x000fcc00078e0006 */
[----:B------:R-:W3:Y:S01]  /*1550*/  LDG.E.64.CONSTANT R6, desc[UR6][R6.64] ;  /* 0x0000000606067981 */ /* 0x000ee2000c1e9b00 */
[----:B------:R-:W-:Y:S01]  /*1560*/  BSSY B0, `(.L_x_52) ;  /* 0x0000098000007945 */ /* 0x000fe20003800000 */
[----:B--2---:R-:W-:-:S05]  /*1570*/  IADD3 R14, P0, R12, R4, RZ ;  /* 0x000000040c0e7210 */ /* 0x004fca0007f1e0ff */
[----:B------:R-:W-:-:S04]  /*1580*/  IMAD.WIDE.U32 R14, R14, -0x2daee0ad, RZ ;  /* 0xd2511f530e0e7825 */ /* 0x000fc800078e00ff */
[----:B---3--:R-:W-:Y:S01]  /*1590*/  VIADD R5, R6, 0x9e3779b9 ;  /* 0x9e3779b906057836 */ /* 0x008fe20000000000 */
[----:B------:R-:W-:Y:S02]  /*15a0*/  LOP3.LUT R8, R15, R7, RZ, 0x3c, !PT ;  /* 0x000000070f087212 */ /* 0x000fe400078e3cff */
[----:B------:R-:W-:-:S03]  /*15b0*/  IADD3.X R15, R13, R3, RZ, P0, !PT ;  /* 0x000000030d0f7210 */ /* 0x000fc600007fe4ff */
[----:B------:R-:W-:Y:S01]  /*15c0*/  IMAD.WIDE.U32 R8, R8, -0x326172a9, RZ ;  /* 0xcd9e8d5708087825 */ /* 0x000fe200078e00ff */
[----:B------:R-:W-:-:S04]  /*15d0*/  LOP3.LUT R16, R15, R6, RZ, 0x3c, !PT ;  /* 0x000000060f107212 */ /* 0x000fc800078e3cff */
[----:B------:R-:W-:Y:S01]  /*15e0*/  LOP3.LUT R0, R5, R9, RZ, 0x3c, !PT ;  /* 0x0000000905007212 */ /* 0x000fe200078e3cff */
[----:B------:R-:W-:Y:S02]  /*15f0*/  VIADD R5, R7, 0xbb67ae85 ;  /* 0xbb67ae8507057836 */ /* 0x000fe40000000000 */
[----:B------:R-:W-:-:S04]  /*1600*/  IMAD.WIDE.U32 R16, R16, -0x2daee0ad, RZ ;  /* 0xd2511f5310107825 */ /* 0x000fc800078e00ff */
[----:B------:R-:W-:Y:S01]  /*1610*/  IMAD.WIDE.U32 R12, R0, -0x2daee0ad, RZ ;  /* 0xd2511f53000c7825 */ /* 0x000fe200078e00ff */
[----:B------:R-:W-:-:S03]  /*1620*/  LOP3.LUT R5, R17, R14, R5, 0x96, !PT ;  /* 0x0000000e11057212 */ /* 0x000fc600078e9605 */
        /* <DEDUP_REMOVED lines=9> */
[----:B------:R-:W-:Y:S02]  /*16c0*/  VIADD R5, R7, 0x32370b8f ;  /* 0x32370b8f07057836 */ /* 0x000fe40000000000 */
[----:B------:R-:W-:-:S04]  /*16d0*/  IMAD.WIDE.U32 R16, R9, -0x2daee0ad, RZ ;  /* 0xd2511f5309107825 */ /* 0x000fc800078e00ff */
[----:B------:R-:W-:Y:S01]  /*16e0*/  IMAD.WIDE.U32 R8, R8, -0x2daee0ad, RZ ;  /* 0xd2511f5308087825 */ /* 0x000fe200078e00ff */
[----:B------:R-:W-:Y:S02]  /*16f0*/  LOP3.LUT R12, R17, R12, R5, 0x96, !PT ;  /* 0x0000000c110c7212 */ /* 0x000fe400078e9605 */
[----:B------:R-:W-:Y:S02]  /*1700*/  IADD3 R5, R6, 0x78dde6e4, RZ ;  /* 0x78dde6e406057810 */ /* 0x000fe40007ffe0ff */
[----:B------:R-:W-:Y:S01]  /*1710*/  LOP3.LUT R16, R9, R16, R13, 0x96, !PT ;  /* 0x0000001009107212 */ /* 0x000fe200078e960d */
[----:B------:R-:W-:-:S04]  /*1720*/  IMAD.WIDE.U32 R12, R12, -0x326172a9, RZ ;  /* 0xcd9e8d570c0c7825 */ /* 0x000fc800078e00ff */
[----:B------:R-:W-:Y:S01]  /*1730*/  IMAD.WIDE.U32 R16, R16, -0x326172a9, RZ ;  /* 0xcd9e8d5710107825 */ /* 0x000fe200078e00ff */
[----:B------:R-:W-:-:S03]  /*1740*/  LOP3.LUT R5, R13, R14, R5, 0x96, !PT ;  /* 0x0000000e0d057212 */ /* 0x000fc600078e9605 */
[----:B------:R-:W-:-:S05]  /*1750*/  VIADD R9, R6, 0x1715609d ;  /* 0x1715609d06097836 */ /* 0x000fca0000000000 */
[----:B------:R-:W-:Y:S01]  /*1760*/  LOP3.LUT R14, R17, R12, R9, 0x96, !PT ;  /* 0x0000000c110e7212 */ /* 0x000fe200078e9609 */
[----:B------:R-:W-:Y:S02]  /*1770*/  VIADD R9, R7, 0xa9066899 ;  /* 0xa906689907097836 */ /* 0x000fe40000000000 */
[----:B------:R-:W-:-:S04]  /*1780*/  IMAD.WIDE.U32 R12, R5, -0x2daee0ad, RZ ;  /* 0xd2511f53050c7825 */ /* 0x000fc800078e00ff */
[----:B------:R-:W-:Y:S01]  /*1790*/  IMAD.WIDE.U32 R14, R14, -0x2daee0ad, RZ ;  /* 0xd2511f530e0e7825 */ /* 0x000fe200078e00ff */
[----:B------:R-:W-:-:S03]  /*17a0*/  LOP3.LUT R9, R13, R8, R9, 0x96, !PT ;  /* 0x000000080d097212 */ /* 0x000fc600078e9609 */
[----:B------:R-:W-:Y:S02]  /*17b0*/  VIADD R5, R7, 0x646e171e ;  /* 0x646e171e07057836 */ /* 0x000fe40000000000 */
[----:B------:R-:W-:-:S03]  /*17c0*/  IMAD.WIDE.U32 R8, R9, -0x326172a9, RZ ;  /* 0xcd9e8d5709087825 */ /* 0x000fc600078e00ff */
[----:B------:R-:W-:Y:S01]  /*17d0*/  LOP3.LUT R12, R15, R12, R5, 0x96, !PT ;  /* 0x0000000c0f0c7212 */ /* 0x000fe200078e9605 */
[C---:B------:R-:W-:Y:S01]  /*17e0*/  VIADD R15, R6.reuse, 0x5384540f ;  /* 0x5384540f060f7836 */ /* 0x040fe20000000000 */
[----:B------:R-:W-:-:S03]  /*17f0*/  IADD3 R5, R6, -0x4ab325aa, RZ ;  /* 0xb54cda5606057810 */ /* 0x000fc60007ffe0ff */
[----:B------:R-:W-:Y:S01]  /*1800*/  IMAD.WIDE.U32 R12, R12, -0x326172a9, RZ ;  /* 0xcd9e8d570c0c7825 */ /* 0x000fe200078e00ff */
[----:B------:R-:W-:-:S04]  /*1810*/  LOP3.LUT R5, R9, R16, R5, 0x96, !PT ;  /* 0x0000001009057212 */ /* 0x000fc800078e9605 */
[----:B------:R-:W-:Y:S01]  /*1820*/  LOP3.LUT R8, R13, R8, R15, 0x96, !PT ;  /* 0x000000080d087212 */ /* 0x000fe200078e960f */
[----:B------:R-:W-:-:S04]  /*1830*/  IMAD.WIDE.U32 R18, R5, -0x2daee0ad, RZ ;  /* 0xd2511f5305127825 */ /* 0x000fc800078e00ff */
[----:B------:R-:W-:-:S04]  /*1840*/  IMAD.WIDE.U32 R8, R8, -0x2daee0ad, RZ ;  /* 0xd2511f5308087825 */ /* 0x000fc800078e00ff */
[----:B------:R-:W-:-:S05]  /*1850*/  VIADD R5, R7, 0xdb3d7428 ;  /* 0xdb3d742807057836 */ /* 0x000fca0000000000 */
[----:B------:R-:W-:-:S05]  /*1860*/  LOP3.LUT R5, R9, R18, R5, 0x96, !PT ;  /* 0x0000001209057212 */ /* 0x000fca00078e9605 */
[----:B------:R-:W-:-:S04]  /*1870*/  IMAD.WIDE.U32 R22, R5, -0x326172a9, RZ ;  /* 0xcd9e8d5705167825 */ /* 0x000fc800078e00ff */
[C---:B------:R-:W-:Y:S01]  /*1880*/  VIADD R5, R7.reuse, 0x1fd5c5a3 ;  /* 0x1fd5c5a307057836 */ /* 0x040fe20000000000 */
[----:B------:R-:W0:Y:S01]  /*1890*/  I2F.F64.U32 R16, R22 ;  /* 0x0000001600107312 */ /* 0x000e220000201800 */
[----:B------:R-:W-:-:S03]  /*18a0*/  VIADD R7, R7, 0x96a522ad ;  /* 0x96a522ad07077836 */ /* 0x000fc60000000000 */
[----:B------:R-:W-:-:S05]  /*18b0*/  LOP3.LUT R5, R19, R14, R5, 0x96, !PT ;  /* 0x0000000e13057212 */ /* 0x000fca00078e9605 */
[----:B------:R-:W-:Y:S01]  /*18c0*/  IMAD.WIDE.U32 R20, R5, -0x326172a9, RZ ;  /* 0xcd9e8d5705147825 */ /* 0x000fe200078e00ff */
[----:B------:R-:W-:-:S04]  /*18d0*/  IADD3 R5, R6, -0x700cb87f, RZ ;  /* 0x8ff3478106057810 */ /* 0x000fc80007ffe0ff */
[----:B------:R-:W-:Y:S01]  /*18e0*/  LOP3.LUT R23, R23, R20, R5, 0x96, !PT ;  /* 0x0000001417177212 */ /* 0x000fe200078e9605 */
[----:B0-----:R-:W-:Y:S01]  /*18f0*/  DMUL R14, R16, 2.3283064365386962891e-10 ;  /* 0x3df00000100e7828 */ /* 0x001fe20000000000 */
[----:B------:R-:W-:Y:S02]  /*1900*/  VIADD R5, R6, 0xf1bbcdc8 ;  /* 0xf1bbcdc806057836 */ /* 0x000fe40000000000 */
[----:B------:R-:W0:Y:S01]  /*1910*/  I2F.F64.U32 R18, R23 ;  /* 0x0000001700127312 */ /* 0x000e220000201800 */
[----:B------:R-:W-:Y:S02]  /*1920*/  IMAD.MOV.U32 R16, RZ, RZ, 0x0 ;  /* 0x00000000ff107424 */ /* 0x000fe400078e00ff */
[----:B------:R-:W-:Y:S01]  /*1930*/  IMAD.MOV.U32 R17, RZ, RZ, 0x3df00000 ;  /* 0x3df00000ff117424 */ /* 0x000fe200078e00ff */
[----:B------:R-:W-:-:S05]  /*1940*/  LOP3.LUT R20, R21, R12, R5, 0x96, !PT ;  /* 0x0000000c15147212 */ /* 0x000fca00078e9605 */
[----:B------:R-:W-:Y:S01]  /*1950*/  DFMA R14, R14, R16, 2.710505431213761085e-20 ;  /* 0x3be000000e0e742b */ /* 0x000fe20000000010 */
[----:B------:R-:W-:-:S04]  /*1960*/  IMAD.WIDE.U32 R20, R20, -0x2daee0ad, RZ ;  /* 0xd2511f5314147825 */ /* 0x000fc800078e00ff */
[----:B------:R-:W1:Y:S01]  /*1970*/  I2F.F64.U32 R12, R20 ;  /* 0x00000014000c7312 */ /* 0x000e620000201800 */
[----:B------:R-:W-:Y:S02]  /*1980*/  LOP3.LUT R21, R21, R8, R7, 0x96, !PT ;  /* 0x0000000815157212 */ /* 0x000fe400078e9607 */
[----:B0-----:R-:W-:-:S05]  /*1990*/  DFMA R18, R18, 2.3283064365386962891e-10, R14 ;  /* 0x3df000001212782b */ /* 0x001fca000000000e */
[----:B------:R-:W0:Y:S05]  /*19a0*/  I2F.F64.U32 R6, R21 ;  /* 0x0000001500067312 */ /* 0x000e2a0000201800 */
[----:B------:R-:W-:Y:S01]  /*19b0*/  ISETP.GT.AND P0, PT, R19, 0xfffff, PT ;  /* 0x000fffff1300780c */ /* 0x000fe20003f04270 */
[----:B------:R-:W-:Y:S01]  /*19c0*/  IMAD.MOV.U32 R14, RZ, RZ, R18 ;  /* 0x000000ffff0e7224 */ /* 0x000fe200078e0012 */
[----:B------:R-:W-:Y:S01]  /*19d0*/  MOV R15, R19 ;  /* 0x00000013000f7202 */ /* 0x000fe20000000f00 */
[----:B------:R-:W-:Y:S01]  /*19e0*/  IMAD.MOV.U32 R5, RZ, RZ, R19 ;  /* 0x000000ffff057224 */ /* 0x000fe200078e0013 */
[----:B-1----:R-:W-:-:S08]  /*19f0*/  DMUL R12, R12, 2.3283064365386962891e-10 ;  /* 0x3df000000c0c7828 */ /* 0x002fd00000000000 */
[----:B------:R-:W-:Y:S02]  /*1a00*/  DFMA R12, R12, R16, 2.710505431213761085e-20 ;  /* 0x3be000000c0c742b */ /* 0x000fe40000000010 */
[----:B------:R-:W-:-:S06]  /*1a10*/  @!P0 DMUL R14, R14, 1.80143985094819840000e+16 ;  /* 0x435000000e0e8828 */ /* 0x000fcc0000000000 */
[----:B0-----:R-:W-:-:S04]  /*1a20*/  DFMA R6, R6, 2.3283064365386962891e-10, R12 ;  /* 0x3df000000606782b */ /* 0x001fc8000000000c */
[----:B------:R-:W-:Y:S02]  /*1a30*/  @!P0 IMAD.MOV.U32 R5, RZ, RZ, R15 ;  /* 0x000000ffff058224 */ /* 0x000fe400078e000f */
[----:B------:R-:W-:-:S03]  /*1a40*/  @!P0 IMAD.MOV.U32 R18, RZ, RZ, R14 ;  /* 0x000000ffff128224 */ /* 0x000fc600078e000e */
[----:B------:R-:W-:-:S04]  /*1a50*/  IADD3 R0, R5, -0x1, RZ ;  /* 0xffffffff05007810 */ /* 0x000fc80007ffe0ff */
[----:B------:R-:W-:Y:S02]  /*1a60*/  ISETP.GE.U32.AND P1, PT, R0, 0x7fefffff, PT ;  /* 0x7fefffff0000780c */ /* 0x000fe40003f26070 */
[----:B------:R-:W-:Y:S01]  /*1a70*/  MOV R0, 0xfffffc01 ;  /* 0xfffffc0100007802 */ /* 0x000fe20000000f00 */
[----:B------:R-:W-:-:S10]  /*1a80*/  @!P0 IMAD.MOV.U32 R0, RZ, RZ, -0x435 ;  /* 0xfffffbcbff008424 */ /* 0x000fd400078e00ff */
[----:B------:R-:W-:Y:S01]  /*1a90*/  @P1 IMAD.MOV.U32 R8, RZ, RZ, 0x0 ;  /* 0x00000000ff081424 */ /* 0x000fe200078e00ff */
[----:B------:R-:W-:Y:S01]  /*1aa0*/  @P1 FSETP.NEU.FTZ.AND P2, PT, R15, RZ, PT ;  /* 0x000000ff0f00120b */ /* 0x000fe20003f5d000 */
[----:B------:R-:W-:-:S06]  /*1ab0*/  @P1 IMAD.MOV.U32 R9, RZ, RZ, 0x7ff00000 ;  /* 0x7ff00000ff091424 */ /* 0x000fcc00078e00ff */
[----:B------:R-:W-:-:S10]  /*1ac0*/  @P1 DFMA R8, R14, R8, +INF ;  /* 0x7ff000000e08142b */ /* 0x000fd40000000008 */
[----:B------:R-:W-:Y:S02]  /*1ad0*/  @P1 FSEL R12, R8, RZ, P2 ;  /* 0x000000ff080c1208 */ /* 0x000fe40001000000 */
[----:B------:R-:W-:Y:S01]  /*1ae0*/  @P1 FSEL R13, R9, -QNAN , P2 ;  /* 0xfff00000090d1808 */ /* 0x000fe20001000000 */
[----:B------:R-:W-:Y:S06]  /*1af0*/  @P1 BRA `(.L_x_53) ;  /* 0x0000000000f81947 */ /* 0x000fec0003800000 */
[----:B------:R-:W-:Y:S01]  /*1b00*/  LOP3.LUT R2, R5, 0x800fffff, RZ, 0xc0, !PT ;  /* 0x800fffff05027812 */ /* 0x000fe200078ec0ff */
[----:B------:R-:W-:Y:S01]  /*1b10*/  IMAD.MOV.U32 R8, RZ, RZ, R18 ;  /* 0x000000ffff087224 */ /* 0x000fe200078e0012 */
[----:B------:R-:W-:Y:S01]  /*1b20*/  MOV R21, 0x3ed0ee25 ;  /* 0x3ed0ee2500157802 */ /* 0x000fe20000000f00 */
[----:B------:R-:W-:Y:S01]  /*1b30*/  IMAD.MOV.U32 R12, RZ, RZ, RZ ;  /* 0x000000ffff0c7224 */ /* 0x000fe200078e00ff */
[----:B------:R-:W-:Y:S01]  /*1b40*/  LOP3.LUT R9, R2, 0x3ff00000, RZ, 0xfc, !PT ;  /* 0x3ff0000002097812 */ /* 0x000fe200078efcff */
[----:B------:R-:W-:Y:S01]  /*1b50*/  IMAD.MOV.U32 R20, RZ, RZ, -0x748574fc ;  /* 0x8b7a8b04ff147424 */ /* 0x000fe200078e00ff */
[----:B------:R-:W-:Y:S01]  /*1b60*/  UMOV UR4, 0x3ae80f1e ;  /* 0x3ae80f1e00047882 */ /* 0x000fe20000000000 */
[----:B------:R-:W-:Y:S01]  /*1b70*/  UMOV UR5, 0x3eb1380b ;  /* 0x3eb1380b00057882 */ /* 0x000fe20000000000 */
[----:B------:R-:W-:Y:S01]  /*1b80*/  ISETP.GE.AND P0, PT, R9, 0x3ff6a09f, PT ;  /* 0x3ff6a09f0900780c */ /* 0x000fe20003f06270 */
[----:B------:R-:W-:Y:S01]  /*1b90*/  IMAD.MOV.U32 R25, RZ, RZ, 0x43300000 ;  /* 0x43300000ff197424 */ /* 0x000fe200078e00ff */
[----:B------:R-:W-:Y:S01]  /*1ba0*/  LEA.HI R0, R5, R0, RZ, 0xc ;  /* 0x0000000005007211 */ /* 0x000fe200078f60ff */
[----:B------:R-:W-:Y:S01]  /*1bb0*/  UMOV UR8, 0x80000000 ;  /* 0x8000000000087882 */ /* 0x000fe20000000000 */
[----:B------:R-:W-:-:S09]  /*1bc0*/  UMOV UR9, 0x43300000 ;  /* 0x4330000000097882 */ /* 0x000fd20000000000 */
[----:B------:R-:W-:Y:S01]  /*1bd0*/  @P0 IADD3 R13, R9, -0x100000, RZ ;  /* 0xfff00000090d0810 */ /* 0x000fe20007ffe0ff */
[----:B------:R-:W-:-:S04]  /*1be0*/  @P0 VIADD R0, R0, 0x1 ;  /* 0x0000000100000836 */ /* 0x000fc80000000000 */
[----:B------:R-:W-:Y:S01]  /*1bf0*/  @P0 IMAD.MOV.U32 R9, RZ, RZ, R13 ;  /* 0x000000ffff090224 */ /* 0x000fe200078e000d */
[----:B------:R-:W-:-:S05]  /*1c00*/  LOP3.LUT R24, R0, 0x80000000, RZ, 0x3c, !PT ;  /* 0x8000000000187812 */ /* 0x000fca00078e3cff */
[C---:B------:R-:W-:Y:S02]  /*1c10*/  DADD R18, R8.reuse, 1 ;  /* 0x3ff0000008127429 */ /* 0x040fe40000000000 */
[----:B------:R-:W-:-:S04]  /*1c20*/  DADD R8, R8, -1 ;  /* 0xbff0000008087429 */ /* 0x000fc80000000000 */
[----:B------:R-:W0:Y:S02]  /*1c30*/  MUFU.RCP64H R13, R19 ;  /* 0x00000013000d7308 */ /* 0x000e240000001800 */
[----:B0-----:R-:W-:-:S08]  /*1c40*/  DFMA R14, -R18, R12, 1 ;  /* 0x3ff00000120e742b */ /* 0x001fd0000000010c */
[----:B------:R-:W-:-:S08]  /*1c50*/  DFMA R14, R14, R14, R14 ;  /* 0x0000000e0e0e722b */ /* 0x000fd0000000000e */
[----:B------:R-:W-:-:S08]  /*1c60*/  DFMA R12, R12, R14, R12 ;  /* 0x0000000e0c0c722b */ /* 0x000fd0000000000c */
[----:B------:R-:W-:-:S08]  /*1c70*/  DMUL R14, R12, R8 ;  /* 0x000000080c0e7228 */ /* 0x000fd00000000000 */
[----:B------:R-:W-:-:S08]  /*1c80*/  DFMA R14, R12, R8, R14 ;  /* 0x000000080c0e722b */ /* 0x000fd0000000000e */
[----:B------:R-:W-:Y:S02]  /*1c90*/  DMUL R16, R14, R14 ;  /* 0x0000000e0e107228 */ /* 0x000fe40000000000 */
[----:B------:R-:W-:-:S06]  /*1ca0*/  DADD R22, R8, -R14 ;  /* 0x0000000008167229 */ /* 0x000fcc000000080e */
[----:B------:R-:W-:Y:S01]  /*1cb0*/  DFMA R18, R16, UR4, R20 ;  /* 0x0000000410127c2b */ /* 0x000fe20008000014 */
[----:B------:R-:W-:Y:S01]  /*1cc0*/  UMOV UR4, 0x9f02676f ;  /* 0x9f02676f00047882 */ /* 0x000fe20000000000 */
[----:B------:R-:W-:Y:S01]  /*1cd0*/  UMOV UR5, 0x3ef3b266 ;  /* 0x3ef3b26600057882 */ /* 0x000fe20000000000 */
[----:B------:R-:W-:-:S05]  /*1ce0*/  DADD R22, R22, R22 ;  /* 0x0000000016167229 */ /* 0x000fca0000000016 */
[----:B------:R-:W-:Y:S01]  /*1cf0*/  DFMA R18, R16, R18, UR4 ;  /* 0x0000000410127e2b */ /* 0x000fe20008000012 */
[----:B------:R-:W-:Y:S01]  /*1d00*/  UMOV UR4, 0xa9ab0956 ;  /* 0xa9ab095600047882 */ /* 0x000fe20000000000 */
[----:B------:R-:W-:Y:S01]  /*1d10*/  UMOV UR5, 0x3f1745cb ;  /* 0x3f1745cb00057882 */ /* 0x000fe20000000000 */
[----:B------:R-:W-:-:S05]  /*1d20*/  DFMA R22, R8, -R14, R22 ;  /* 0x8000000e0816722b */ /* 0x000fca0000000016 */
[----:B------:R-:W-:Y:S01]  /*1d30*/  DFMA R18, R16, R18, UR4 ;  /* 0x0000000410127e2b */ /* 0x000fe20008000012 */
[----:B------:R-:W-:Y:S01]  /*1d40*/  UMOV UR4, 0x2d1b5154 ;  /* 0x2d1b515400047882 */ /* 0x000fe20000000000 */
[----:B------:R-:W-:Y:S01]  /*1d50*/  UMOV UR5, 0x3f3c71c7 ;  /* 0x3f3c71c700057882 */ /* 0x000fe20000000000 */
[----:B------:R-:W-:-:S05]  /*1d60*/  DMUL R22, R12, R22 ;  /* 0x000000160c167228 */ /* 0x000fca0000000000 */
[----:B------:R-:W-:Y:S01]  /*1d70*/  DFMA R18, R16, R18, UR4 ;  /* 0x0000000410127e2b */ /* 0x000fe20008000012 */
[----:B------:R-:W-:Y:S01]  /*1d80*/  UMOV UR4, 0x923be72d ;  /* 0x923be72d00047882 */ /* 0x000fe20000000000 */
[----:B------:R-:W-:-:S06]  /*1d90*/  UMOV UR5, 0x3f624924 ;  /* 0x3f62492400057882 */ /* 0x000fcc0000000000 */
[----:B------:R-:W-:Y:S01]  /*1da0*/  DFMA R20, R16, R18, UR4 ;  /* 0x0000000410147e2b */ /* 0x000fe20008000012 */
[----:B------:R-:W-:Y:S01]  /*1db0*/  UMOV UR4, 0x9999a3c4 ;  /* 0x9999a3c400047882 */ /* 0x000fe20000000000 */
[----:B------:R-:W-:Y:S01]  /*1dc0*/  UMOV UR5, 0x3f899999 ;  /* 0x3f89999900057882 */ /* 0x000fe20000000000 */
[----:B------:R-:W-:Y:S01]  /*1dd0*/  DADD R18, R24, -UR8 ;  /* 0x8000000818127e29 */ /* 0x000fe20008000000 */
[----:B------:R-:W-:Y:S01]  /*1de0*/  UMOV UR8, 0xfefa39ef ;  /* 0xfefa39ef00087882 */ /* 0x000fe20000000000 */
[----:B------:R-:W-:-:S03]  /*1df0*/  UMOV UR9, 0x3fe62e42 ;  /* 0x3fe62e4200097882 */ /* 0x000fc60000000000 */
[----:B------:R-:W-:Y:S01]  /*1e00*/  DFMA R20, R16, R20, UR4 ;  /* 0x0000000410147e2b */ /* 0x000fe20008000014 */
[----:B------:R-:W-:Y:S01]  /*1e10*/  UMOV UR4, 0x55555554 ;  /* 0x5555555400047882 */ /* 0x000fe20000000000 */
[----:B------:R-:W-:Y:S01]  /*1e20*/  UMOV UR5, 0x3fb55555 ;  /* 0x3fb5555500057882 */ /* 0x000fe20000000000 */
[----:B------:R-:W-:-:S05]  /*1e30*/  DFMA R8, R18, UR8, R14 ;  /* 0x0000000812087c2b */ /* 0x000fca000800000e */
[----:B------:R-:W-:Y:S01]  /*1e40*/  DFMA R20, R16, R20, UR4 ;  /* 0x0000000410147e2b */ /* 0x000fe20008000014 */
[----:B------:R-:W-:Y:S01]  /*1e50*/  UMOV UR4, 0x3b39803f ;  /* 0x3b39803f00047882 */ /* 0x000fe20000000000 */
[----:B------:R-:W-:Y:S01]  /*1e60*/  UMOV UR5, 0x3c7abc9e ;  /* 0x3c7abc9e00057882 */ /* 0x000fe20000000000 */
[----:B------:R-:W-:-:S05]  /*1e70*/  DFMA R24, -R18, UR8, R8 ;  /* 0x0000000812187c2b */ /* 0x000fca0008000108 */
[----:B------:R-:W-:-:S03]  /*1e80*/  DMUL R20, R16, R20 ;  /* 0x0000001410147228 */ /* 0x000fc60000000000 */
[----:B------:R-:W-:-:S05]  /*1e90*/  DADD R24, -R14, R24 ;  /* 0x000000000e187229 */ /* 0x000fca0000000118 */
[----:B------:R-:W-:-:S08]  /*1ea0*/  DFMA R20, R14, R20, R22 ;  /* 0x000000140e14722b */ /* 0x000fd00000000016 */
[----:B------:R-:W-:-:S08]  /*1eb0*/  DADD R20, R20, -R24 ;  /* 0x0000000014147229 */ /* 0x000fd00000000818 */
[----:B------:R-:W-:-:S08]  /*1ec0*/  DFMA R20, R18, UR4, R20 ;  /* 0x0000000412147c2b */ /* 0x000fd00008000014 */
[----:B------:R-:W-:-:S11]  /*1ed0*/  DADD R12, R8, R20 ;  /* 0x00000000080c7229 */ /* 0x000fd60000000014 */
.L_x_53:
[----:B------:R-:W-:Y:S05]  /*1ee0*/  BSYNC B0 ;  /* 0x0000000000007941 */ /* 0x000fea0003800000 */
.L_x_52:
[----:B------:R-:W-:Y:S01]  /*1ef0*/  UMOV UR4, 0x54442d18 ;  /* 0x54442d1800047882 */ /* 0x000fe20000000000 */
[----:B------:R-:W-:Y:S01]  /*1f00*/  UMOV UR5, 0x401921fb ;  /* 0x401921fb00057882 */ /* 0x000fe20000000000 */
[----:B------:R-:W-:Y:S01]  /*1f10*/  BSSY B0, `(.L_x_54) ;  /* 0x000001c000007945 */ /* 0x000fe20003800000 */
[----:B------:R-:W-:-:S08]  /*1f20*/  DMUL R8, R6, UR4 ;  /* 0x0000000406087c28 */ /* 0x000fd00008000000 */
[----:B------:R-:W-:-:S14]  /*1f30*/  DSETP.NEU.AND P0, PT, |R8|, +INF , PT ;  /* 0x7ff000000800742a */ /* 0x000fdc0003f0d200 */
[----:B------:R-:W-:Y:S05]  /*1f40*/  @!P0 BRA `(.L_x_55) ;  /* 0x0000000000588947 */ /* 0x000fea0003800000 */
[----:B------:R-:W-:Y:S01]  /*1f50*/  UMOV UR4, 0x6dc9c883 ;  /* 0x6dc9c88300047882 */ /* 0x000fe20000000000 */
[----:B------:R-:W-:Y:S01]  /*1f60*/  UMOV UR5, 0x3fe45f30 ;  /* 0x3fe45f3000057882 */ /* 0x000fe20000000000 */
[C---:B------:R-:W-:Y:S02]  /*1f70*/  DSETP.GE.AND P0, PT, |R8|.reuse, 2.14748364800000000000e+09, PT ;  /* 0x41e000000800742a */ /* 0x040fe40003f06200 */
[----:B------:R-:W-:Y:S01]  /*1f80*/  DMUL R6, R8, UR4 ;  /* 0x0000000408067c28 */ /* 0x000fe20008000000 */
[----:B------:R-:W-:Y:S01]  /*1f90*/  UMOV UR4, 0x54442d18 ;  /* 0x54442d1800047882 */ /* 0x000fe20000000000 */
[----:B------:R-:W-:-:S04]  /*1fa0*/  UMOV UR5, 0x3ff921fb ;  /* 0x3ff921fb00057882 */ /* 0x000fc80000000000 */
[----:B------:R-:W0:Y:S08]  /*1fb0*/  F2I.F64 R0, R6 ;  /* 0x0000000600007311 */ /* 0x000e300000301100 */
[----:B0-----:R-:W0:Y:S02]  /*1fc0*/  I2F.F64 R16, R0 ;  /* 0x0000000000107312 */ /* 0x001e240000201c00 */
[----:B0-----:R-:W-:Y:S01]  /*1fd0*/  DFMA R14, -R16, UR4, R8 ;  /* 0x00000004100e7c2b */ /* 0x001fe20008000108 */
[----:B------:R-:W-:Y:S01]  /*1fe0*/  UMOV UR4, 0x33145c00 ;  /* 0x33145c0000047882 */ /* 0x000fe20000000000 */
[----:B------:R-:W-:-:S06]  /*1ff0*/  UMOV UR5, 0x3c91a626 ;  /* 0x3c91a62600057882 */ /* 0x000fcc0000000000 */
[----:B------:R-:W-:Y:S01]  /*2000*/  DFMA R14, -R16, UR4, R14 ;  /* 0x00000004100e7c2b */ /* 0x000fe2000800010e */
[----:B------:R-:W-:Y:S01]  /*2010*/  UMOV UR4, 0x252049c0 ;  /* 0x252049c000047882 */ /* 0x000fe20000000000 */
[----:B------:R-:W-:-:S06]  /*2020*/  UMOV UR5, 0x397b839a ;  /* 0x397b839a00057882 */ /* 0x000fcc0000000000 */
[----:B------:R-:W-:Y:S01]  /*2030*/  DFMA R16, -R16, UR4, R14 ;  /* 0x0000000410107c2b */ /* 0x000fe2000800010e */
[----:B------:R-:W-:Y:S10]  /*2040*/  @!P0 BRA `(.L_x_56) ;  /* 0x0000000000208947 */ /* 0x000ff40003800000 */
[----:B------:R-:W-:-:S07]  /*2050*/  MOV R2, 0x2070 ;  /* 0x0000207000027802 */ /* 0x000fce0000000f00 */
[----:B------:R-:W-:Y:S05]  /*2060*/  CALL.REL.NOINC `($_ZN2at6native54_GLOBAL__N__f6d41790_21_PhiloxDistribution_cu_0636f2c123philox_multi_key_kernelIdZZZZNS0_20_philox_normal_cuda_ERNS_6TensorERKS3_ddENKUlvE_clEvENKUlvE_clEvENKUlvE_clEvEUlmmE_ZZZNS0_20_philox_normal_cuda_ES4_S6_ddENKS7_clEvENKS8_clEvEUldE_EEvPT_PKmllT0_T1_16OffsetCalculatorILi1EjLb0EE$__internal_trig_reduction_slowpathd) ;  /* 0x0000001000147944 */ /* 0x000fea0003c00000 */
[----:B------:R-:W-:Y:S01]  /*2070*/  IMAD.MOV.U32 R0, RZ, RZ, R15 ;  /* 0x000000ffff007224 */ /* 0x000fe200078e000f */
[----:B------:R-:W-:Y:S01]  /*2080*/  MOV R16, R18 ;  /* 0x0000001200107202 */ /* 0x000fe20000000f00 */
[----:B------:R-:W-:Y:S01]  /*2090*/  IMAD.MOV.U32 R17, RZ, RZ, R19 ;  /* 0x000000ffff117224 */ /* 0x000fe200078e0013 */
[----:B------:R-:W-:Y:S06]  /*20a0*/  BRA `(.L_x_56) ;  /* 0x0000000000087947 */ /* 0x000fec0003800000 */
.L_x_55:
[----:B------:R-:W-:Y:S01]  /*20b0*/  DMUL R16, RZ, R8 ;  /* 0x00000008ff107228 */ /* 0x000fe20000000000 */
[----:B------:R-:W-:-:S10]  /*20c0*/  IMAD.MOV.U32 R0, RZ, RZ, RZ ;  /* 0x000000ffff007224 */ /* 0x000fd400078e00ff */
.L_x_56:
[----:B------:R-:W-:Y:S05]  /*20d0*/  BSYNC B0 ;  /* 0x0000000000007941 */ /* 0x000fea0003800000 */
.L_x_54:
[----:B------:R-:W-:Y:S01]  /*20e0*/  DMUL R14, R16, R16 ;  /* 0x00000010100e7228 */ /* 0x000fe20000000000 */
[----:B------:R-:W-:Y:S01]  /*20f0*/  IMAD.MOV.U32 R18, RZ, RZ, 0x2cb0d246 ;  /* 0x2cb0d246ff127424 */ /* 0x000fe200078e00ff */
[----:B------:R-:W-:Y:S01]  /*2100*/  MOV R19, 0x3e5ae5f1 ;  /* 0x3e5ae5f100137802 */ /* 0x000fe20000000f00 */
[----:B------:R-:W-:Y:S01]  /*2110*/  DMUL R12, R12, -2 ;  /* 0xc00000000c0c7828 */ /* 0x000fe20000000000 */
[----:B------:R-:W-:Y:S01]  /*2120*/  UMOV UR4, 0xf9785eba ;  /* 0xf9785eba00047882 */ /* 0x000fe20000000000 */
[----:B------:R-:W-:Y:S01]  /*2130*/  UMOV UR5, 0x3de5db65 ;  /* 0x3de5db6500057882 */ /* 0x000fe20000000000 */
[----:B------:R-:W-:Y:S01]  /*2140*/  IMAD.MOV.U32 R8, RZ, RZ, -0x3e107ad8 ;  /* 0xc1ef8528ff087424 */ /* 0x000fe200078e00ff */
[----:B------:R-:W-:Y:S01]  /*2150*/  UMOV UR8, 0x69ace392 ;  /* 0x69ace39200087882 */ /* 0x000fe20000000000 */
[----:B------:R-:W-:Y:S01]  /*2160*/  IMAD.MOV.U32 R9, RZ, RZ, 0x3e21eea7 ;  /* 0x3e21eea7ff097424 */ /* 0x000fe200078e00ff */
[C---:B------:R-:W-:Y:S01]  /*2170*/  DFMA R18, R14.reuse, UR4, -R18 ;  /* 0x000000040e127c2b */ /* 0x040fe20008000812 */
[----:B------:R-:W0:Y:S01]  /*2180*/  MUFU.RSQ64H R7, R13 ;  /* 0x0000000d00077308 */ /* 0x000e220000001c00 */
[----:B------:R-:W-:Y:S01]  /*2190*/  UMOV UR4, 0x20fd8164 ;  /* 0x20fd816400047882 */ /* 0x000fe20000000000 */
[----:B------:R-:W-:Y:S01]  /*21a0*/  UMOV UR5, 0x3da8ff83 ;  /* 0x3da8ff8300057882 */ /* 0x000fe20000000000 */
[----:B------:R-:W-:Y:S01]  /*21b0*/  UMOV UR9, 0x3ec71de3 ;  /* 0x3ec71de300097882 */ /* 0x000fe20000000000 */
[C---:B------:R-:W-:Y:S01]  /*21c0*/  DFMA R8, R14.reuse, -UR4, R8 ;  /* 0x800000040e087c2b */ /* 0x040fe20008000008 */
[----:B------:R-:W-:Y:S01]  /*21d0*/  UMOV UR4, 0x8e06e6d9 ;  /* 0x8e06e6d900047882 */ /* 0x000fe20000000000 */
[----:B------:R-:W-:Y:S01]  /*21e0*/  UMOV UR5, 0x3e927e4f ;  /* 0x3e927e4f00057882 */ /* 0x000fe20000000000 */
[----:B------:R-:W-:Y:S01]  /*21f0*/  DFMA R18, R14, R18, UR8 ;  /* 0x000000080e127e2b */ /* 0x000fe20008000012 */
[----:B------:R-:W-:Y:S01]  /*2200*/  VIADD R6, R13, 0xfcb00000 ;  /* 0xfcb000000d067836 */ /* 0x000fe20000000000 */
[----:B------:R-:W-:Y:S01]  /*2210*/  UMOV UR8, 0x19db62a1 ;  /* 0x19db62a100087882 */ /* 0x000fe20000000000 */
[----:B------:R-:W-:Y:S01]  /*2220*/  UMOV UR9, 0x3f2a01a0 ;  /* 0x3f2a01a000097882 */ /* 0x000fe20000000000 */
[----:B------:R-:W-:-:S02]  /*2230*/  HFMA2.MMA R24, -RZ, RZ, 0, 0 ;  /* 0x00000000ff187435 */ /* 0x000fc400000001ff */
[C---:B------:R-:W-:Y:S01]  /*2240*/  DFMA R8, R14.reuse, R8, -UR4 ;  /* 0x800000040e087e2b */ /* 0x040fe20008000008 */
[----:B------:R-:W-:Y:S01]  /*2250*/  UMOV UR4, 0x19ddbce9 ;  /* 0x19ddbce900047882 */ /* 0x000fe20000000000 */
[----:B------:R-:W-:Y:S01]  /*2260*/  UMOV UR5, 0x3efa01a0 ;  /* 0x3efa01a000057882 */ /* 0x000fe20000000000 */
[----:B------:R-:W-:Y:S01]  /*2270*/  DFMA R18, R14, R18, -UR8 ;  /* 0x800000080e127e2b */ /* 0x000fe20008000012 */
[----:B------:R-:W-:Y:S01]  /*2280*/  UMOV UR8, 0x11110818 ;  /* 0x1111081800087882 */ /* 0x000fe20000000000 */
[----:B0-----:R-:W-:Y:S01]  /*2290*/  DMUL R20, R6, R6 ;  /* 0x0000000606147228 */ /* 0x001fe20000000000 */
[----:B------:R-:W-:Y:S01]  /*22a0*/  UMOV UR9, 0x3f811111 ;  /* 0x3f81111100097882 */ /* 0x000fe20000000000 */
[----:B------:R-:W-:Y:S01]  /*22b0*/  IMAD.MOV.U32 R25, RZ, RZ, 0x3fd80000 ;  /* 0x3fd80000ff197424 */ /* 0x000fe200078e00ff */
[C---:B------:R-:W-:Y:S01]  /*22c0*/  DFMA R8, R14.reuse, R8, UR4 ;  /* 0x000000040e087e2b */ /* 0x040fe20008000008 */
[----:B------:R-:W-:Y:S01]  /*22d0*/  UMOV UR4, 0x16c15d47 ;  /* 0x16c15d4700047882 */ /* 0x000fe20000000000 */
[----:B------:R-:W-:Y:S01]  /*22e0*/  UMOV UR5, 0x3f56c16c ;  /* 0x3f56c16c00057882 */ /* 0x000fe20000000000 */
[----:B------:R-:W-:Y:S01]  /*22f0*/  DFMA R22, R14, R18, UR8 ;  /* 0x000000080e167e2b */ /* 0x000fe20008000012 */
[----:B------:R-:W-:Y:S01]  /*2300*/  UMOV UR8, 0x55555554 ;  /* 0x5555555400087882 */ /* 0x000fe20000000000 */
[----:B------:R-:W-:Y:S01]  /*2310*/  DFMA R18, R12, -R20, 1 ;  /* 0x3ff000000c12742b */ /* 0x000fe20000000814 */
[----:B------:R-:W-:Y:S01]  /*2320*/  UMOV UR9, 0x3fc55555 ;  /* 0x3fc5555500097882 */ /* 0x000fe20000000000 */
[----:B------:R-:W-:Y:S01]  /*2330*/  LOP3.LUT R2, R0, 0x1, RZ, 0xc0, !PT ;  /* 0x0000000100027812 */ /* 0x000fe200078ec0ff */
[C---:B------:R-:W-:Y:S01]  /*2340*/  DFMA R20, R14.reuse, R8, -UR4 ;  /* 0x800000040e147e2b */ /* 0x040fe20008000008 */
[----:B------:R-:W-:Y:S01]  /*2350*/  UMOV UR4, 0x55555551 ;  /* 0x5555555100047882 */ /* 0x000fe20000000000 */
[----:B------:R-:W-:Y:S01]  /*2360*/  UMOV UR5, 0x3fa55555 ;  /* 0x3fa5555500057882 */ /* 0x000fe20000000000 */
[----:B------:R-:W-:Y:S01]  /*2370*/  DFMA R22, R14, R22, -UR8 ;  /* 0x800000080e167e2b */ /* 0x000fe20008000016 */
[----:B------:R-:W-:Y:S01]  /*2380*/  ISETP.NE.U32.AND P0, PT, R2, 0x1, PT ;  /* 0x000000010200780c */ /* 0x000fe20003f05070 */
[----:B------:R-:W-:Y:S01]  /*2390*/  DFMA R8, R18, R24, 0.5 ;  /* 0x3fe000001208742b */ /* 0x000fe20000000018 */
[----:B------:R-:W-:Y:S01]  /*23a0*/  LOP3.LUT P1, RZ, R0, 0x2, RZ, 0xc0, !PT ;  /* 0x0000000200ff7812 */ /* 0x000fe2000782c0ff */
[----:B------:R-:W-:Y:S01]  /*23b0*/  DMUL R18, R6, R18 ;  /* 0x0000001206127228 */ /* 0x000fe20000000000 */
[----:B------:R-:W-:Y:S01]  /*23c0*/  BSSY B0, `(.L_x_57) ;  /* 0x000001a000007945 */ /* 0x000fe20003800000 */
[----:B------:R-:W-:-:S02]  /*23d0*/  DFMA R20, R14, R20, UR4 ;  /* 0x000000040e147e2b */ /* 0x000fc40008000014 */
[----:B------:R-:W-:-:S04]  /*23e0*/  DFMA R22, R14, R22, RZ ;  /* 0x000000160e16722b */ /* 0x000fc800000000ff */
[----:B------:R-:W-:Y:S02]  /*23f0*/  DFMA R8, R8, R18, R6 ;  /* 0x000000120808722b */ /* 0x000fe40000000006 */
[----:B------:R-:W-:Y:S02]  /*2400*/  DFMA R20, R14, R20, -0.5 ;  /* 0xbfe000000e14742b */ /* 0x000fe40000000014 */
[----:B------:R-:W-:-:S04]  /*2410*/  DFMA R16, R22, R16, R16 ;  /* 0x000000101610722b */ /* 0x000fc80000000010 */
[----:B------:R-:W-:Y:S02]  /*2420*/  DMUL R18, R12, R8 ;  /* 0x000000080c127228 */ /* 0x000fe40000000000 */
[----:B------:R-:W-:Y:S01]  /*2430*/  DFMA R14, R14, R20, 1 ;  /* 0x3ff000000e0e742b */ /* 0x000fe20000000014 */
[----:B------:R-:W-:Y:S01]  /*2440*/  VIADD R25, R9, 0xfff00000 ;  /* 0xfff0000009197836 */ /* 0x000fe20000000000 */
[----:B------:R-:W-:Y:S02]  /*2450*/  MOV R24, R8 ;  /* 0x0000000800187202 */ /* 0x000fe40000000f00 */
[----:B------:R-:W-:Y:S01]  /*2460*/  @!P0 LOP3.LUT R21, R17, 0x80000000, RZ, 0x3c, !PT ;  /* 0x8000000011158812 */ /* 0x000fe200078e3cff */
[----:B------:R-:W-:Y:S01]  /*2470*/  @!P0 IMAD.MOV.U32 R20, RZ, RZ, R16 ;  /* 0x000000ffff148224 */ /* 0x000fe200078e0010 */
[----:B------:R-:W-:-:S04]  /*2480*/  DFMA R22, R18, -R18, R12 ;  /* 0x800000121216722b */ /* 0x000fc8000000000c */
[----:B------:R-:W-:Y:S01]  /*2490*/  @!P0 MOV R16, R14 ;  /* 0x0000000e00108202 */ /* 0x000fe20000000f00 */
[----:B------:R-:W-:Y:S02]  /*24a0*/  @!P0 IMAD.MOV.U32 R17, RZ, RZ, R15 ;  /* 0x000000ffff118224 */ /* 0x000fe400078e000f */
[----:B------:R-:W-:Y:S02]  /*24b0*/  @!P0 IMAD.MOV.U32 R14, RZ, RZ, R20 ;  /* 0x000000ffff0e8224 */ /* 0x000fe400078e0014 */
[----:B------:R-:W-:Y:S01]  /*24c0*/  @!P0 IMAD.MOV.U32 R15, RZ, RZ, R21 ;  /* 0x000000ffff0f8224 */ /* 0x000fe200078e0015 */
[----:B------:R-:W-:Y:S01]  /*24d0*/  ISETP.GE.U32.AND P0, PT, R6, 0x7ca00000, PT ;  /* 0x7ca000000600780c */ /* 0x000fe20003f06070 */
[----:B------:R-:W-:Y:S01]  /*24e0*/  DFMA R20, R22, R24, R18 ;  /* 0x000000181614722b */ /* 0x000fe20000000012 */
[----:B------:R-:W-:Y:S02]  /*24f0*/  @P1 LOP3.LUT R27, R17, 0x80000000, RZ, 0x3c, !PT ;  /* 0x80000000111b1812 */ /* 0x000fe400078e3cff */
[----:B------:R-:W-:-:S03]  /*2500*/  @P1 LOP3.LUT R5, R15, 0x80000000, RZ, 0x3c, !PT ;  /* 0x800000000f051812 */ /* 0x000fc600078e3cff */
[----:B------:R-:W-:Y:S02]  /*2510*/  @P1 IMAD.MOV.U32 R17, RZ, RZ, R27 ;  /* 0x000000ffff111224 */ /* 0x000fe400078e001b */
[----:B------:R-:W-:-:S04]  /*2520*/  @P1 IMAD.MOV.U32 R15, RZ, RZ, R5 ;  /* 0x000000ffff0f1224 */ /* 0x000fc800078e0005 */
[----:B------:R-:W-:Y:S05]  /*2530*/  @!P0 BRA `(.L_x_58) ;  /* 0x0000000000088947 */ /* 0x000fea0003800000 */
[----:B------:R-:W-:-:S07]  /*2540*/  MOV R0, 0x2560 ;  /* 0x0000256000007802 */ /* 0x000fce0000000f00 */
[----:B------:R-:W-:Y:S05]  /*2550*/  CALL.REL.NOINC `($__internal_4_$__cuda_sm20_dsqrt_rn_f64_mediumpath_v1) ;  /* 0x00000008001c7944 */ /* 0x000fea0003c00000 */
.L_x_58:
[----:B------:R-:W-:Y:S05]  /*2560*/  BSYNC B0 ;  /* 0x0000000000007941 */ /* 0x000fea0003800000 */
.L_x_57:
[----:B------:R-:W0:Y:S01]  /*2570*/  LDC.64 R6, c[0x0][0x228] ;  /* 0x00008a00ff067b82 */ /* 0x000e220000000a00 */
[C---:B------:R-:W-:Y:S02]  /*2580*/  DMUL R14, R20.reuse, R14 ;  /* 0x0000000e140e7228 */ /* 0x040fe40000000000 */
[----:B------:R-:W-:Y:S01]  /*2590*/  DMUL R16, R20, R16 ;  /* 0x0000001014107228 */ /* 0x000fe20000000000 */
[----:B0-----:R-:W-:Y:S02]  /*25a0*/  LEA.HI R5, P0, R7, R6, RZ, 0x1 ;  /* 0x0000000607057211 */ /* 0x001fe400078108ff */
[----:B------:R-:W-:-:S03]  /*25b0*/  LOP3.LUT R2, R6, 0x1, RZ, 0xc0, !PT ;  /* 0x0000000106027812 */ /* 0x000fc600078ec0ff */
[----:B------:R-:W-:Y:S01]  /*25c0*/  IMAD.X R0, RZ, RZ, R7, P0 ;  /* 0x000000ffff007224 */ /* 0x000fe200000e0607 */
[----:B------:R-:W-:-:S04]  /*25d0*/  ISETP.NE.U32.AND P1, PT, R2, 0x1, PT ;  /* 0x000000010200780c */ /* 0x000fc80003f25070 */
[--C-:B------:R-:W-:Y:S02]  /*25e0*/  SHF.R.S64 R5, R5, 0x1, R0.reuse ;  /* 0x0000000105057819 */ /* 0x100fe40000001000 */
[----:B------:R-:W-:Y:S02]  /*25f0*/  SHF.R.S32.HI R0, RZ, 0x1, R0 ;  /* 0x00000001ff007819 */ /* 0x000fe40000011400 */
[C---:B------:R-:W-:Y:S02]  /*2600*/  ISETP.GE.U32.AND P0, PT, R4.reuse, R5, PT ;  /* 0x000000050400720c */ /* 0x040fe40003f06070 */
[----:B------:R-:W-:Y:S02]  /*2610*/  ISETP.NE.U32.AND.EX P1, PT, RZ, RZ, PT, P1 ;  /* 0x000000ffff00720c */ /* 0x000fe40003f25110 */
[----:B------:R-:W-:Y:S01]  /*2620*/  ISETP.GE.AND.EX P0, PT, R3, R0, PT, P0 ;  /* 0x000000000300720c */ /* 0x000fe20003f06300 */
[----:B------:R-:W-:Y:S01]  /*2630*/  IMAD R0, R11, R6, RZ ;  /* 0x000000060b007224 */ /* 0x000fe200078e02ff */
[----:B------:R-:W-:-:S02]  /*2640*/  SHF.L.U64.HI R5, R4, 0x1, R3 ;  /* 0x0000000104057819 */ /* 0x000fc40000010203 */
[----:B------:R-:W-:Y:S01]  /*2650*/  SHF.L.U32 R4, R4, 0x1, RZ ;  /* 0x0000000104047819 */ /* 0x000fe200000006ff */
[----:B------:R-:W-:-:S04]  /*2660*/  IMAD R11, R10, R7, R0 ;  /* 0x000000070a0b7224 */ /* 0x000fc800078e0200 */
[----:B------:R-:W-:-:S04]  /*2670*/  IMAD.WIDE.U32 R2, R10, R6, R4 ;  /* 0x000000060a027225 */ /* 0x000fc800078e0004 */
[----:B------:R-:W-:Y:S01]  /*2680*/  IMAD.IADD R13, R3, 0x1, R11 ;  /* 0x00000001030d7824 */ /* 0x000fe200078e020b */
[----:B------:R-:W-:Y:S06]  /*2690*/  @!P0 BRA P1, `(.L_x_59) ;  /* 0x0000000000488947 */ /* 0x000fec0000800000 */
[----:B------:R-:W-:-:S04]  /*26a0*/  ISETP.GE.U32.AND P0, PT, R4, R6, PT ;  /* 0x000000060400720c */ /* 0x000fc80003f06070 */
[----:B------:R-:W-:-:S13]  /*26b0*/  ISETP.GE.AND.EX P0, PT, R5, R7, PT, P0 ;  /* 0x000000070500720c */ /* 0x000fda0003f06300 */
[----:B------:R-:W-:Y:S05]  /*26c0*/  @P0 EXIT ;  /* 0x000000000000094d */ /* 0x000fea0003800000 */
[----:B------:R-:W0:Y:S01]  /*26d0*/  LDC.64 R8, c[0x0][0x240] ;  /* 0x00009000ff087b82 */ /* 0x000e220000000a00 */
[----:B------:R-:W-:Y:S01]  /*26e0*/  IADD3 R3, P1, R4, 0x1, RZ ;  /* 0x0000000104037810 */ /* 0x000fe20007f3e0ff */
[----:B------:R-:W-:-:S03]  /*26f0*/  ULDC.64 UR4, c[0x0][0x210] ;  /* 0x0000840000047ab9 */ /* 0x000fc60000000a00 */
[----:B------:R-:W-:Y:S01]  /*2700*/  ISETP.GE.U32.AND P0, PT, R3, R6, PT ;  /* 0x000000060300720c */ /* 0x000fe20003f06070 */
[----:B------:R-:W-:Y:S01]  /*2710*/  IMAD.X R0, RZ, RZ, R5, P1 ;  /* 0x000000ffff007224 */ /* 0x000fe200008e0605 */
[----:B------:R-:W-:Y:S01]  /*2720*/  LEA R4, P1, R2, UR4, 0x3 ;  /* 0x0000000402047c11 */ /* 0x000fe2000f8218ff */
[----:B------:R-:W0:Y:S03]  /*2730*/  LDC.64 R10, c[0x0][0x238] ;  /* 0x00008e00ff0a7b82 */ /* 0x000e260000000a00 */
[----:B------:R-:W-:Y:S02]  /*2740*/  ISETP.GE.AND.EX P0, PT, R0, R7, PT, P0 ;  /* 0x000000070000720c */ /* 0x000fe40003f06300 */
[----:B------:R-:W-:Y:S01]  /*2750*/  LEA.HI.X R5, R2, UR5, R13, 0x3, P1 ;  /* 0x0000000502057c11 */ /* 0x000fe200088f1c0d */
[----:B0-----:R-:W-:-:S07]  /*2760*/  DFMA R14, R14, R8, R10 ;  /* 0x000000080e0e722b */ /* 0x001fce000000000a */
[----:B------:R0:W-:Y:S03]  /*2770*/  STG.E.64 desc[UR6][R4.64], R14 ;  /* 0x0000000e04007986 */ /* 0x0001e6000c101b06 */
[----:B------:R-:W-:Y:S05]  /*2780*/  @P0 EXIT ;  /* 0x000000000000094d */ /* 0x000fea0003800000 */
[----:B------:R-:W-:-:S07]  /*2790*/  DFMA R16, R16, R8, R10 ;  /* 0x000000081010722b */ /* 0x000fce000000000a */
[----:B------:R-:W-:Y:S01]  /*27a0*/  STG.E.64 desc[UR6][R4.64+0x8], R16 ;  /* 0x0000081004007986 */ /* 0x000fe2000c101b06 */
[----:B------:R-:W-:Y:S05]  /*27b0*/  EXIT ;  /* 0x000000000000794d */ /* 0x000fea0003800000 */
.L_x_59:
[----:B------:R-:W0:Y:S01]  /*27c0*/  LDC.64 R4, c[0x0][0x238] ;  /* 0x00008e00ff047b82 */ /* 0x000e220000000a00 */
[----:B------:R-:W-:Y:S02]  /*27d0*/  ULDC.64 UR4, c[0x0][0x240] ;  /* 0x0000900000047ab9 */ /* 0x000fe40000000a00 */
[--C-:B0-----:R-:W-:Y:S02]  /*27e0*/  DFMA R14, R14, UR4, R4.reuse ;  /* 0x000000040e0e7c2b */ /* 0x101fe40008000004 */
[----:B------:R-:W-:Y:S01]  /*27f0*/  DFMA R4, R16, UR4, R4 ;  /* 0x0000000410047c2b */ /* 0x000fe20008000004 */
[----:B------:R-:W-:Y:S02]  /*2800*/  ULDC.64 UR4, c[0x0][0x210] ;  /* 0x0000840000047ab9 */ /* 0x000fe40000000a00 */
[----:B------:R-:W-:-:S04]  /*2810*/  LEA R6, P0, R2, UR4, 0x3 ;  /* 0x0000000402067c11 */ /* 0x000fc8000f8018ff */
[----:B------:R-:W-:Y:S01]  /*2820*/  LEA.HI.X R7, R2, UR5, R13, 0x3, P0 ;  /* 0x0000000502077c11 */ /* 0x000fe200080f1c0d */
[----:B------:R-:W-:Y:S01]  /*2830*/  IMAD.MOV.U32 R8, RZ, RZ, R14 ;  /* 0x000000ffff087224 */ /* 0x000fe200078e000e */
[----:B------:R-:W-:Y:S01]  /*2840*/  MOV R9, R15 ;  /* 0x0000000f00097202 */ /* 0x000fe20000000f00 */
[----:B------:R-:W-:Y:S02]  /*2850*/  IMAD.MOV.U32 R10, RZ, RZ, R4 ;  /* 0x000000ffff0a7224 */ /* 0x000fe400078e0004 */
[----:B------:R-:W-:-:S05]  /*2860*/  IMAD.MOV.U32 R11, RZ, RZ, R5 ;  /* 0x000000ffff0b7224 */ /* 0x000fca00078e0005 */
[----:B------:R-:W-:Y:S01]  /*2870*/  STG.E.128 desc[UR6][R6.64], R8 ;  /* 0x0000000806007986 */ /* 0x000fe2000c101d06 */
[----:B------:R-:W-:Y:S05]  /*2880*/  EXIT ;  /* 0x000000000000794d */ /* 0x000fea0003800000 */
        .weak           $__internal_3_$__cuda_sm20_div_s64
        .type           $__internal_3_$__cuda_sm20_div_s64,@function
        .size           $__internal_3_$__cuda_sm20_div_s64,($__internal_4_$__cuda_sm20_dsqrt_rn_f64_mediumpath_v1 - $__internal_3_$__cuda_sm20_div_s64)
$__internal_3_$__cuda_sm20_div_s64:
        /* <DEDUP_REMOVED lines=8> */
[----:B0-----:R-:W-:-:S06]  /*2910*/  VIADD R2, R8, 0x1ffffffe ;  /* 0x1ffffffe08027836 */ /* 0x001fcc0000000000 */
[----:B------:R-:W0:Y:S02]  /*2920*/  F2I.U64.TRUNC R2, R2 ;  /* 0x0000000200027311 */ /* 0x000e24000020d800 */
[----:B0-----:R-:W-:-:S04]  /*2930*/  IMAD.WIDE.U32 R6, R2, UR4, RZ ;  /* 0x0000000402067c25 */ /* 0x001fc8000f8e00ff */
[----:B------:R-:W-:Y:S01]  /*2940*/  IMAD R7, R2, UR5, R7 ;  /* 0x0000000502077c24 */ /* 0x000fe2000f8e0207 */
[----:B------:R-:W-:-:S03]  /*2950*/  IADD3 R9, P0, RZ, -R6, RZ ;  /* 0x80000006ff097210 */ /* 0x000fc60007f1e0ff */
[----:B------:R-:W-:Y:S02]  /*2960*/  IMAD R7, R3, UR4, R7 ;  /* 0x0000000403077c24 */ /* 0x000fe4000f8e0207 */
[----:B------:R-:W-:-:S03]  /*2970*/  IMAD.HI.U32 R6, R2, R9, RZ ;  /* 0x0000000902067227 */ /* 0x000fc600078e00ff */
[----:B------:R-:W-:Y:S01]  /*2980*/  IADD3.X R11, RZ, ~R7, RZ, P0, !PT ;  /* 0x80000007ff0b7210 */ /* 0x000fe200007fe4ff */
[----:B------:R-:W-:-:S04]  /*2990*/  IMAD.MOV.U32 R7, RZ, RZ, R2 ;  /* 0x000000ffff077224 */ /* 0x000fc800078e0002 */
[----:B------:R-:W-:-:S04]  /*29a0*/  IMAD.WIDE.U32 R6, P0, R2, R11, R6 ;  /* 0x0000000b02067225 */ /* 0x000fc80007800006 */
[C---:B------:R-:W-:Y:S02]  /*29b0*/  IMAD R13, R3.reuse, R11, RZ ;  /* 0x0000000b030d7224 */ /* 0x040fe400078e02ff */
[----:B------:R-:W-:-:S04]  /*29c0*/  IMAD.HI.U32 R6, P1, R3, R9, R6 ;  /* 0x0000000903067227 */ /* 0x000fc80007820006 */
[----:B------:R-:W-:Y:S01]  /*29d0*/  IMAD.HI.U32 R11, R3, R11, RZ ;  /* 0x0000000b030b7227 */ /* 0x000fe200078e00ff */
[----:B------:R-:W-:-:S03]  /*29e0*/  IADD3 R7, P2, R13, R6, RZ ;  /* 0x000000060d077210 */ /* 0x000fc60007f5e0ff */
[----:B------:R-:W-:Y:S01]  /*29f0*/  IMAD.X R6, R11, 0x1, R3, P0 ;  /* 0x000000010b067824 */ /* 0x000fe200000e0603 */
[----:B------:R-:W-:Y:S01]  /*2a00*/  IADD3 R11, P4, RZ, -R4, RZ ;  /* 0x80000004ff0b7210 */ /* 0x000fe20007f9e0ff */
[----:B------:R-:W-:-:S03]  /*2a10*/  IMAD.WIDE.U32 R2, R7, UR4, RZ ;  /* 0x0000000407027c25 */ /* 0x000fc6000f8e00ff */
[----:B------:R-:W-:Y:S01]  /*2a20*/  IADD3.X R9, RZ, RZ, R6, P2, P1 ;  /* 0x000000ffff097210 */ /* 0x000fe200017e2406 */
[----:B------:R-:W-:Y:S01]  /*2a30*/  IMAD R6, R7, UR5, R3 ;  /* 0x0000000507067c24 */ /* 0x000fe2000f8e0203 */
[----:B------:R-:W-:Y:S02]  /*2a40*/  IADD3 R3, P0, RZ, -R2, RZ ;  /* 0x80000002ff037210 */ /* 0x000fe40007f1e0ff */
[----:B------:R-:W-:Y:S01]  /*2a50*/  SEL R11, R11, R4, !P3 ;  /* 0x000000040b0b7207 */ /* 0x000fe20005800000 */
[----:B------:R-:W-:Y:S02]  /*2a60*/  IMAD R2, R9, UR4, R6 ;  /* 0x0000000409027c24 */ /* 0x000fe4000f8e0206 */
[----:B------:R-:W-:-:S04]  /*2a70*/  IMAD.HI.U32 R6, R7, R3, RZ ;  /* 0x0000000307067227 */ /* 0x000fc800078e00ff */
[----:B------:R-:W-:-:S04]  /*2a80*/  IMAD.X R2, RZ, RZ, ~R2, P0 ;  /* 0x000000ffff027224 */ /* 0x000fc800000e0e02 */
[----:B------:R-:W-:-:S04]  /*2a90*/  IMAD.WIDE.U32 R6, P0, R7, R2, R6 ;  /* 0x0000000207067225 */ /* 0x000fc80007800006 */
[----:B------:R-:W-:Y:S01]  /*2aa0*/  IMAD.HI.U32 R7, P1, R9, R3, R6 ;  /* 0x0000000309077227 */ /* 0x000fe20007820006 */
[----:B------:R-:W-:-:S03]  /*2ab0*/  IADD3.X R3, RZ, ~R5, RZ, P4, !PT ;  /* 0x80000005ff037210 */ /* 0x000fc600027fe4ff */
[-C--:B------:R-:W-:Y:S01]  /*2ac0*/  IMAD R6, R9, R2.reuse, RZ ;  /* 0x0000000209067224 */ /* 0x080fe200078e02ff */
[----:B------:R-:W-:Y:S01]  /*2ad0*/  SEL R10, R3, R5, !P3 ;  /* 0x00000005030a7207 */ /* 0x000fe20005800000 */
[----:B------:R-:W-:-:S03]  /*2ae0*/  IMAD.HI.U32 R2, R9, R2, RZ ;  /* 0x0000000209027227 */ /* 0x000fc600078e00ff */
[----:B------:R-:W-:Y:S01]  /*2af0*/  IADD3 R7, P2, R6, R7, RZ ;  /* 0x0000000706077210 */ /* 0x000fe20007f5e0ff */
[----:B------:R-:W-:Y:S02]  /*2b00*/  IMAD.X R9, R2, 0x1, R9, P0 ;  /* 0x0000000102097824 */ /* 0x000fe400000e0609 */
[----:B------:R-:W-:Y:S02]  /*2b10*/  IMAD.MOV.U32 R3, RZ, RZ, RZ ;  /* 0x000000ffff037224 */ /* 0x000fe400078e00ff */
[----:B------:R-:W-:Y:S01]  /*2b20*/  IMAD.HI.U32 R2, R7, R11, RZ ;  /* 0x0000000b07027227 */ /* 0x000fe200078e00ff */
[----:B------:R-:W-:-:S03]  /*2b30*/  IADD3.X R9, RZ, RZ, R9, P2, P1 ;  /* 0x000000ffff097210 */ /* 0x000fc600017e2409 */
[----:B------:R-:W-:-:S04]  /*2b40*/  IMAD.WIDE.U32 R2, R7, R10, R2 ;  /* 0x0000000a07027225 */ /* 0x000fc800078e0002 */
[C---:B------:R-:W-:Y:S02]  /*2b50*/  IMAD R7, R9.reuse, R10, RZ ;  /* 0x0000000a09077224 */ /* 0x040fe400078e02ff */
[----:B------:R-:W-:-:S04]  /*2b60*/  IMAD.HI.U32 R2, P0, R9, R11, R2 ;  /* 0x0000000b09027227 */ /* 0x000fc80007800002 */
[----:B------:R-:W-:Y:S01]  /*2b70*/  IMAD.HI.U32 R6, R9, R10, RZ ;  /* 0x0000000a09067227 */ /* 0x000fe200078e00ff */
[----:B------:R-:W-:-:S03]  /*2b80*/  IADD3 R7, P1, R7, R2, RZ ;  /* 0x0000000207077210 */ /* 0x000fc60007f3e0ff */
[----:B------:R-:W-:Y:S02]  /*2b90*/  IMAD.X R6, RZ, RZ, R6, P0 ;  /* 0x000000ffff067224 */ /* 0x000fe400000e0606 */
        /* <DEDUP_REMOVED lines=8> */
[----:B------:R-:W-:Y:S01]  /*2c20*/  IADD3 R8, P1, R11, -UR4, RZ ;  /* 0x800000040b087c10 */ /* 0x000fe2000ff3e0ff */
[----:B------:R-:W-:-:S03]  /*2c30*/  IMAD.X R3, RZ, RZ, R6, P2 ;  /* 0x000000ffff037224 */ /* 0x000fc600010e0606 */
[C---:B------:R-:W-:Y:S02]  /*2c40*/  ISETP.GE.U32.AND.EX P0, PT, R10.reuse, UR5, PT, P0 ;  /* 0x000000050a007c0c */ /* 0x040fe4000bf06100 */
[----:B------:R-:W-:Y:S02]  /*2c50*/  IADD3.X R9, R10, ~UR5, RZ, P1, !PT ;  /* 0x800000050a097c10 */ /* 0x000fe40008ffe4ff */
[----:B------:R-:W-:Y:S02]  /*2c60*/  SEL R8, R8, R11, P0 ;  /* 0x0000000b08087207 */ /* 0x000fe40000000000 */
[----:B------:R-:W-:Y:S02]  /*2c70*/  SEL R7, R2, R7, P0 ;  /* 0x0000000702077207 */ /* 0x000fe40000000000 */
[----:B------:R-:W-:Y:S02]  /*2c80*/  SEL R9, R9, R10, P0 ;  /* 0x0000000a09097207 */ /* 0x000fe40000000000 */
[----:B------:R-:W-:-:S02]  /*2c90*/  ISETP.GE.U32.AND P1, PT, R8, UR4, PT ;  /* 0x0000000408007c0c */ /* 0x000fc4000bf26070 */
[----:B------:R-:W-:Y:S02]  /*2ca0*/  SEL R6, R3, R6, P0 ;  /* 0x0000000603067207 */ /* 0x000fe40000000000 */
[----:B------:R-:W-:Y:S02]  /*2cb0*/  IADD3 R10, P2, R7, 0x1, RZ ;  /* 0x00000001070a7810 */ /* 0x000fe40007f5e0ff */
[----:B------:R-:W-:Y:S02]  /*2cc0*/  ISETP.GE.U32.AND.EX P0, PT, R9, UR5, PT, P1 ;  /* 0x0000000509007c0c */ /* 0x000fe4000bf06110 */
[----:B------:R-:W-:Y:S01]  /*2cd0*/  LOP3.LUT R2, R5, UR11, RZ, 0x3c, !PT ;  /* 0x0000000b05027c12 */ /* 0x000fe2000f8e3cff */
[----:B------:R-:W-:Y:S01]  /*2ce0*/  IMAD.X R11, RZ, RZ, R6, P2 ;  /* 0x000000ffff0b7224 */ /* 0x000fe200010e0606 */
[----:B------:R-:W-:Y:S02]  /*2cf0*/  SEL R10, R10, R7, P0 ;  /* 0x000000070a0a7207 */ /* 0x000fe40000000000 */
[----:B------:R-:W-:-:S02]  /*2d00*/  ISETP.GE.AND P1, PT, R2, RZ, PT ;  /* 0x000000ff0200720c */ /* 0x000fc40003f26270 */
[----:B------:R-:W-:Y:S02]  /*2d10*/  SEL R11, R11, R6, P0 ;  /* 0x000000060b0b7207 */ /* 0x000fe40000000000 */
[-C--:B------:R-:W-:Y:S02]  /*2d20*/  IADD3 R3, P2, RZ, -R10.reuse, RZ ;  /* 0x8000000aff037210 */ /* 0x080fe40007f5e0ff */
[----:B------:R-:W-:Y:S02]  /*2d30*/  ISETP.NE.U32.AND P0, PT, RZ, UR6, PT ;  /* 0x00000006ff007c0c */ /* 0x000fe4000bf05070 */
[-C--:B------:R-:W-:Y:S02]  /*2d40*/  IADD3.X R2, RZ, ~R11.reuse, RZ, P2, !PT ;  /* 0x8000000bff027210 */ /* 0x080fe400017fe4ff */
[----:B------:R-:W-:Y:S01]  /*2d50*/  SEL R10, R3, R10, !P1 ;  /* 0x0000000a030a7207 */ /* 0x000fe20004800000 */
[----:B------:R-:W-:Y:S01]  /*2d60*/  IMAD.MOV.U32 R3, RZ, RZ, 0x0 ;  /* 0x00000000ff037424 */ /* 0x000fe200078e00ff */
[----:B------:R-:W-:Y:S01]  /*2d70*/  SEL R11, R2, R11, !P1 ;  /* 0x0000000b020b7207 */ /* 0x000fe20004800000 */
[----:B------:R-:W-:Y:S01]  /*2d80*/  IMAD.MOV.U32 R2, RZ, RZ, R0 ;  /* 0x000000ffff027224 */ /* 0x000fe200078e0000 */
[----:B------:R-:W-:-:S04]  /*2d90*/  ISETP.NE.AND.EX P0, PT, RZ, UR11, PT, P0 ;  /* 0x0000000bff007c0c */ /* 0x000fc8000bf05300 */
[----:B------:R-:W-:Y:S02]  /*2da0*/  SEL R10, R10, 0xffffffff, P0 ;  /* 0xffffffff0a0a7807 */ /* 0x000fe40000000000 */
[----:B------:R-:W-:Y:S01]  /*2db0*/  SEL R11, R11, 0xffffffff, P0 ;  /* 0xffffffff0b0b7807 */ /* 0x000fe20000000000 */
[----:B------:R-:W-:Y:S06]  /*2dc0*/  RET.REL.NODEC R2 `(_ZN2at6native54_GLOBAL__N__f6d41790_21_PhiloxDistribution_cu_0636f2c123philox_multi_key_kernelIdZZZZNS0_20_philox_normal_cuda_ERNS_6TensorERKS3_ddENKUlvE_clEvENKUlvE_clEvENKUlvE_clEvEUlmmE_ZZZNS0_20_philox_normal_cuda_ES4_S6_ddENKS7_clEvENKS8_clEvEUldE_EEvPT_PKmllT0_T1_16OffsetCalculatorILi1EjLb0EE) ;  /* 0xffffffd0028c7950 */ /* 0x000fec0003c3ffff */
        .weak           $__internal_4_$__cuda_sm20_dsqrt_rn_f64_mediumpath_v1
        .type           $__internal_4_$__cuda_sm20_dsqrt_rn_f64_mediumpath_v1,@function
        .size           $__internal_4_$__cuda_sm20_dsqrt_rn_f64_mediumpath_v1,($_ZN2at6native54_GLOBAL__N__f6d41790_21_PhiloxDistribution_cu_0636f2c123philox_multi_key_kernelIdZZZZNS0_20_philox_normal_cuda_ERNS_6TensorERKS3_ddENKUlvE_clEvENKUlvE_clEvENKUlvE_clEvEUlmmE_ZZZNS0_20_philox_normal_cuda_ES4_S6_ddENKS7_clEvENKS8_clEvEUldE_EEvPT_PKmllT0_T1_16OffsetCalculatorILi1EjLb0EE$__internal_trig_reduction_slowpathd - $__internal_4_$__cuda_sm20_dsqrt_rn_f64_mediumpath_v1)
$__internal_4_$__cuda_sm20_dsqrt_rn_f64_mediumpath_v1:
[----:B------:R-:W-:Y:S01]  /*2dd0*/  ISETP.GE.U32.AND P0, PT, R6, -0x3400000, PT ;  /* 0xfcc000000600780c */ /* 0x000fe20003f06070 */
[----:B------:R-:W-:Y:S01]  /*2de0*/  BSSY B1, `(.L_x_60) ;  /* 0x0000028000017945 */ /* 0x000fe20003800000 */
[----:B------:R-:W-:Y:S01]  /*2df0*/  IMAD.MOV.U32 R24, RZ, RZ, R8 ;  /* 0x000000ffff187224 */ /* 0x000fe200078e0008 */
[----:B------:R-:W-:Y:S01]  /*2e00*/  MOV R6, R12 ;  /* 0x0000000c00067202 */ /* 0x000fe20000000f00 */
[----:B------:R-:W-:Y:S02]  /*2e10*/  IMAD.MOV.U32 R7, RZ, RZ, R13 ;  /* 0x000000ffff077224 */ /* 0x000fe400078e000d */
[----:B------:R-:W-:Y:S02]  /*2e20*/  IMAD.MOV.U32 R8, RZ, RZ, R22 ;  /* 0x000000ffff087224 */ /* 0x000fe400078e0016 */
[----:B------:R-:W-:-:S05]  /*2e30*/  IMAD.MOV.U32 R9, RZ, RZ, R23 ;  /* 0x000000ffff097224 */ /* 0x000fca00078e0017 */
[----:B------:R-:W-:Y:S05]  /*2e40*/  @!P0 BRA `(.L_x_61) ;  /* 0x0000000000208947 */ /* 0x000fea0003800000 */
[----:B------:R-:W-:-:S10]  /*2e50*/  DFMA.RM R8, R8, R24, R18 ;  /* 0x000000180808722b */ /* 0x000fd40000004012 */
[----:B------:R-:W-:-:S04]  /*2e60*/  IADD3 R12, P0, R8, 0x1, RZ ;  /* 0x00000001080c7810 */ /* 0x000fc80007f1e0ff */
[----:B------:R-:W-:-:S06]  /*2e70*/  IADD3.X R13, RZ, R9, RZ, P0, !PT ;  /* 0x00000009ff0d7210 */ /* 0x000fcc00007fe4ff */
[----:B------:R-:W-:-:S08]  /*2e80*/  DFMA.RP R6, -R8, R12, R6 ;  /* 0x0000000c0806722b */ /* 0x000fd00000008106 */
[----:B------:R-:W-:-:S06]  /*2e90*/  DSETP.GT.AND P0, PT, R6, RZ, PT ;  /* 0x000000ff0600722a */ /* 0x000fcc0003f04000 */
[----:B------:R-:W-:Y:S02]  /*2ea0*/  FSEL R8, R12, R8, P0 ;  /* 0x000000080c087208 */ /* 0x000fe40000000000 */
[----:B------:R-:W-:Y:S01]  /*2eb0*/  FSEL R9, R13, R9, P0 ;  /* 0x000000090d097208 */ /* 0x000fe20000000000 */
[----:B------:R-:W-:Y:S06]  /*2ec0*/  BRA `(.L_x_62) ;  /* 0x0000000000647947 */ /* 0x000fec0003800000 */
.L_x_61:
[----:B------:R-:W-:-:S14]  /*2ed0*/  DSETP.NE.AND P0, PT, R6, RZ, PT ;  /* 0x000000ff0600722a */ /* 0x000fdc0003f05000 */
[----:B------:R-:W-:Y:S05]  /*2ee0*/  @!P0 BRA `(.L_x_63) ;  /* 0x0000000000588947 */ /* 0x000fea0003800000 */
[----:B------:R-:W-:-:S13]  /*2ef0*/  ISETP.GE.AND P0, PT, R7, RZ, PT ;  /* 0x000000ff0700720c */ /* 0x000fda0003f06270 */
[----:B------:R-:W-:Y:S02]  /*2f00*/  @!P0 IMAD.MOV.U32 R8, RZ, RZ, 0x0 ;  /* 0x00000000ff088424 */ /* 0x000fe400078e00ff */
[----:B------:R-:W-:Y:S01]  /*2f10*/  @!P0 IMAD.MOV.U32 R9, RZ, RZ, -0x80000 ;  /* 0xfff80000ff098424 */ /* 0x000fe200078e00ff */
[----:B------:R-:W-:Y:S06]  /*2f20*/  @!P0 BRA `(.L_x_62) ;  /* 0x00000000004c8947 */ /* 0x000fec0003800000 */
[----:B------:R-:W-:-:S13]  /*2f30*/  ISETP.GT.AND P0, PT, R7, 0x7fefffff, PT ;  /* 0x7fefffff0700780c */ /* 0x000fda0003f04270 */
[----:B------:R-:W-:Y:S05]  /*2f40*/  @P0 BRA `(.L_x_63) ;  /* 0x0000000000400947 */ /* 0x000fea0003800000 */
[----:B------:R-:W-:Y:S01]  /*2f50*/  DMUL R6, R6, 8.11296384146066816958e+31 ;  /* 0x4690000006067828 */ /* 0x000fe20000000000 */
[----:B------:R-:W-:Y:S01]  /*2f60*/  IMAD.MOV.U32 R8, RZ, RZ, RZ ;  /* 0x000000ffff087224 */ /* 0x000fe200078e00ff */
[----:B------:R-:W-:Y:S01]  /*2f70*/  MOV R18, 0x0 ;  /* 0x0000000000127802 */ /* 0x000fe20000000f00 */
[----:B------:R-:W-:-:S03]  /*2f80*/  IMAD.MOV.U32 R19, RZ, RZ, 0x3fd80000 ;  /* 0x3fd80000ff137424 */ /* 0x000fc600078e00ff */
[----:B------:R-:W0:Y:S02]  /*2f90*/  MUFU.RSQ64H R9, R7 ;  /* 0x0000000700097308 */ /* 0x000e240000001c00 */
[----:B0-----:R-:W-:-:S08]  /*2fa0*/  DMUL R12, R8, R8 ;  /* 0x00000008080c7228 */ /* 0x001fd00000000000 */
[----:B------:R-:W-:-:S08]  /*2fb0*/  DFMA R12, R6, -R12, 1 ;  /* 0x3ff00000060c742b */ /* 0x000fd0000000080c */
[----:B------:R-:W-:Y:S02]  /*2fc0*/  DFMA R18, R12, R18, 0.5 ;  /* 0x3fe000000c12742b */ /* 0x000fe40000000012 */
[----:B------:R-:W-:-:S08]  /*2fd0*/  DMUL R12, R8, R12 ;  /* 0x0000000c080c7228 */ /* 0x000fd00000000000 */
[----:B------:R-:W-:-:S08]  /*2fe0*/  DFMA R12, R18, R12, R8 ;  /* 0x0000000c120c722b */ /* 0x000fd00000000008 */
[----:B------:R-:W-:Y:S02]  /*2ff0*/  DMUL R8, R6, R12 ;  /* 0x0000000c06087228 */ /* 0x000fe40000000000 */
[----:B------:R-:W-:-:S06]  /*3000*/  VIADD R13, R13, 0xfff00000 ;  /* 0xfff000000d0d7836 */ /* 0x000fcc0000000000 */
[----:B------:R-:W-:-:S08]  /*3010*/  DFMA R18, R8, -R8, R6 ;  /* 0x800000080812722b */ /* 0x000fd00000000006 */
[----:B------:R-:W-:-:S10]  /*3020*/  DFMA R8, R12, R18, R8 ;  /* 0x000000120c08722b */ /* 0x000fd40000000008 */
[----:B------:R-:W-:Y:S01]  /*3030*/  VIADD R9, R9, 0xfcb00000 ;  /* 0xfcb0000009097836 */ /* 0x000fe20000000000 */
[----:B------:R-:W-:Y:S06]  /*3040*/  BRA `(.L_x_62) ;  /* 0x0000000000047947 */ /* 0x000fec0003800000 */
.L_x_63:
[----:B------:R-:W-:-:S11]  /*3050*/  DADD R8, R6, R6 ;  /* 0x0000000006087229 */ /* 0x000fd60000000006 */
.L_x_62:
[----:B------:R-:W-:Y:S05]  /*3060*/  BSYNC B1 ;  /* 0x0000000000017941 */ /* 0x000fea0003800000 */
.L_x_60:
[----:B------:R-:W-:Y:S01]  /*3070*/  IMAD.MOV.U32 R6, RZ, RZ, R0 ;  /* 0x000000ffff067224 */ /* 0x000fe200078e0000 */
[----:B------:R-:W-:Y:S01]  /*3080*/  MOV R20, R8 ;  /* 0x0000000800147202 */ /* 0x000fe20000000f00 */
[----:B------:R-:W-:Y:S02]  /*3090*/  IMAD.MOV.U32 R7, RZ, RZ, 0x0 ;  /* 0x00000000ff077424 */ /* 0x000fe400078e00ff */
[----:B------:R-:W-:Y:S02]  /*30a0*/  IMAD.MOV.U32 R21, RZ, RZ, R9 ;  /* 0x000000ffff157224 */ /* 0x000fe400078e0009 */
[----:B------:R-:W-:Y:S05]  /*30b0*/  RET.REL.NODEC R6 `(_ZN2at6native54_GLOBAL__N__f6d41790_21_PhiloxDistribution_cu_0636f2c123philox_multi_key_kernelIdZZZZNS0_20_philox_normal_cuda_ERNS_6TensorERKS3_ddENKUlvE_clEvENKUlvE_clEvENKUlvE_clEvEUlmmE_ZZZNS0_20_philox_normal_cuda_ES4_S6_ddENKS7_clEvENKS8_clEvEUldE_EEvPT_PKmllT0_T1_16OffsetCalculatorILi1EjLb0EE) ;  /* 0xffffffcc06d07950 */ /* 0x000fea0003c3ffff */
        .type           $_ZN2at6native54_GLOBAL__N__f6d41790_21_PhiloxDistribution_cu_0636f2c123philox_multi_key_kernelIdZZZZNS0_20_philox_normal_cuda_ERNS_6TensorERKS3_ddENKUlvE_clEvENKUlvE_clEvENKUlvE_clEvEUlmmE_ZZZNS0_20_philox_normal_cuda_ES4_S6_ddENKS7_clEvENKS8_clEvEUldE_EEvPT_PKmllT0_T1_16OffsetCalculatorILi1EjLb0EE$__internal_trig_reduction_slowpathd,@function
        .size           $_ZN2at6native54_GLOBAL__N__f6d41790_21_PhiloxDistribution_cu_0636f2c123philox_multi_key_kernelIdZZZZNS0_20_philox_normal_cuda_ERNS_6TensorERKS3_ddENKUlvE_clEvENKUlvE_clEvENKUlvE_clEvEUlmmE_ZZZNS0_20_philox_normal_cuda_ES4_S6_ddENKS7_clEvENKS8_clEvEUldE_EEvPT_PKmllT0_T1_16OffsetCalculatorILi1EjLb0EE$__internal_trig_reduction_slowpathd,(.L_x_170 - $_ZN2at6native54_GLOBAL__N__f6d41790_21_PhiloxDistribution_cu_0636f2c123philox_multi_key_kernelIdZZZZNS0_20_philox_normal_cuda_ERNS_6TensorERKS3_ddENKUlvE_clEvENKUlvE_clEvENKUlvE_clEvEUlmmE_ZZZNS0_20_philox_normal_cuda_ES4_S6_ddENKS7_clEvENKS8_clEvEUldE_EEvPT_PKmllT0_T1_16OffsetCalculatorILi1EjLb0EE$__internal_trig_reduction_slowpathd)
$_ZN2at6native54_GLOBAL__N__f6d41790_21_PhiloxDistribution_cu_0636f2c123philox_multi_key_kernelIdZZZZNS0_20_philox_normal_cuda_ERNS_6TensorERKS3_ddENKUlvE_clEvENKUlvE_clEvENKUlvE_clEvEUlmmE_ZZZNS0_20_philox_normal_cuda_ES4_S6_ddENKS7_clEvENKS8_clEvEUldE_EEvPT_PKmllT0_T1_16OffsetCalculatorILi1EjLb0EE$__internal_trig_reduction_slowpathd:
[--C-:B------:R-:W-:Y:S01]  /*30c0*/  SHF.R.U32.HI R7, RZ, 0x14, R9.reuse ;  /* 0x00000014ff077819 */ /* 0x100fe20000011609 */
[----:B------:R-:W-:Y:S01]  /*30d0*/  IMAD.MOV.U32 R19, RZ, RZ, R9 ;  /* 0x000000ffff137224 */ /* 0x000fe200078e0009 */
[----:B------:R-:W-:Y:S01]  /*30e0*/  MOV R0, R8 ;  /* 0x0000000800007202 */ /* 0x000fe20000000f00 */
[----:B------:R-:W-:Y:S01]  /*30f0*/  IMAD.MOV.U32 R15, RZ, RZ, RZ ;  /* 0x000000ffff0f7224 */ /* 0x000fe200078e00ff */
[----:B------:R-:W-:-:S04]  /*3100*/  LOP3.LUT R5, R7, 0x7ff, RZ, 0xc0, !PT ;  /* 0x000007ff07057812 */ /* 0x000fc800078ec0ff */
[----:B------:R-:W-:-:S13]  /*3110*/  ISETP.NE.AND P0, PT, R5, 0x7ff, PT ;  /* 0x000007ff0500780c */ /* 0x000fda0003f05270 */
[----:B------:R-:W-:Y:S05]  /*3120*/  @!P0 BRA `(.L_x_64) ;  /* 0x0000000800388947 */ /* 0x000fea0003800000 */
[----:B------:R-:W-:Y:S01]  /*3130*/  IADD3 R5, R5, -0x400, RZ ;  /* 0xfffffc0005057810 */ /* 0x000fe20007ffe0ff */
[----:B------:R-:W-:Y:S01]  /*3140*/  VIADD R7, R7, 0xfffffc00 ;  /* 0xfffffc0007077836 */ /* 0x000fe20000000000 */
[----:B------:R-:W-:Y:S01]  /*3150*/  BSSY B1, `(.L_x_65) ;  /* 0x0000031000017945 */ /* 0x000fe20003800000 */
[----:B------:R-:W-:Y:S02]  /*3160*/  CS2R R16, SRZ ;  /* 0x0000000000107805 */ /* 0x000fe4000001ff00 */
[----:B------:R-:W-:Y:S02]  /*3170*/  SHF.R.U32.HI R6, RZ, 0x6, R5 ;  /* 0x00000006ff067819 */ /* 0x000fe40000011605 */
[----:B------:R-:W-:Y:S02]  /*3180*/  LOP3.LUT P2, R7, R7, 0x3f, RZ, 0xc0, !PT ;  /* 0x0000003f07077812 */ /* 0x000fe4000784c0ff */
[C---:B------:R-:W-:Y:S02]  /*3190*/  IADD3 R8, -R6.reuse, 0x10, RZ ;  /* 0x0000001006087810 */ /* 0x040fe40007ffe1ff */
[----:B------:R-:W-:-:S02]  /*31a0*/  IADD3 R5, -R6, 0x13, RZ ;  /* 0x0000001306057810 */ /* 0x000fc40007ffe1ff */
[----:B------:R-:W-:Y:S02]  /*31b0*/  ISETP.GT.AND P0, PT, R8, 0xe, PT ;  /* 0x0000000e0800780c */ /* 0x000fe40003f04270 */
[----:B------:R-:W-:Y:S02]  /*31c0*/  IADD3 R6, -R6, 0xf, RZ ;  /* 0x0000000f06067810 */ /* 0x000fe40007ffe1ff */
[----:B------:R-:W-:-:S03]  /*31d0*/  SEL R5, R5, 0x12, !P0 ;  /* 0x0000001205057807 */ /* 0x000fc60004000000 */
[----:B------:R-:W-:Y:S01]  /*31e0*/  IMAD.MOV.U32 R20, RZ, RZ, R6 ;  /* 0x000000ffff147224 */ /* 0x000fe200078e0006 */
[----:B------:R-:W-:-:S13]  /*31f0*/  ISETP.GT.AND P0, PT, R8, R5, PT ;  /* 0x000000050800720c */ /* 0x000fda0003f04270 */
[----:B------:R-:W-:Y:S05]  /*3200*/  @P0 BRA `(.L_x_66) ;  /* 0x0000000000940947 */ /* 0x000fea0003800000 */
[----:B------:R-:W0:Y:S01]  /*3210*/  LDC.64 R22, c[0x4][0xe0] ;  /* 0x01003800ff167b82 */ /* 0x000e220000000a00 */
[C---:B------:R-:W-:Y:S01]  /*3220*/  SHF.L.U64.HI R8, R0.reuse, 0xb, R19 ;  /* 0x0000000b00087819 */ /* 0x040fe20000010213 */
[----:B------:R-:W-:Y:S01]  /*3230*/  IMAD.MOV.U32 R20, RZ, RZ, R6 ;  /* 0x000000ffff147224 */ /* 0x000fe200078e0006 */
[----:B------:R-:W-:Y:S01]  /*3240*/  SHF.L.U32 R21, R0, 0xb, RZ ;  /* 0x0000000b00157819 */ /* 0x000fe200000006ff */
[----:B------:R-:W-:Y:S01]  /*3250*/  IMAD.MOV.U32 R0, RZ, RZ, R1 ;  /* 0x000000ffff007224 */ /* 0x000fe200078e0001 */
[----:B------:R-:W-:Y:S02]  /*3260*/  CS2R R16, SRZ ;  /* 0x0000000000107805 */ /* 0x000fe4000001ff00 */
[----:B------:R-:W-:Y:S01]  /*3270*/  LOP3.LUT R8, R8, 0x80000000, RZ, 0xfc, !PT ;  /* 0x8000000008087812 */ /* 0x000fe200078efcff */
[----:B------:R-:W1:Y:S01]  /*3280*/  LDC.64 R14, c[0x0][0x208] ;  /* 0x00008200ff0e7b82 */ /* 0x000e620000000a00 */
[----:B0-----:R-:W-:-:S07]  /*3290*/  IMAD.WIDE R22, R6, 0x8, R22 ;  /* 0x0000000806167825 */ /* 0x001fce00078e0216 */
.L_x_67:
[----:B-1----:R-:W-:Y:S01]  /*32a0*/  R2UR UR4, R14 ;  /* 0x000000000e0472ca */ /* 0x002fe200000e0000 */
[----:B------:R-:W-:Y:S01]  /*32b0*/  IMAD.MOV.U32 R19, RZ, RZ, R23 ;  /* 0x000000ffff137224 */ /* 0x000fe200078e0017 */
[----:B------:R-:W-:Y:S02]  /*32c0*/  R2UR UR5, R15 ;  /* 0x000000000f0572ca */ /* 0x000fe400000e0000 */
[----:B------:R-:W-:-:S11]  /*32d0*/  MOV R18, R22 ;  /* 0x0000001600127202 */ /* 0x000fd60000000f00 */
[----:B------:R-:W2:Y:S01]  /*32e0*/  LDG.E.64.CONSTANT R18, desc[UR4][R18.64] ;  /* 0x0000000412127981 */ /* 0x000ea2000c1e9b00 */
[----:B------:R-:W-:Y:S01]  /*32f0*/  IADD3 R20, R20, 0x1, RZ ;  /* 0x0000000114147810 */ /* 0x000fe20007ffe0ff */
[----:B--2---:R-:W-:-:S04]  /*3300*/  IMAD.WIDE.U32 R16, P3, R18, R21, R16 ;  /* 0x0000001512107225 */ /* 0x004fc80007860010 */
[----:B------:R-:W-:Y:S02]  /*3310*/  IMAD R25, R18, R8, RZ ;  /* 0x0000000812197224 */ /* 0x000fe400078e02ff */
[----:B------:R-:W-:-:S03]  /*3320*/  IMAD R24, R19, R21, RZ ;  /* 0x0000001513187224 */ /* 0x000fc600078e02ff */
[----:B------:R-:W-:Y:S01]  /*3330*/  IADD3 R17, P0, R25, R17, RZ ;  /* 0x0000001119117210 */ /* 0x000fe20007f1e0ff */
[----:B------:R-:W-:-:S03]  /*3340*/  IMAD.HI.U32 R25, R19, R21, RZ ;  /* 0x0000001513197227 */ /* 0x000fc600078e00ff */
[----:B------:R-:W-:Y:S01]  /*3350*/  IADD3 R17, P1, R24, R17, RZ ;  /* 0x0000001118117210 */ /* 0x000fe20007f3e0ff */
[----:B------:R-:W-:-:S04]  /*3360*/  IMAD.HI.U32 R24, R18, R8, RZ ;  /* 0x0000000812187227 */ /* 0x000fc800078e00ff */
[----:B------:R-:W-:Y:S01]  /*3370*/  IMAD.X R24, RZ, RZ, R24, P3 ;  /* 0x000000ffff187224 */ /* 0x000fe200018e0618 */
[----:B------:R-:W-:Y:S01]  /*3380*/  ISETP.GE.AND P3, PT, R20, R5, PT ;  /* 0x000000051400720c */ /* 0x000fe20003f66270 */
[----:B------:R-:W-:Y:S01]  /*3390*/  IMAD.HI.U32 R18, R19, R8, RZ ;  /* 0x0000000813127227 */ /* 0x000fe200078e00ff */
[----:B------:R0:W-:Y:S02]  /*33a0*/  STL.64 [R0], R16 ;  /* 0x0000001000007387 */ /* 0x0001e40000100a00 */
[----:B------:R-:W-:Y:S01]  /*33b0*/  IADD3.X R24, P0, R25, R24, RZ, P0, !PT ;  /* 0x0000001819187210 */ /* 0x000fe2000071e4ff */
[----:B------:R-:W-:-:S04]  /*33c0*/  IMAD R19, R19, R8, RZ ;  /* 0x0000000813137224 */ /* 0x000fc800078e02ff */
[----:B------:R-:W-:Y:S01]  /*33d0*/  IMAD.X R18, RZ, RZ, R18, P0 ;  /* 0x000000ffff127224 */ /* 0x000fe200000e0612 */
[----:B------:R-:W-:Y:S02]  /*33e0*/  IADD3.X R24, P1, R19, R24, RZ, P1, !PT ;  /* 0x0000001813187210 */ /* 0x000fe40000f3e4ff */
[----:B------:R-:W-:Y:S01]  /*33f0*/  IADD3 R22, P0, R22, 0x8, RZ ;  /* 0x0000000816167810 */ /* 0x000fe20007f1e0ff */
[----:B0-----:R-:W-:Y:S02]  /*3400*/  VIADD R0, R0, 0x8 ;  /* 0x0000000800007836 */ /* 0x001fe40000000000 */
[----:B------:R-:W-:Y:S01]  /*3410*/  IMAD.X R25, RZ, RZ, R18, P1 ;  /* 0x000000ffff197224 */ /* 0x000fe200008e0612 */
[----:B------:R-:W-:Y:S01]  /*3420*/  IADD3.X R23, RZ, R23, RZ, P0, !PT ;  /* 0x00000017ff177210 */ /* 0x000fe200007fe4ff */
[----:B------:R-:W-:-:S03]  /*3430*/  IMAD.MOV.U32 R16, RZ, RZ, R24 ;  /* 0x000000ffff107224 */ /* 0x000fc600078e0018 */
[----:B------:R-:W-:Y:S01]  /*3440*/  MOV R17, R25 ;  /* 0x0000001900117202 */ /* 0x000fe20000000f00 */
[----:B------:R-:W-:Y:S06]  /*3450*/  @!P3 BRA `(.L_x_67) ;  /* 0xfffffffc0090b947 */ /* 0x000fec000383ffff */
.L_x_66:
[----:B------:R-:W-:Y:S05]  /*3460*/  BSYNC B1 ;  /* 0x0000000000017941 */ /* 0x000fea0003800000 */
.L_x_65:
[----:B------:R-:W-:-:S04]  /*3470*/  IMAD.IADD R6, R20, 0x1, -R6 ;  /* 0x0000000114067824 */ /* 0x000fc800078e0a06 */
[----:B------:R-:W-:-:S05]  /*3480*/  IMAD R23, R6, 0x8, R1 ;  /* 0x0000000806177824 */ /* 0x000fca00078e0201 */
[----:B------:R0:W-:Y:S04]  /*3490*/  STL.64 [R23], R16 ;  /* 0x0000001017007387 */ /* 0x0001e80000100a00 */
[----:B------:R-:W2:Y:S04]  /*34a0*/  LDL.64 R18, [R1+0x10] ;  /* 0x0000100001127983 */ /* 0x000ea80000100a00 */
[----:B------:R-:W3:Y:S04]  /*34b0*/  @P2 LDL.64 R20, [R1+0x8] ;  /* 0x0000080001142983 */ /* 0x000ee80000100a00 */
[----:B------:R-:W4:Y:S01]  /*34c0*/  LDL.64 R14, [R1+0x18] ;  /* 0x00001800010e7983 */ /* 0x000f220000100a00 */
[----:B------:R-:W-:Y:S01]  /*34d0*/  @P2 IADD3 R0, -R7, 0x40, RZ ;  /* 0x0000004007002810 */ /* 0x000fe20007ffe1ff */
[----:B------:R-:W-:Y:S01]  /*34e0*/  UMOV UR4, URZ ;  /* 0x0000003f00047c82 */ /* 0x000fe20008000000 */
[----:B--2---:R-:W-:-:S02]  /*34f0*/  @P2 SHF.L.U32 R6, R18, R7, RZ ;  /* 0x0000000712062219 */ /* 0x004fc400000006ff */
[-C--:B------:R-:W-:Y:S02]  /*3500*/  @P2 SHF.R.U64 R8, R18, R0.reuse, R19 ;  /* 0x0000000012082219 */ /* 0x080fe40000001213 */
[-CC-:B---3--:R-:W-:Y:S02]  /*3510*/  @P2 SHF.R.U64 R5, R20, R0.reuse, R21.reuse ;  /* 0x0000000014052219 */ /* 0x188fe40000001215 */
[----:B------:R-:W-:Y:S02]  /*3520*/  @P2 SHF.R.U32.HI R20, RZ, R0, R21 ;  /* 0x00000000ff142219 */ /* 0x000fe40000011615 */
[-C--:B------:R-:W-:Y:S02]  /*3530*/  @P2 SHF.L.U64.HI R21, R18, R7.reuse, R19 ;  /* 0x0000000712152219 */ /* 0x080fe40000010213 */
[----:B------:R-:W-:Y:S02]  /*3540*/  @P2 LOP3.LUT R18, R5, R6, RZ, 0xfc, !PT ;  /* 0x0000000605122212 */ /* 0x000fe400078efcff */
[----:B----4-:R-:W-:-:S02]  /*3550*/  @P2 SHF.L.U32 R5, R14, R7, RZ ;  /* 0x000000070e052219 */ /* 0x010fc400000006ff */
[----:B0-----:R-:W-:Y:S02]  /*3560*/  @P2 SHF.L.U64.HI R17, R14, R7, R15 ;  /* 0x000000070e112219 */ /* 0x001fe4000001020f */
[----:B------:R-:W-:Y:S02]  /*3570*/  @P2 SHF.R.U32.HI R0, RZ, R0, R19 ;  /* 0x00000000ff002219 */ /* 0x000fe40000011613 */
[----:B------:R-:W-:Y:S02]  /*3580*/  @P2 LOP3.LUT R14, R5, R8, RZ, 0xfc, !PT ;  /* 0x00000008050e2212 */ /* 0x000fe400078efcff */
[----:B------:R-:W-:Y:S02]  /*3590*/  @P2 LOP3.LUT R19, R20, R21, RZ, 0xfc, !PT ;  /* 0x0000001514132212 */ /* 0x000fe400078efcff */
[----:B------:R-:W-:Y:S01]  /*35a0*/  @P2 LOP3.LUT R15, R17, R0, RZ, 0xfc, !PT ;  /* 0x00000000110f2212 */ /* 0x000fe200078efcff */
[----:B------:R-:W-:Y:S01]  /*35b0*/  IMAD.SHL.U32 R16, R14, 0x4, RZ ;  /* 0x000000040e107824 */ /* 0x000fe200078e00ff */
[----:B------:R-:W-:-:S02]  /*35c0*/  SHF.L.U64.HI R7, R18, 0x2, R19 ;  /* 0x0000000212077819 */ /* 0x000fc40000010213 */
[----:B------:R-:W-:Y:S02]  /*35d0*/  SHF.L.U32 R18, R18, 0x2, RZ ;  /* 0x0000000212127819 */ /* 0x000fe400000006ff */
[----:B------:R-:W-:Y:S02]  /*35e0*/  SHF.R.U32.HI R19, RZ, 0x1e, R19 ;  /* 0x0000001eff137819 */ /* 0x000fe40000011613 */
[----:B------:R-:W-:Y:S02]  /*35f0*/  IADD3 RZ, P0, RZ, -R18, RZ ;  /* 0x80000012ffff7210 */ /* 0x000fe40007f1e0ff */
[----:B------:R-:W-:Y:S02]  /*3600*/  LOP3.LUT R0, RZ, R7, RZ, 0x33, !PT ;  /* 0x00000007ff007212 */ /* 0x000fe400078e33ff */
[----:B------:R-:W-:Y:S02]  /*3610*/  LOP3.LUT R16, R19, R16, RZ, 0xfc, !PT ;  /* 0x0000001013107212 */ /* 0x000fe400078efcff */
[----:B------:R-:W-:-:S02]  /*3620*/  SHF.L.U64.HI R17, R14, 0x2, R15 ;  /* 0x000000020e117819 */ /* 0x000fc4000001020f */
[----:B------:R-:W-:Y:S02]  /*3630*/  IADD3.X R8, P0, RZ, R0, RZ, P0, !PT ;  /* 0x00000000ff087210 */ /* 0x000fe4000071e4ff */
[----:B------:R-:W-:Y:S02]  /*3640*/  LOP3.LUT R5, RZ, R16, RZ, 0x33, !PT ;  /* 0x00000010ff057212 */ /* 0x000fe400078e33ff */
[----:B------:R-:W-:Y:S02]  /*3650*/  LOP3.LUT R6, RZ, R17, RZ, 0x33, !PT ;  /* 0x00000011ff067212 */ /* 0x000fe400078e33ff */
[----:B------:R-:W-:Y:S02]  /*3660*/  IADD3.X R5, P0, RZ, R5, RZ, P0, !PT ;  /* 0x00000005ff057210 */ /* 0x000fe4000071e4ff */
[----:B------:R-:W-:-:S03]  /*3670*/  SHF.R.U32.HI R0, RZ, 0x1d, R15 ;  /* 0x0000001dff007819 */ /* 0x000fc6000001160f */
[----:B------:R-:W-:Y:S01]  /*3680*/  IMAD.X R6, RZ, RZ, R6, P0 ;  /* 0x000000ffff067224 */ /* 0x000fe200000e0606 */
[----:B------:R-:W-:-:S04]  /*3690*/  LOP3.LUT P1, RZ, R0, 0x1, RZ, 0xc0, !PT ;  /* 0x0000000100ff7812 */ /* 0x000fc8000782c0ff */
[----:B------:R-:W-:Y:S02]  /*36a0*/  SEL R6, R17, R6, !P1 ;  /* 0x0000000611067207 */ /* 0x000fe40004800000 */
[----:B------:R-:W-:Y:S02]  /*36b0*/  SEL R21, R16, R5, !P1 ;  /* 0x0000000510157207 */ /* 0x000fe40004800000 */
[----:B------:R-:W-:-:S04]  /*36c0*/  ISETP.NE.U32.AND P0, PT, R6, RZ, PT ;  /* 0x000000ff0600720c */ /* 0x000fc80003f05070 */
[----:B------:R-:W-:Y:S01]  /*36d0*/  SEL R14, R21, R6, !P0 ;  /* 0x00000006150e7207 */ /* 0x000fe20004000000 */
[----:B------:R-:W-:-:S05]  /*36e0*/  @P1 IMAD.MOV R18, RZ, RZ, -R18 ;  /* 0x000000ffff121224 */ /* 0x000fca00078e0a12 */
[----:B------:R-:W0:Y:S02]  /*36f0*/  FLO.U32 R14, R14 ;  /* 0x0000000e000e7300 */ /* 0x000e2400000e0000 */
[C---:B0-----:R-:W-:Y:S02]  /*3700*/  IADD3 R16, -R14.reuse, 0x1f, RZ ;  /* 0x0000001f0e107810 */ /* 0x041fe40007ffe1ff */
[----:B------:R-:W-:Y:S02]  /*3710*/  IADD3 R5, -R14, 0x3f, RZ ;  /* 0x0000003f0e057810 */ /* 0x000fe40007ffe1ff */
[----:B------:R-:W-:Y:S02]  /*3720*/  @P0 IADD3 R5, R16, RZ, RZ ;  /* 0x000000ff10050210 */ /* 0x000fe40007ffe0ff */
[----:B------:R-:W-:Y:S02]  /*3730*/  SEL R16, R7, R8, !P1 ;  /* 0x0000000807107207 */ /* 0x000fe40004800000 */
[----:B------:R-:W-:-:S02]  /*3740*/  ISETP.NE.U32.AND P0, PT, R5, RZ, PT ;  /* 0x000000ff0500720c */ /* 0x000fc40003f05070 */
[----:B------:R-:W-:Y:S02]  /*3750*/  IADD3 R7, -R5, 0x40, RZ ;  /* 0x0000004005077810 */ /* 0x000fe40007ffe1ff */
[----:B------:R-:W-:Y:S02]  /*3760*/  ISETP.NE.AND.EX P0, PT, RZ, RZ, PT, P0 ;  /* 0x000000ffff00720c */ /* 0x000fe40003f05300 */
[C---:B------:R-:W-:Y:S02]  /*3770*/  SHF.L.U32 R17, R21.reuse, R5, RZ ;  /* 0x0000000515117219 */ /* 0x040fe400000006ff */
[----:B------:R-:W-:Y:S02]  /*3780*/  SHF.R.U64 R18, R18, R7, R16 ;  /* 0x0000000712127219 */ /* 0x000fe40000001210 */
[----:B------:R-:W-:Y:S02]  /*3790*/  SHF.L.U64.HI R8, R21, R5, R6 ;  /* 0x0000000515087219 */ /* 0x000fe40000010206 */
[----:B------:R-:W-:-:S05]  /*37a0*/  SHF.R.U32.HI R7, RZ, R7, R16 ;  /* 0x00000007ff077219 */ /* 0x000fca0000011610 */
[----:B------:R-:W-:Y:S01]  /*37b0*/  @P0 LOP3.LUT R21, R18, R17, RZ, 0xfc, !PT ;  /* 0x0000001112150212 */ /* 0x000fe200078efcff */
[----:B------:R-:W-:Y:S01]  /*37c0*/  HFMA2.MMA R17, -RZ, RZ, 0, 0 ;  /* 0x00000000ff117435 */ /* 0x000fe200000001ff */
[----:B------:R-:W-:-:S03]  /*37d0*/  @P0 LOP3.LUT R6, R7, R8, RZ, 0xfc, !PT ;  /* 0x0000000807060212 */ /* 0x000fc600078efcff */
[----:B------:R-:W-:-:S04]  /*37e0*/  IMAD.WIDE.U32 R18, R21, 0x2168c235, RZ ;  /* 0x2168c23515127825 */ /* 0x000fc800078e00ff */
[----:B------:R-:W-:Y:S01]  /*37f0*/  IMAD.MOV.U32 R16, RZ, RZ, R19 ;  /* 0x000000ffff107224 */ /* 0x000fe200078e0013 */
[----:B------:R-:W-:Y:S01]  /*3800*/  IADD3 RZ, P0, R18, R18, RZ ;  /* 0x0000001212ff7210 */ /* 0x000fe20007f1e0ff */
[----:B------:R-:W-:-:S04]  /*3810*/  IMAD.HI.U32 R7, R6, -0x36f0255e, RZ ;  /* 0xc90fdaa206077827 */ /* 0x000fc800078e00ff */
[----:B------:R-:W-:-:S04]  /*3820*/  IMAD.WIDE.U32 R16, R21, -0x36f0255e, R16 ;  /* 0xc90fdaa215107825 */ /* 0x000fc800078e0010 */
[C---:B------:R-:W-:Y:S02]  /*3830*/  IMAD R19, R6.reuse, -0x36f0255e, RZ ;  /* 0xc90fdaa206137824 */ /* 0x040fe400078e02ff */
[----:B------:R-:W-:-:S04]  /*3840*/  IMAD.WIDE.U32 R16, P2, R6, 0x2168c235, R16 ;  /* 0x2168c23506107825 */ /* 0x000fc80007840010 */
[----:B------:R-:W-:Y:S01]  /*3850*/  IMAD.X R6, RZ, RZ, R7, P2 ;  /* 0x000000ffff067224 */ /* 0x000fe200010e0607 */
[----:B------:R-:W-:Y:S02]  /*3860*/  IADD3 R7, P2, R19, R17, RZ ;  /* 0x0000001113077210 */ /* 0x000fe40007f5e0ff */
[----:B------:R-:W-:Y:S02]  /*3870*/  IADD3.X RZ, P0, R16, R16, RZ, P0, !PT ;  /* 0x0000001010ff7210 */ /* 0x000fe4000071e4ff */
[C---:B------:R-:W-:Y:S01]  /*3880*/  ISETP.GT.U32.AND P3, PT, R7.reuse, RZ, PT ;  /* 0x000000ff0700720c */ /* 0x040fe20003f64070 */
[----:B------:R-:W-:Y:S01]  /*3890*/  IMAD.X R6, RZ, RZ, R6, P2 ;  /* 0x000000ffff067224 */ /* 0x000fe200010e0606 */
[----:B------:R-:W-:-:S04]  /*38a0*/  IADD3.X R8, P2, R7, R7, RZ, P0, !PT ;  /* 0x0000000707087210 */ /* 0x000fc8000075e4ff */
[C---:B------:R-:W-:Y:S02]  /*38b0*/  ISETP.GT.AND.EX P0, PT, R6.reuse, RZ, PT, P3 ;  /* 0x000000ff0600720c */ /* 0x040fe40003f04330 */
[-C--:B------:R-:W-:Y:S02]  /*38c0*/  IADD3.X R17, R6, R6.reuse, RZ, P2, !PT ;  /* 0x0000000606117210 */ /* 0x080fe400017fe4ff */
[----:B------:R-:W-:Y:S02]  /*38d0*/  SEL R8, R8, R7, P0 ;  /* 0x0000000708087207 */ /* 0x000fe40000000000 */
[----:B------:R-:W-:Y:S02]  /*38e0*/  SEL R7, R17, R6, P0 ;  /* 0x0000000611077207 */ /* 0x000fe40000000000 */
[----:B------:R-:W-:Y:S02]  /*38f0*/  IADD3 R6, P2, R8, 0x1, RZ ;  /* 0x0000000108067810 */ /* 0x000fe40007f5e0ff */
[----:B------:R-:W-:-:S02]  /*3900*/  SEL R8, RZ, 0x1, !P0 ;  /* 0x00000001ff087807 */ /* 0x000fc40004000000 */
[----:B------:R-:W-:Y:S01]  /*3910*/  LOP3.LUT P0, R9, R9, 0x80000000, RZ, 0xc0, !PT ;  /* 0x8000000009097812 */ /* 0x000fe2000780c0ff */
[----:B------:R-:W-:Y:S02]  /*3920*/  IMAD.X R7, RZ, RZ, R7, P2 ;  /* 0x000000ffff077224 */ /* 0x000fe400010e0607 */
[----:B------:R-:W-:Y:S01]  /*3930*/  IMAD.IADD R8, R8, 0x1, R5 ;  /* 0x0000000108087824 */ /* 0x000fe200078e0205 */
[----:B------:R-:W-:Y:S02]  /*3940*/  @P1 LOP3.LUT R9, R9, 0x80000000, RZ, 0x3c, !PT ;  /* 0x8000000009091812 */ /* 0x000fe400078e3cff */
[----:B------:R-:W-:Y:S02]  /*3950*/  SHF.R.U64 R6, R6, 0xa, R7 ;  /* 0x0000000a06067819 */ /* 0x000fe40000001207 */
[----:B------:R-:W-:Y:S02]  /*3960*/  SHF.L.U32 R8, R8, 0x14, RZ ;  /* 0x0000001408087819 */ /* 0x000fe400000006ff */
[----:B------:R-:W-:-:S04]  /*3970*/  IADD3 R6, P2, R6, 0x1, RZ ;  /* 0x0000000106067810 */ /* 0x000fc80007f5e0ff */
[----:B------:R-:W-:-:S04]  /*3980*/  LEA.HI.X R7, R7, RZ, RZ, 0x16, P2 ;  /* 0x000000ff07077211 */ /* 0x000fc800010fb4ff */
[--C-:B------:R-:W-:Y:S02]  /*3990*/  SHF.R.U64 R5, R6, 0x1, R7.reuse ;  /* 0x0000000106057819 */ /* 0x100fe40000001207 */
[----:B------:R-:W-:Y:S02]  /*39a0*/  LOP3.LUT R6, R0, 0x1, RZ, 0xc0, !PT ;  /* 0x0000000100067812 */ /* 0x000fe400078ec0ff */
[----:B------:R-:W-:Y:S02]  /*39b0*/  SHF.R.U32.HI R7, RZ, 0x1, R7 ;  /* 0x00000001ff077819 */ /* 0x000fe40000011607 */
[----:B------:R-:W-:Y:S02]  /*39c0*/  IADD3 R0, P2, P3, R5, -UR4, RZ ;  /* 0x8000000405007c10 */ /* 0x000fe4000fb5e0ff */
[----:B------:R-:W-:Y:S02]  /*39d0*/  LEA.HI R15, R15, R6, RZ, 0x2 ;  /* 0x000000060f0f7211 */ /* 0x000fe400078f10ff */
[----:B------:R-:W-:-:S03]  /*39e0*/  IADD3.X R6, R7, 0x3fe00000, ~R8, P2, P3 ;  /* 0x3fe0000007067810 */ /* 0x000fc600017e6c08 */
[----:B------:R-:W-:Y:S01]  /*39f0*/  @P0 IMAD.MOV R15, RZ, RZ, -R15 ;  /* 0x000000ffff0f0224 */ /* 0x000fe200078e0a0f */
[----:B------:R-:W-:-:S07]  /*3a00*/  LOP3.LUT R19, R6, R9, RZ, 0xfc, !PT ;  /* 0x0000000906137212 */ /* 0x000fce00078efcff */
.L_x_64:
[----:B------:R-:W-:Y:S01]  /*3a10*/  MOV R6, R2 ;  /* 0x0000000200067202 */ /* 0x000fe20000000f00 */
[----:B------:R-:W-:Y:S02]  /*3a20*/  IMAD.MOV.U32 R7, RZ, RZ, 0x0 ;  /* 0x00000000ff077424 */ /* 0x000fe400078e00ff */
[----:B------:R-:W-:Y:S02]  /*3a30*/  IMAD.MOV.U32 R18, RZ, RZ, R0 ;  /* 0x000000ffff127224 */ /* 0x000fe400078e0000 */
[----:B------:R-:W-:Y:S05]  /*3a40*/  RET.REL.NODEC R6 `(_ZN2at6native54_GLOBAL__N__f6d41790_21_PhiloxDistribution_cu_0636f2c123philox_multi_key_kernelIdZZZZNS0_20_philox_normal_cuda_ERNS_6TensorERKS3_ddENKUlvE_clEvENKUlvE_clEvENKUlvE_clEvEUlmmE_ZZZNS0_20_philox_normal_cuda_ES4_S6_ddENKS7_clEvENKS8_clEvEUldE_EEvPT_PKmllT0_T1_16OffsetCalculatorILi1EjLb0EE) ;  /* 0xffffffc4066c7950 */ /* 0x000fea0003c3ffff */
.L_x_68:
        /* <DEDUP_REMOVED lines=11> */
.L_x_170:


//--------------------- .text._ZN2at6native54_GLOBAL__N__f6d41790_21_PhiloxDistribution_cu_0636f2c124philox_single_key_kernelIdZZZZNS0_20_philox_normal_cuda_ERNS_6TensorERKS3_ddENKUlvE_clEvENKUlvE_clEvENKUlvE_clEvEUlmmE_ZZZNS0_20_philox_normal_cuda_ES4_S6_ddENKS7_clEvENKS8_clEvEUldE_EEvPT_PKmlT0_T1_ --------------------------
	.section	.text._ZN2at6native54_GLOBAL__N__f6d41790_21_PhiloxDistribution_cu_0636f2c124philox_single_key_kernelIdZZZZNS0_20_philox_normal_cuda_ERNS_6TensorERKS3_ddENKUlvE_clEvENKUlvE_clEvENKUlvE_clEvEUlmmE_ZZZNS0_20_philox_normal_cuda_ES4_S6_ddENKS7_clEvENKS8_clEvEUldE_EEvPT_PKmlT0_T1_,"ax",@progbits
	.align	128
.text._ZN2at6native54_GLOBAL__N__f6d41790_21_PhiloxDistribution_cu_0636f2c124philox_single_key_kernelIdZZZZNS0_20_philox_normal_cuda_ERNS_6TensorERKS3_ddENKUlvE_clEvENKUlvE_clEvENKUlvE_clEvEUlmmE_ZZZNS0_20_philox_normal_cuda_ES4_S6_ddENKS7_clEvENKS8_clEvEUldE_EEvPT_PKmlT0_T1_:
        .type           _ZN2at6native54_GLOBAL__N__f6d41790_21_PhiloxDistribution_cu_0636f2c124philox_single_key_kernelIdZZZZNS0_20_philox_normal_cuda_ERNS_6TensorERKS3_ddENKUlvE_clEvENKUlvE_clEvENKUlvE_clEvEUlmmE_ZZZNS0_20_philox_normal_cuda_ES4_S6_ddENKS7_clEvENKS8_clEvEUldE_EEvPT_PKmlT0_T1_,@function
        .size           _ZN2at6native54_GLOBAL__N__f6d41790_21_PhiloxDistribution_cu_0636f2c124philox_single_key_kernelIdZZZZNS0_20_philox_normal_cuda_ERNS_6TensorERKS3_ddENKUlvE_clEvENKUlvE_clEvENKUlvE_clEvEUlmmE_ZZZNS0_20_philox_normal_cuda_ES4_S6_ddENKS7_clEvENKS8_clEvEUldE_EEvPT_PKmlT0_T1_,(.L_x_174 - _ZN2at6native54_GLOBAL__N__f6d41790_21_PhiloxDistribution_cu_0636f2c124philox_single_key_kernelIdZZZZNS0_20_philox_normal_cuda_ERNS_6TensorERKS3_ddENKUlvE_clEvENKUlvE_clEvENKUlvE_clEvEUlmmE_ZZZNS0_20_philox_normal_cuda_ES4_S6_ddENKS7_clEvENKS8_clEvEUldE_EEvPT_PKmlT0_T1_)
        .other          _ZN2at6native54_GLOBAL__N__f6d41790_21_PhiloxDistribution_cu_0636f2c124philox_single_key_kernelIdZZZZNS0_20_philox_normal_cuda_ERNS_6TensorERKS3_ddENKUlvE_clEvENKUlvE_clEvENKUlvE_clEvEUlmmE_ZZZNS0_20_philox_normal_cuda_ES4_S6_ddENKS7_clEvENKS8_clEvEUldE_EEvPT_PKmlT0_T1_,@"STO_CUDA_ENTRY STV_DEFAULT"
_ZN2at6native54_GLOBAL__N__f6d41790_21_PhiloxDistribution_cu_0636f2c124philox_single_key_kernelIdZZZZNS0_20_philox_normal_cuda_ERNS_6TensorERKS3_ddENKUlvE_clEvENKUlvE_clEvENKUlvE_clEvEUlmmE_ZZZNS0_20_philox_normal_cuda_ES4_S6_ddENKS7_clEvENKS8_clEvEUldE_EEvPT_PKmlT0_T1_:
[----:B------:R-:W0:Y:S08]  /*0000*/  LDC R1, c[0x0][0x28] ;  /* 0x00000a00ff017b82 */ /* 0x000e300000000800 */
[----:B------:R-:W1:Y:S01]  /*0010*/  LDC.64 R8, c[0x0][0x218] ;  /* 0x00008600ff087b82 */ /* 0x000e620000000a00 */
[----:B------:R-:W-:Y:S01]  /*0020*/  ULDC.64 UR6, c[0x0][0x208] ;  /* 0x0000820000067ab9 */ /* 0x000fe20000000a00 */
[----:B------:R-:W2:Y:S01]  /*0030*/  S2R R12, SR_TID.X ;  /* 0x00000000000c7919 */ /* 0x000ea20000002100 */
[----:B------:R-:W-:Y:S01]  /*0040*/  ULDC.64 UR4, c[0x0][0x220] ;  /* 0x0000880000047ab9 */ /* 0x000fe20000000a00 */
[----:B0-----:R-:W-:Y:S01]  /*0050*/  VIADD R1, R1, 0xffffffc0 ;  /* 0xffffffc001017836 */ /* 0x001fe20000000000 */
[----:B-1----:R-:W5:Y:S03]  /*0060*/  LDG.E.128 R8, desc[UR6][R8.64] ;  /* 0x0000000608087981 */ /* 0x002f66000c1e1d00 */
[----:B------:R-:W2:Y:S01]  /*0070*/  S2UR UR8, SR_CTAID.X ;  /* 0x00000000000879c3 */ /* 0x000ea20000002500 */
[----:B------:R-:W-:Y:S01]  /*0080*/  ULEA.HI UR4, UP0, UR5, UR4, URZ, 0x1 ;  /* 0x0000000405047291 */ /* 0x000fe2000f81083f */
[----:B------:R-:W-:Y:S01]  /*0090*/  IMAD.MOV.U32 R13, RZ, RZ, RZ ;  /* 0x000000ffff0d7224 */ /* 0x000fe200078e00ff */
[----:B------:R-:W-:Y:S02]  /*00a0*/  BSSY B0, `(.L_x_69) ;  /* 0x000011b000007945 */ /* 0x000fe40003800000 */
[----:B------:R-:W-:-:S03]  /*00b0*/  UIADD3.X UR5, URZ, UR5, URZ, UP0, !UPT ;  /* 0x000000053f057290 */ /* 0x000fc600087fe43f */
[----:B------:R-:W2:Y:S01]  /*00c0*/  LDC R3, c[0x0][RZ] ;  /* 0x00000000ff037b82 */ /* 0x000ea20000000800 */
[----:B------:R-:W-:Y:S02]  /*00d0*/  USHF.R.S64 UR4, UR4, 0x1, UR5 ;  /* 0x0000000104047899 */ /* 0x000fe40008001005 */
[----:B------:R-:W-:Y:S01]  /*00e0*/  USHF.R.S32.HI UR5, URZ, 0x1, UR5 ;  /* 0x000000013f057899 */ /* 0x000fe20008011405 */
[----:B--2---:R-:W-:-:S03]  /*00f0*/  IMAD.WIDE.U32 R12, R3, UR8, R12 ;  /* 0x00000008030c7c25 */ /* 0x004fc6000f8e000c */
[----:B------:R-:W-:-:S04]  /*0100*/  ISETP.GE.U32.AND P0, PT, R12, UR4, PT ;  /* 0x000000040c007c0c */ /* 0x000fc8000bf06070 */
[----:B------:R-:W-:-:S13]  /*0110*/  ISETP.GE.AND.EX P0, PT, R13, UR5, PT, P0 ;  /* 0x000000050d007c0c */ /* 0x000fda000bf06300 */
[----:B------:R-:W-:Y:S05]  /*0120*/  @P0 BRA `(.L_x_70) ;  /* 0x0000001000480947 */ /* 0x000fea0003800000 */
[----:B-----5:R-:W-:Y:S01]  /*0130*/  IADD3 R6, P0, R10, R12, RZ ;  /* 0x0000000c0a067210 */ /* 0x020fe20007f1e0ff */
[----:B------:R-:W-:Y:S01]  /*0140*/  VIADD R5, R8, 0x9e3779b9 ;  /* 0x9e3779b908057836 */ /* 0x000fe20000000000 */
[----:B------:R-:W-:Y:S03]  /*0150*/  BSSY B1, `(.L_x_71) ;  /* 0x0000096000017945 */ /* 0x000fe60003800000 */
[----:B------:R-:W-:-:S05]  /*0160*/  IMAD.WIDE.U32 R6, R6, -0x2daee0ad, RZ ;  /* 0xd2511f5306067825 */ /* 0x000fca00078e00ff */
[----:B------:R-:W-:Y:S01]  /*0170*/  LOP3.LUT R2, R9, R7, RZ, 0x3c, !PT ;  /* 0x0000000709027212 */ /* 0x000fe200078e3cff */
[----:B------:R-:W-:-:S04]  /*0180*/  IMAD.X R7, R11, 0x1, R13, P0 ;  /* 0x000000010b077824 */ /* 0x000fc800000e060d */
[----:B------:R-:W-:Y:S01]  /*0190*/  IMAD.WIDE.U32 R2, R2, -0x326172a9, RZ ;  /* 0xcd9e8d5702027825 */ /* 0x000fe200078e00ff */
[----:B------:R-:W-:-:S03]  /*01a0*/  LOP3.LUT R14, R7, R8, RZ, 0x3c, !PT ;  /* 0x00000008070e7212 */ /* 0x000fc600078e3cff */
[----:B------:R-:W-:Y:S01]  /*01b0*/  VIADD R7, R9, 0x76cf5d0a ;  /* 0x76cf5d0a09077836 */ /* 0x000fe20000000000 */
[----:B------:R-:W-:Y:S01]  /*01c0*/  LOP3.LUT R5, R5, R3, RZ, 0x3c, !PT ;  /* 0x0000000305057212 */ /* 0x000fe200078e3cff */
[----:B------:R-:W-:Y:S02]  /*01d0*/  VIADD R3, R9, 0xbb67ae85 ;  /* 0xbb67ae8509037836 */ /* 0x000fe40000000000 */
[----:B------:R-:W-:-:S04]  /*01e0*/  IMAD.WIDE.U32 R14, R14, -0x2daee0ad, RZ ;  /* 0xd2511f530e0e7825 */ /* 0x000fc800078e00ff */
[----:B------:R-:W-:Y:S01]  /*01f0*/  IMAD.WIDE.U32 R4, R5, -0x2daee0ad, RZ ;  /* 0xd2511f5305047825 */ /* 0x000fe200078e00ff */
[----:B------:R-:W-:-:S04]  /*0200*/  LOP3.LUT R3, R15, R6, R3, 0x96, !PT ;  /* 0x000000060f037212 */ /* 0x000fc800078e9603 */
[----:B------:R-:W-:Y:S01]  /*0210*/  LOP3.LUT R7, R5, R14, R7, 0x96, !PT ;  /* 0x0000000e05077212 */ /* 0x000fe200078e9607 */
[----:B------:R-:W-:Y:S02]  /*0220*/  VIADD R5, R8, 0x3c6ef372 ;  /* 0x3c6ef37208057836 */ /* 0x000fe40000000000 */
        /* <DEDUP_REMOVED lines=30> */
[----:B------:R-:W-:-:S04]  /*0410*/  IMAD.WIDE.U32 R2, R2, -0x2daee0ad, RZ ;  /* 0xd2511f5302027825 */ /* 0x000fc800078e00ff */
[----:B------:R-:W-:-:S05]  /*0420*/  VIADD R5, R9, 0xdb3d7428 ;  /* 0xdb3d742809057836 */ /* 0x000fca0000000000 */
[----:B------:R-:W-:Y:S01]  /*0430*/  LOP3.LUT R5, R3, R16, R5, 0x96, !PT ;  /* 0x0000001003057212 */ /* 0x000fe200078e9605 */
[----:B------:R-:W-:-:S04]  /*0440*/  VIADD R3, R9, 0x1fd5c5a3 ;  /* 0x1fd5c5a309037836 */ /* 0x000fc80000000000 */
[----:B------:R-:W-:Y:S01]  /*0450*/  IMAD.WIDE.U32 R20, R5, -0x326172a9, RZ ;  /* 0xcd9e8d5705147825 */ /* 0x000fe200078e00ff */
[----:B------:R-:W-:-:S03]  /*0460*/  LOP3.LUT R3, R17, R6, R3, 0x96, !PT ;  /* 0x0000000611037212 */ /* 0x000fc600078e9603 */
[----:B------:R-:W0:Y:S02]  /*0470*/  I2F.F64.U32 R14, R20 ;  /* 0x00000014000e7312 */ /* 0x000e240000201800 */
[----:B------:R-:W-:-:S04]  /*0480*/  IMAD.WIDE.U32 R18, R3, -0x326172a9, RZ ;  /* 0xcd9e8d5703127825 */ /* 0x000fc800078e00ff */
[----:B------:R-:W-:-:S05]  /*0490*/  VIADD R3, R8, 0x8ff34781 ;  /* 0x8ff3478108037836 */ /* 0x000fca0000000000 */
[----:B------:R-:W-:Y:S01]  /*04a0*/  LOP3.LUT R0, R21, R18, R3, 0x96, !PT ;  /* 0x0000001215007212 */ /* 0x000fe200078e9603 */
[----:B------:R-:W-:Y:S01]  /*04b0*/  VIADD R3, R8, 0xf1bbcdc8 ;  /* 0xf1bbcdc808037836 */ /* 0x000fe20000000000 */
[----:B0-----:R-:W-:Y:S02]  /*04c0*/  DMUL R6, R14, 2.3283064365386962891e-10 ;  /* 0x3df000000e067828 */ /* 0x001fe40000000000 */
[----:B------:R-:W0:Y:S01]  /*04d0*/  I2F.F64.U32 R16, R0 ;  /* 0x0000000000107312 */ /* 0x000e220000201800 */
[----:B------:R-:W-:Y:S01]  /*04e0*/  IMAD.MOV.U32 R14, RZ, RZ, 0x0 ;  /* 0x00000000ff0e7424 */ /* 0x000fe200078e00ff */
[----:B------:R-:W-:Y:S01]  /*04f0*/  LOP3.LUT R3, R19, R4, R3, 0x96, !PT ;  /* 0x0000000413037212 */ /* 0x000fe200078e9603 */
[----:B------:R-:W-:-:S04]  /*0500*/  IMAD.MOV.U32 R15, RZ, RZ, 0x3df00000 ;  /* 0x3df00000ff0f7424 */ /* 0x000fc800078e00ff */
[----:B------:R-:W-:Y:S02]  /*0510*/  IMAD.WIDE.U32 R20, R3, -0x2daee0ad, RZ ;  /* 0xd2511f5303147825 */ /* 0x000fe400078e00ff */
[----:B------:R-:W-:Y:S02]  /*0520*/  DFMA R6, R6, R14, 2.710505431213761085e-20 ;  /* 0x3be000000606742b */ /* 0x000fe4000000000e */
[----:B------:R-:W1:Y:S01]  /*0530*/  I2F.F64.U32 R18, R20 ;  /* 0x0000001400127312 */ /* 0x000e620000201800 */
[----:B------:R-:W-:-:S05]  /*0540*/  VIADD R3, R9, 0x96a522ad ;  /* 0x96a522ad09037836 */ /* 0x000fca0000000000 */
[----:B0-----:R-:W-:Y:S01]  /*0550*/  DFMA R16, R16, 2.3283064365386962891e-10, R6 ;  /* 0x3df000001010782b */ /* 0x001fe20000000006 */
[----:B------:R-:W-:-:S04]  /*0560*/  LOP3.LUT R21, R21, R2, R3, 0x96, !PT ;  /* 0x0000000215157212 */ /* 0x000fc800078e9603 */
[----:B------:R-:W0:Y:S01]  /*0570*/  I2F.F64.U32 R2, R21 ;  /* 0x0000001500027312 */ /* 0x000e220000201800 */
[----:B-1----:R-:W-:-:S04]  /*0580*/  DMUL R18, R18, 2.3283064365386962891e-10 ;  /* 0x3df0000012127828 */ /* 0x002fc80000000000 */
[----:B------:R-:W-:Y:S01]  /*0590*/  ISETP.GT.AND P0, PT, R17, 0xfffff, PT ;  /* 0x000fffff1100780c */ /* 0x000fe20003f04270 */
[----:B------:R-:W-:Y:S02]  /*05a0*/  IMAD.MOV.U32 R6, RZ, RZ, R16 ;  /* 0x000000ffff067224 */ /* 0x000fe400078e0010 */
[--C-:B------:R-:W-:Y:S02]  /*05b0*/  IMAD.MOV.U32 R7, RZ, RZ, R17.reuse ;  /* 0x000000ffff077224 */ /* 0x100fe400078e0011 */
[----:B------:R-:W-:Y:S01]  /*05c0*/  IMAD.MOV.U32 R5, RZ, RZ, R17 ;  /* 0x000000ffff057224 */ /* 0x000fe200078e0011 */
[----:B------:R-:W-:-:S07]  /*05d0*/  DFMA R18, R18, R14, 2.710505431213761085e-20 ;  /* 0x3be000001212742b */ /* 0x000fce000000000e */
[----:B------:R-:W-:Y:S02]  /*05e0*/  @!P0 DMUL R6, R6, 1.80143985094819840000e+16 ;  /* 0x4350000006068828 */ /* 0x000fe40000000000 */
[----:B0-----:R-:W-:-:S08]  /*05f0*/  DFMA R2, R2, 2.3283064365386962891e-10, R18 ;  /* 0x3df000000202782b */ /* 0x001fd00000000012 */
[----:B------:R-:W-:Y:S02]  /*0600*/  @!P0 IMAD.MOV.U32 R5, RZ, RZ, R7 ;  /* 0x000000ffff058224 */ /* 0x000fe400078e0007 */
[----:B------:R-:W-:Y:S02]  /*0610*/  @!P0 IMAD.MOV.U32 R16, RZ, RZ, R6 ;  /* 0x000000ffff108224 */ /* 0x000fe400078e0006 */
[----:B------:R-:W-:-:S05]  /*0620*/  VIADD R0, R5, 0xffffffff ;  /* 0xffffffff05007836 */ /* 0x000fca0000000000 */
[----:B------:R-:W-:Y:S01]  /*0630*/  ISETP.GE.U32.AND P1, PT, R0, 0x7fefffff, PT ;  /* 0x7fefffff0000780c */ /* 0x000fe20003f26070 */
[----:B------:R-:W-:Y:S02]  /*0640*/  IMAD.MOV.U32 R0, RZ, RZ, -0x3ff ;  /* 0xfffffc01ff007424 */ /* 0x000fe400078e00ff */
        /* <DEDUP_REMOVED lines=10> */
[----:B------:R-:W-:Y:S01]  /*06f0*/  UMOV UR4, 0x3ae80f1e ;  /* 0x3ae80f1e00047882 */ /* 0x000fe20000000000 */
[----:B------:R-:W-:Y:S01]  /*0700*/  IMAD.MOV.U32 R14, RZ, RZ, RZ ;  /* 0x000000ffff0e7224 */ /* 0x000fe200078e00ff */
[----:B------:R-:W-:Y:S01]  /*0710*/  LOP3.LUT R7, R4, 0x3ff00000, RZ, 0xfc, !PT ;  /* 0x3ff0000004077812 */ /* 0x000fe200078efcff */
[----:B------:R-:W-:Y:S01]  /*0720*/  IMAD.MOV.U32 R22, RZ, RZ, -0x748574fc ;  /* 0x8b7a8b04ff167424 */ /* 0x000fe200078e00ff */
[----:B------:R-:W-:Y:S01]  /*0730*/  UMOV UR5, 0x3eb1380b ;  /* 0x3eb1380b00057882 */ /* 0x000fe20000000000 */
[----:B------:R-:W-:Y:S01]  /*0740*/  IMAD.MOV.U32 R23, RZ, RZ, 0x3ed0ee25 ;  /* 0x3ed0ee25ff177424 */ /* 0x000fe200078e00ff */
[----:B------:R-:W-:Y:S01]  /*0750*/  ISETP.GE.AND P0, PT, R7, 0x3ff6a09f, PT ;  /* 0x3ff6a09f0700780c */ /* 0x000fe20003f06270 */
[----:B------:R-:W-:Y:S01]  /*0760*/  IMAD.MOV.U32 R25, RZ, RZ, 0x43300000 ;  /* 0x43300000ff197424 */ /* 0x000fe200078e00ff */
[----:B------:R-:W-:Y:S01]  /*0770*/  LEA.HI R0, R5, R0, RZ, 0xc ;  /* 0x0000000005007211 */ /* 0x000fe200078f60ff */
[----:B------:R-:W-:Y:S01]  /*0780*/  UMOV UR8, 0x80000000 ;  /* 0x8000000000087882 */ /* 0x000fe20000000000 */
[----:B------:R-:W-:-:S09]  /*0790*/  UMOV UR9, 0x43300000 ;  /* 0x4330000000097882 */ /* 0x000fd20000000000 */
[----:B------:R-:W-:Y:S02]  /*07a0*/  @P0 VIADD R15, R7, 0xfff00000 ;  /* 0xfff00000070f0836 */ /* 0x000fe40000000000 */
[----:B------:R-:W-:Y:S02]  /*07b0*/  @P0 VIADD R0, R0, 0x1 ;  /* 0x0000000100000836 */ /* 0x000fe40000000000 */
[----:B------:R-:W-:-:S03]  /*07c0*/  @P0 IMAD.MOV.U32 R7, RZ, RZ, R15 ;  /* 0x000000ffff070224 */ /* 0x000fc600078e000f */
[----:B------:R-:W-:-:S03]  /*07d0*/  LOP3.LUT R24, R0, 0x80000000, RZ, 0x3c, !PT ;  /* 0x8000000000187812 */ /* 0x000fc600078e3cff */
        /* <DEDUP_REMOVED lines=13> */
[----:B------:R-:W-:Y:S02]  /*08b0*/  DADD R22, R4, R4 ;  /* 0x0000000004167229 */ /* 0x000fe40000000004 */
[----:B------:R-:W-:Y:S01]  /*08c0*/  DADD R4, R24, -UR8 ;  /* 0x8000000818047e29 */ /* 0x000fe20008000000 */
[----:B------:R-:W-:Y:S01]  /*08d0*/  UMOV UR8, 0xfefa39ef ;  /* 0xfefa39ef00087882 */ /* 0x000fe20000000000 */
[----:B------:R-:W-:Y:S01]  /*08e0*/  UMOV UR9, 0x3fe62e42 ;  /* 0x3fe62e4200097882 */ /* 0x000fe20000000000 */
[----:B------:R-:W-:Y:S01]  /*08f0*/  DFMA R20, R18, R20, UR4 ;  /* 0x0000000412147e2b */ /* 0x000fe20008000014 */
[----:B------:R-:W-:Y:S01]  /*0900*/  UMOV UR4, 0xa9ab0956 ;  /* 0xa9ab095600047882 */ /* 0x000fe20000000000 */
[----:B------:R-:W-:Y:S01]  /*0910*/  UMOV UR5, 0x3f1745cb ;  /* 0x3f1745cb00057882 */ /* 0x000fe20000000000 */
[----:B------:R-:W-:-:S02]  /*0920*/  DFMA R22, R6, -R16, R22 ;  /* 0x800000100616722b */ /* 0x000fc40000000016 */
[----:B------:R-:W-:-:S03]  /*0930*/  DFMA R6, R4, UR8, R16 ;  /* 0x0000000804067c2b */ /* 0x000fc60008000010 */
[----:B------:R-:W-:Y:S01]  /*0940*/  DFMA R20, R18, R20, UR4 ;  /* 0x0000000412147e2b */ /* 0x000fe20008000014 */
[----:B------:R-:W-:Y:S01]  /*0950*/  UMOV UR4, 0x2d1b5154 ;  /* 0x2d1b515400047882 */ /* 0x000fe20000000000 */
[----:B------:R-:W-:Y:S01]  /*0960*/  UMOV UR5, 0x3f3c71c7 ;  /* 0x3f3c71c700057882 */ /* 0x000fe20000000000 */
[----:B------:R-:W-:Y:S02]  /*0970*/  DMUL R22, R14, R22 ;  /* 0x000000160e167228 */ /* 0x000fe40000000000 */
[----:B------:R-:W-:-:S03]  /*0980*/  DFMA R24, -R4, UR8, R6 ;  /* 0x0000000804187c2b */ /* 0x000fc60008000106 */
[----:B------:R-:W-:Y:S01]  /*0990*/  DFMA R20, R18, R20, UR4 ;  /* 0x0000000412147e2b */ /* 0x000fe20008000014 */
[----:B------:R-:W-:Y:S01]  /*09a0*/  UMOV UR4, 0x923be72d ;  /* 0x923be72d00047882 */ /* 0x000fe20000000000 */
[----:B------:R-:W-:-:S03]  /*09b0*/  UMOV UR5, 0x3f624924 ;  /* 0x3f62492400057882 */ /* 0x000fc60000000000 */
[----:B------:R-:W-:-:S03]  /*09c0*/  DADD R24, -R16, R24 ;  /* 0x0000000010187229 */ /* 0x000fc60000000118 */
[----:B------:R-:W-:Y:S01]  /*09d0*/  DFMA R20, R18, R20, UR4 ;  /* 0x0000000412147e2b */ /* 0x000fe20008000014 */
[----:B------:R-:W-:Y:S01]  /*09e0*/  UMOV UR4, 0x9999a3c4 ;  /* 0x9999a3c400047882 */ /* 0x000fe20000000000 */
[----:B------:R-:W-:-:S06]  /*09f0*/  UMOV UR5, 0x3f899999 ;  /* 0x3f89999900057882 */ /* 0x000fcc0000000000 */
[----:B------:R-:W-:Y:S01]  /*0a00*/  DFMA R20, R18, R20, UR4 ;  /* 0x0000000412147e2b */ /* 0x000fe20008000014 */
[----:B------:R-:W-:Y:S01]  /*0a10*/  UMOV UR4, 0x55555554 ;  /* 0x5555555400047882 */ /* 0x000fe20000000000 */
[----:B------:R-:W-:-:S06]  /*0a20*/  UMOV UR5, 0x3fb55555 ;  /* 0x3fb5555500057882 */ /* 0x000fcc0000000000 */
[----:B------:R-:W-:Y:S01]  /*0a30*/  DFMA R20, R18, R20, UR4 ;  /* 0x0000000412147e2b */ /* 0x000fe20008000014 */
[----:B------:R-:W-:Y:S01]  /*0a40*/  UMOV UR4, 0x3b39803f ;  /* 0x3b39803f00047882 */ /* 0x000fe20000000000 */
[----:B------:R-:W-:-:S06]  /*0a50*/  UMOV UR5, 0x3c7abc9e ;  /* 0x3c7abc9e00057882 */ /* 0x000fcc0000000000 */
[----:B------:R-:W-:-:S08]  /*0a60*/  DMUL R20, R18, R20 ;  /* 0x0000001412147228 */ /* 0x000fd00000000000 */
[----:B------:R-:W-:-:S08]  /*0a70*/  DFMA R20, R16, R20, R22 ;  /* 0x000000141014722b */ /* 0x000fd00000000016 */
[----:B------:R-:W-:-:S08]  /*0a80*/  DADD R20, R20, -R24 ;  /* 0x0000000014147229 */ /* 0x000fd00000000818 */
[----:B------:R-:W-:-:S08]  /*0a90*/  DFMA R20, R4, UR4, R20 ;  /* 0x0000000404147c2b */ /* 0x000fd00008000014 */
[----:B------:R-:W-:-:S11]  /*0aa0*/  DADD R14, R6, R20 ;  /* 0x00000000060e7229 */ /* 0x000fd60000000014 */
.L_x_72:
[----:B------:R-:W-:Y:S05]  /*0ab0*/  BSYNC B1 ;  /* 0x0000000000017941 */ /* 0x000fea0003800000 */
.L_x_71:
        /* <DEDUP_REMOVED lines=22> */
[----:B------:R-:W-:Y:S01]  /*0c20*/  IMAD.MOV.U32 R20, RZ, RZ, R2 ;  /* 0x000000ffff147224 */ /* 0x000fe200078e0002 */
[----:B------:R-:W-:Y:S01]  /*0c30*/  MOV R0, 0xc60 ;  /* 0x00000c6000007802 */ /* 0x000fe20000000f00 */
[----:B------:R-:W-:-:S07]  /*0c40*/  IMAD.MOV.U32 R2, RZ, RZ, R3 ;  /* 0x000000ffff027224 */ /* 0x000fce00078e0003 */
[----:B------:R-:W-:Y:S05]  /*0c50*/  CALL.REL.NOINC `($_ZN2at6native54_GLOBAL__N__f6d41790_21_PhiloxDistribution_cu_0636f2c124philox_single_key_kernelIdZZZZNS0_20_philox_normal_cuda_ERNS_6TensorERKS3_ddENKUlvE_clEvENKUlvE_clEvENKUlvE_clEvEUlmmE_ZZZNS0_20_philox_normal_cuda_ES4_S6_ddENKS7_clEvENKS8_clEvEUldE_EEvPT_PKmlT0_T1_$__internal_trig_reduction_slowpathd) ;  /* 0x0000002400787944 */ /* 0x000fea0003c00000 */
[----:B------:R-:W-:Y:S02]  /*0c60*/  IMAD.MOV.U32 R0, RZ, RZ, R7 ;  /* 0x000000ffff007224 */ /* 0x000fe400078e0007 */
[----:B------:R-:W-:Y:S02]  /*0c70*/  IMAD.MOV.U32 R16, RZ, RZ, R20 ;  /* 0x000000ffff107224 */ /* 0x000fe400078e0014 */
[----:B------:R-:W-:Y:S01]  /*0c80*/  IMAD.MOV.U32 R17, RZ, RZ, R21 ;  /* 0x000000ffff117224 */ /* 0x000fe200078e0015 */
[----:B------:R-:W-:Y:S06]  /*0c90*/  BRA `(.L_x_75) ;  /* 0x0000000000087947 */ /* 0x000fec0003800000 */
.L_x_74:
[----:B------:R-:W-:Y:S01]  /*0ca0*/  DMUL R16, RZ, R2 ;  /* 0x00000002ff107228 */ /* 0x000fe20000000000 */
[----:B------:R-:W-:-:S10]  /*0cb0*/  IMAD.MOV.U32 R0, RZ, RZ, RZ ;  /* 0x000000ffff007224 */ /* 0x000fd400078e00ff */
.L_x_75:
[----:B------:R-:W-:Y:S05]  /*0cc0*/  BSYNC B1 ;  /* 0x0000000000017941 */ /* 0x000fea0003800000 */
.L_x_73:
[----:B------:R-:W-:Y:S01]  /*0cd0*/  DMUL R18, R16, R16 ;  /* 0x0000001010127228 */ /* 0x000fe20000000000 */
[----:B------:R-:W-:Y:S01]  /*0ce0*/  IMAD.MOV.U32 R6, RZ, RZ, 0x2cb0d246 ;  /* 0x2cb0d246ff067424 */ /* 0x000fe200078e00ff */
[----:B------:R-:W-:Y:S01]  /*0cf0*/  UMOV UR4, 0xf9785eba ;  /* 0xf9785eba00047882 */ /* 0x000fe20000000000 */
[----:B------:R-:W-:Y:S01]  /*0d00*/  IMAD.MOV.U32 R7, RZ, RZ, 0x3e5ae5f1 ;  /* 0x3e5ae5f1ff077424 */ /* 0x000fe200078e00ff */
[----:B------:R-:W-:Y:S01]  /*0d10*/  UMOV UR5, 0x3de5db65 ;  /* 0x3de5db6500057882 */ /* 0x000fe20000000000 */
[----:B------:R-:W-:Y:S01]  /*0d20*/  IMAD.MOV.U32 R4, RZ, RZ, -0x3e107ad8 ;  /* 0xc1ef8528ff047424 */ /* 0x000fe200078e00ff */
[----:B------:R-:W-:Y:S01]  /*0d30*/  DMUL R2, R14, -2 ;  /* 0xc00000000e027828 */ /* 0x000fe20000000000 */
[----:B------:R-:W-:Y:S01]  /*0d40*/  IMAD.MOV.U32 R5, RZ, RZ, 0x3e21eea7 ;  /* 0x3e21eea7ff057424 */ /* 0x000fe200078e00ff */
[----:B------:R-:W-:Y:S01]  /*0d50*/  UMOV UR8, 0x69ace392 ;  /* 0x69ace39200087882 */ /* 0x000fe20000000000 */
[C---:B------:R-:W-:Y:S01]  /*0d60*/  DFMA R6, R18.reuse, UR4, -R6 ;  /* 0x0000000412067c2b */ /* 0x040fe20008000806 */
[----:B------:R-:W-:Y:S01]  /*0d70*/  UMOV UR4, 0x20fd8164 ;  /* 0x20fd816400047882 */ /* 0x000fe20000000000 */
[----:B------:R-:W-:Y:S01]  /*0d80*/  UMOV UR5, 0x3da8ff83 ;  /* 0x3da8ff8300057882 */ /* 0x000fe20000000000 */
[----:B------:R-:W-:Y:S01]  /*0d90*/  UMOV UR9, 0x3ec71de3 ;  /* 0x3ec71de300097882 */ /* 0x000fe20000000000 */
[C---:B------:R-:W-:Y:S01]  /*0da0*/  DFMA R4, R18.reuse, -UR4, R4 ;  /* 0x8000000412047c2b */ /* 0x040fe20008000004 */
[----:B------:R-:W-:Y:S01]  /*0db0*/  UMOV UR4, 0x8e06e6d9 ;  /* 0x8e06e6d900047882 */ /* 0x000fe20000000000 */
[----:B------:R-:W-:Y:S01]  /*0dc0*/  UMOV UR5, 0x3e927e4f ;  /* 0x3e927e4f00057882 */ /* 0x000fe20000000000 */
[----:B------:R-:W0:Y:S01]  /*0dd0*/  MUFU.RSQ64H R23, R3 ;  /* 0x0000000300177308 */ /* 0x000e220000001c00 */
[C---:B------:R-:W-:Y:S01]  /*0de0*/  DFMA R6, R18.reuse, R6, UR8 ;  /* 0x0000000812067e2b */ /* 0x040fe20008000006 */
[----:B------:R-:W-:Y:S01]  /*0df0*/  UMOV UR8, 0x19db62a1 ;  /* 0x19db62a100087882 */ /* 0x000fe20000000000 */
[----:B------:R-:W-:Y:S01]  /*0e00*/  UMOV UR9, 0x3f2a01a0 ;  /* 0x3f2a01a000097882 */ /* 0x000fe20000000000 */
[----:B------:R-:W-:Y:S01]  /*0e10*/  VIADD R22, R3, 0xfcb00000 ;  /* 0xfcb0000003167836 */ /* 0x000fe20000000000 */
[C---:B------:R-:W-:Y:S01]  /*0e20*/  DFMA R4, R18.reuse, R4, -UR4 ;  /* 0x8000000412047e2b */ /* 0x040fe20008000004 */
[----:B------:R-:W-:Y:S01]  /*0e30*/  UMOV UR4, 0x19ddbce9 ;  /* 0x19ddbce900047882 */ /* 0x000fe20000000000 */
[----:B------:R-:W-:Y:S01]  /*0e40*/  UMOV UR5, 0x3efa01a0 ;  /* 0x3efa01a000057882 */ /* 0x000fe20000000000 */
[----:B------:R-:W-:Y:S01]  /*0e50*/  LOP3.LUT R24, R0, 0x1, RZ, 0xc0, !PT ;  /* 0x0000000100187812 */ /* 0x000fe200078ec0ff */
[C---:B------:R-:W-:Y:S01]  /*0e60*/  DFMA R14, R18.reuse, R6, -UR8 ;  /* 0x80000008120e7e2b */ /* 0x040fe20008000006 */
[----:B------:R-:W-:Y:S01]  /*0e70*/  UMOV UR8, 0x11110818 ;  /* 0x1111081800087882 */ /* 0x000fe20000000000 */
[----:B------:R-:W-:Y:S01]  /*0e80*/  UMOV UR9, 0x3f811111 ;  /* 0x3f81111100097882 */ /* 0x000fe20000000000 */
[----:B------:R-:W-:Y:S01]  /*0e90*/  ISETP.NE.U32.AND P0, PT, R24, 0x1, PT ;  /* 0x000000011800780c */ /* 0x000fe20003f05070 */
[C---:B------:R-:W-:Y:S01]  /*0ea0*/  DFMA R6, R18.reuse, R4, UR4 ;  /* 0x0000000412067e2b */ /* 0x040fe20008000004 */
[----:B------:R-:W-:Y:S01]  /*0eb0*/  UMOV UR4, 0x16c15d47 ;  /* 0x16c15d4700047882 */ /* 0x000fe20000000000 */
[----:B------:R-:W-:Y:S01]  /*0ec0*/  UMOV UR5, 0x3f56c16c ;  /* 0x3f56c16c00057882 */ /* 0x000fe20000000000 */
[----:B------:R-:W-:Y:S01]  /*0ed0*/  LOP3.LUT P1, RZ, R0, 0x2, RZ, 0xc0, !PT ;  /* 0x0000000200ff7812 */ /* 0x000fe2000782c0ff */
[----:B------:R-:W-:Y:S01]  /*0ee0*/  DFMA R14, R18, R14, UR8 ;  /* 0x00000008120e7e2b */ /* 0x000fe2000800000e */
[----:B------:R-:W-:Y:S01]  /*0ef0*/  UMOV UR8, 0x55555554 ;  /* 0x5555555400087882 */ /* 0x000fe20000000000 */
[----:B0-----:R-:W-:Y:S01]  /*0f00*/  DMUL R20, R22, R22 ;  /* 0x0000001616147228 */ /* 0x001fe20000000000 */
[----:B------:R-:W-:Y:S01]  /*0f10*/  UMOV UR9, 0x3fc55555 ;  /* 0x3fc5555500097882 */ /* 0x000fe20000000000 */
[C---:B------:R-:W-:Y:S01]  /*0f20*/  DFMA R6, R18.reuse, R6, -UR4 ;  /* 0x8000000412067e2b */ /* 0x040fe20008000006 */
[----:B------:R-:W-:Y:S01]  /*0f30*/  UMOV UR4, 0x55555551 ;  /* 0x5555555100047882 */ /* 0x000fe20000000000 */
[----:B------:R-:W-:Y:S01]  /*0f40*/  UMOV UR5, 0x3fa55555 ;  /* 0x3fa5555500057882 */ /* 0x000fe20000000000 */
[----:B------:R-:W-:Y:S01]  /*0f50*/  BSSY B1, `(.L_x_76) ;  /* 0x0000021000017945 */ /* 0x000fe20003800000 */
[----:B------:R-:W-:-:S02]  /*0f60*/  DFMA R14, R18, R14, -UR8 ;  /* 0x80000008120e7e2b */ /* 0x000fc4000800000e */
[----:B------:R-:W-:Y:S02]  /*0f70*/  DFMA R4, R2, -R20, 1 ;  /* 0x3ff000000204742b */ /* 0x000fe40000000814 */
[C---:B------:R-:W-:Y:S01]  /*0f80*/  DFMA R6, R18.reuse, R6, UR4 ;  /* 0x0000000412067e2b */ /* 0x040fe20008000006 */
[----:B------:R-:W-:Y:S02]  /*0f90*/  IMAD.MOV.U32 R20, RZ, RZ, 0x0 ;  /* 0x00000000ff147424 */ /* 0x000fe400078e00ff */
[----:B------:R-:W-:Y:S01]  /*0fa0*/  IMAD.MOV.U32 R21, RZ, RZ, 0x3fd80000 ;  /* 0x3fd80000ff157424 */ /* 0x000fe200078e00ff */
[----:B------:R-:W-:-:S04]  /*0fb0*/  DFMA R14, R18, R14, RZ ;  /* 0x0000000e120e722b */ /* 0x000fc800000000ff */
[----:B------:R-:W-:Y:S02]  /*0fc0*/  DFMA R6, R18, R6, -0.5 ;  /* 0xbfe000001206742b */ /* 0x000fe40000000006 */
[----:B------:R-:W-:Y:S02]  /*0fd0*/  DFMA R20, R4, R20, 0.5 ;  /* 0x3fe000000414742b */ /* 0x000fe40000000014 */
[----:B------:R-:W-:Y:S02]  /*0fe0*/  DMUL R4, R22, R4 ;  /* 0x0000000416047228 */ /* 0x000fe40000000000 */
[----:B------:R-:W-:Y:S02]  /*0ff0*/  DFMA R16, R14, R16, R16 ;  /* 0x000000100e10722b */ /* 0x000fe40000000010 */
[----:B------:R-:W-:-:S04]  /*1000*/  DFMA R18, R18, R6, 1 ;  /* 0x3ff000001212742b */ /* 0x000fc80000000006 */
[----:B------:R-:W-:-:S04]  /*1010*/  DFMA R20, R20, R4, R22 ;  /* 0x000000041414722b */ /* 0x000fc80000000016 */
[----:B------:R-:W-:Y:S01]  /*1020*/  @!P0 LOP3.LUT R25, R17, 0x80000000, RZ, 0x3c, !PT ;  /* 0x8000000011198812 */ /* 0x000fe200078e3cff */
[----:B------:R-:W-:Y:S02]  /*1030*/  @!P0 IMAD.MOV.U32 R24, RZ, RZ, R16 ;  /* 0x000000ffff188224 */ /* 0x000fe400078e0010 */
[----:B------:R-:W-:Y:S01]  /*1040*/  @!P0 IMAD.MOV.U32 R16, RZ, RZ, R18 ;  /* 0x000000ffff108224 */ /* 0x000fe200078e0012 */
[----:B------:R-:W-:Y:S01]  /*1050*/  DMUL R14, R2, R20 ;  /* 0x00000014020e7228 */ /* 0x000fe20000000000 */
[----:B------:R-:W-:Y:S02]  /*1060*/  @!P0 IMAD.MOV.U32 R17, RZ, RZ, R19 ;  /* 0x000000ffff118224 */ /* 0x000fe400078e0013 */
[----:B------:R-:W-:Y:S02]  /*1070*/  @!P0 IMAD.MOV.U32 R18, RZ, RZ, R24 ;  /* 0x000000ffff128224 */ /* 0x000fe400078e0018 */
[----:B------:R-:W-:Y:S01]  /*1080*/  @!P0 IMAD.MOV.U32 R19, RZ, RZ, R25 ;  /* 0x000000ffff138224 */ /* 0x000fe200078e0019 */
[----:B------:R-:W-:Y:S01]  /*1090*/  ISETP.GE.U32.AND P0, PT, R22, 0x7ca00000, PT ;  /* 0x7ca000001600780c */ /* 0x000fe20003f06070 */
[----:B------:R-:W-:Y:S01]  /*10a0*/  VIADD R7, R21, 0xfff00000 ;  /* 0xfff0000015077836 */ /* 0x000fe20000000000 */
[----:B------:R-:W-:Y:S01]  /*10b0*/  DFMA R4, R14, -R14, R2 ;  /* 0x8000000e0e04722b */ /* 0x000fe20000000002 */
[----:B------:R-:W-:Y:S01]  /*10c0*/  IMAD.MOV.U32 R6, RZ, RZ, R20 ;  /* 0x000000ffff067224 */ /* 0x000fe200078e0014 */
[----:B------:R-:W-:-:S02]  /*10d0*/  @P1 LOP3.LUT R29, R17, 0x80000000, RZ, 0x3c, !PT ;  /* 0x80000000111d1812 */ /* 0x000fc400078e3cff */
[----:B------:R-:W-:-:S03]  /*10e0*/  @P1 LOP3.LUT R27, R19, 0x80000000, RZ, 0x3c, !PT ;  /* 0x80000000131b1812 */ /* 0x000fc600078e3cff */
[----:B------:R-:W-:Y:S01]  /*10f0*/  @P1 IMAD.MOV.U32 R17, RZ, RZ, R29 ;  /* 0x000000ffff111224 */ /* 0x000fe200078e001d */
[----:B------:R-:W-:Y:S01]  /*1100*/  DFMA R24, R4, R6, R14 ;  /* 0x000000060418722b */ /* 0x000fe2000000000e */
[----:B------:R-:W-:Y:S02]  /*1110*/  @P1 IMAD.MOV.U32 R19, RZ, RZ, R27 ;  /* 0x000000ffff131224 */ /* 0x000fe400078e001b */
[----:B------:R-:W-:Y:S08]  /*1120*/  @!P0 BRA `(.L_x_77) ;  /* 0x00000000000c8947 */ /* 0x000ff00003800000 */
[----:B------:R-:W-:Y:S01]  /*1130*/  IMAD.MOV.U32 R6, RZ, RZ, R20 ;  /* 0x000000ffff067224 */ /* 0x000fe200078e0014 */
[----:B------:R-:W-:-:S07]  /*1140*/  MOV R0, 0x1160 ;  /* 0x0000116000007802 */ /* 0x000fce0000000f00 */
[----:B------:R-:W-:Y:S05]  /*1150*/  CALL.REL.NOINC `($__internal_5_$__cuda_sm20_dsqrt_rn_f64_mediumpath_v1) ;  /* 0x0000001c00907944 */ /* 0x000fea0003c00000 */
.L_x_77:
[----:B------:R-:W-:Y:S05]  /*1160*/  BSYNC B1 ;  /* 0x0000000000017941 */ /* 0x000fea0003800000 */
.L_x_76:
[----:B------:R-:W0:Y:S01]  /*1170*/  LDC.64 R2, c[0x0][0x230] ;  /* 0x00008c00ff027b82 */ /* 0x000e220000000a00 */
[C---:B------:R-:W-:Y:S01]  /*1180*/  DMUL R18, R24.reuse, R18 ;  /* 0x0000001218127228 */ /* 0x040fe20000000000 */
[----:B------:R-:W-:Y:S01]  /*1190*/  ULDC.64 UR4, c[0x0][0x238] ;  /* 0x00008e0000047ab9 */ /* 0x000fe20000000a00 */
[----:B------:R-:W-:-:S06]  /*11a0*/  DMUL R16, R24, R16 ;  /* 0x0000001018107228 */ /* 0x000fcc0000000000 */
[--C-:B0-----:R-:W-:Y:S02]  /*11b0*/  DFMA R18, R18, UR4, R2.reuse ;  /* 0x0000000412127c2b */ /* 0x101fe40008000002 */
[----:B------:R-:W-:Y:S01]  /*11c0*/  DFMA R16, R16, UR4, R2 ;  /* 0x0000000410107c2b */ /* 0x000fe20008000002 */
[----:B------:R-:W-:Y:S02]  /*11d0*/  ULDC.64 UR4, c[0x0][0x210] ;  /* 0x0000840000047ab9 */ /* 0x000fe40000000a00 */
[----:B------:R-:W-:-:S04]  /*11e0*/  LEA R2, P0, R12, UR4, 0x4 ;  /* 0x000000040c027c11 */ /* 0x000fc8000f8020ff */
[----:B------:R-:W-:Y:S01]  /*11f0*/  LEA.HI.X R3, R12, UR5, R13, 0x4, P0 ;  /* 0x000000050c037c11 */ /* 0x000fe200080f240d */
[----:B------:R-:W-:Y:S02]  /*1200*/  IMAD.MOV.U32 R4, RZ, RZ, R18 ;  /* 0x000000ffff047224 */ /* 0x000fe400078e0012 */
[----:B------:R-:W-:Y:S02]  /*1210*/  IMAD.MOV.U32 R5, RZ, RZ, R19 ;  /* 0x000000ffff057224 */ /* 0x000fe400078e0013 */
[----:B------:R-:W-:Y:S02]  /*1220*/  IMAD.MOV.U32 R6, RZ, RZ, R16 ;  /* 0x000000ffff067224 */ /* 0x000fe400078e0010 */
[----:B------:R-:W-:-:S05]  /*1230*/  IMAD.MOV.U32 R7, RZ, RZ, R17 ;  /* 0x000000ffff077224 */ /* 0x000fca00078e0011 */
[----:B------:R0:W-:Y:S02]  /*1240*/  STG.E.128 desc[UR6][R2.64], R4 ;  /* 0x0000000402007986 */ /* 0x0001e4000c101d06 */
.L_x_70:
[----:B------:R-:W-:Y:S05]  /*1250*/  BSYNC B0 ;  /* 0x0000000000007941 */ /* 0x000fea0003800000 */
.L_x_69:
[----:B------:R-:W-:Y:S02]  /*1260*/  ULDC.64 UR4, c[0x0][0x220] ;  /* 0x0000880000047ab9 */ /* 0x000fe40000000a00 */
[----:B------:R-:W-:-:S04]  /*1270*/  ULEA.HI UR4, UP0, UR5, UR4, URZ, 0x1 ;  /* 0x0000000405047291 */ /* 0x000fc8000f81083f */
[----:B------:R-:W-:-:S04]  /*1280*/  UIADD3.X UR5, URZ, UR5, URZ, UP0, !UPT ;  /* 0x000000053f057290 */ /* 0x000fc800087fe43f */
[----:B------:R-:W-:Y:S02]  /*1290*/  USHF.R.S64 UR4, UR4, 0x1, UR5 ;  /* 0x0000000104047899 */ /* 0x000fe40008001005 */
[----:B------:R-:W-:-:S04]  /*12a0*/  USHF.R.S32.HI UR5, URZ, 0x1, UR5 ;  /* 0x000000013f057899 */ /* 0x000fc80008011405 */
[----:B------:R-:W-:-:S04]  /*12b0*/  ISETP.NE.U32.AND P0, PT, R12, UR4, PT ;  /* 0x000000040c007c0c */ /* 0x000fc8000bf05070 */
[----:B------:R-:W-:-:S13]  /*12c0*/  ISETP.NE.AND.EX P0, PT, R13, UR5, PT, P0 ;  /* 0x000000050d007c0c */ /* 0x000fda000bf05300 */
[----:B------:R-:W-:Y:S05]  /*12d0*/  @P0 EXIT ;  /* 0x000000000000094d */ /* 0x000fea0003800000 */
[----:B0----5:R-:W-:Y:S02]  /*12e0*/  IADD3 R6, P0, R10, UR4, RZ ;  /* 0x000000040a067c10 */ /* 0x021fe4000ff1e0ff */
[----:B------:R-:W-:Y:S02]  /*12f0*/  IADD3 R3, R8, -0x61c88647, RZ ;  /* 0x9e3779b908037810 */ /* 0x000fe40007ffe0ff */
[----:B------:R-:W-:Y:S01]  /*1300*/  IADD3.X R11, R11, UR5, RZ, P0, !PT ;  /* 0x000000050b0b7c10 */ /* 0x000fe200087fe4ff */
[----:B------:R-:W-:-:S03]  /*1310*/  IMAD.WIDE.U32 R6, R6, -0x2daee0ad, RZ ;  /* 0xd2511f5306067825 */ /* 0x000fc600078e00ff */
[----:B------:R-:W-:Y:S02]  /*1320*/  LOP3.LUT R10, R11, R8, RZ, 0x3c, !PT ;  /* 0x000000080b0a7212 */ /* 0x000fe400078e3cff */
[C---:B------:R-:W-:Y:S01]  /*1330*/  LOP3.LUT R4, R9.reuse, R7, RZ, 0x3c, !PT ;  /* 0x0000000709047212 */ /* 0x040fe200078e3cff */
[----:B------:R-:W-:Y:S02]  /*1340*/  VIADD R7, R9, 0x76cf5d0a ;  /* 0x76cf5d0a09077836 */ /* 0x000fe40000000000 */
[----:B------:R-:W-:-:S04]  /*1350*/  IMAD.WIDE.U32 R10, R10, -0x2daee0ad, RZ ;  /* 0xd2511f530a0a7825 */ /* 0x000fc800078e00ff */
[----:B------:R-:W-:-:S05]  /*1360*/  IMAD.WIDE.U32 R4, R4, -0x326172a9, RZ ;  /* 0xcd9e8d5704047825 */ /* 0x000fca00078e00ff */
[----:B------:R-:W-:Y:S01]  /*1370*/  LOP3.LUT R2, R3, R5, RZ, 0x3c, !PT ;  /* 0x0000000503027212 */ /* 0x000fe200078e3cff */
[----:B------:R-:W-:-:S04]  /*1380*/  VIADD R5, R9, 0xbb67ae85 ;  /* 0xbb67ae8509057836 */ /* 0x000fc80000000000 */
[----:B------:R-:W-:Y:S01]  /*1390*/  IMAD.WIDE.U32 R2, R2, -0x2daee0ad, RZ ;  /* 0xd2511f5302027825 */ /* 0x000fe200078e00ff */
[----:B------:R-:W-:-:S03]  /*13a0*/  LOP3.LUT R11, R11, R6, R5, 0x96, !PT ;  /* 0x000000060b0b7212 */ /* 0x000fc600078e9605 */
[C---:B------:R-:W-:Y:S01]  /*13b0*/  VIADD R5, R8.reuse, 0xdaa66d2b ;  /* 0xdaa66d2b08057836 */ /* 0x040fe20000000000 */
[----:B------:R-:W-:Y:S01]  /*13c0*/  LOP3.LUT R6, R3, R10, R7, 0x96, !PT ;  /* 0x0000000a03067212 */ /* 0x000fe200078e9607 */
[----:B------:R-:W-:Y:S02]  /*13d0*/  VIADD R3, R8, 0x3c6ef372 ;  /* 0x3c6ef37208037836 */ /* 0x000fe40000000000 */
[----:B------:R-:W-:-:S04]  /*13e0*/  IMAD.WIDE.U32 R10, R11, -0x326172a9, RZ ;  /* 0xcd9e8d570b0a7825 */ /* 0x000fc800078e00ff */
[----:B------:R-:W-:Y:S01]  /*13f0*/  IMAD.WIDE.U32 R6, R6, -0x326172a9, RZ ;  /* 0xcd9e8d5706067825 */ /* 0x000fe200078e00ff */
[----:B------:R-:W-:-:S03]  /*1400*/  LOP3.LUT R11, R11, R4, R3, 0x96, !PT ;  /* 0x000000040b0b7212 */ /* 0x000fc600078e9603 */
[----:B------:R-:W-:Y:S01]  /*1410*/  VIADD R3, R9, 0x32370b8f ;  /* 0x32370b8f09037836 */ /* 0x000fe20000000000 */
[----:B------:R-:W-:Y:S01]  /*1420*/  LOP3.LUT R4, R7, R10, R5, 0x96, !PT ;  /* 0x0000000a07047212 */ /* 0x000fe200078e9605 */
[----:B------:R-:W-:-:S04]  /*1430*/  IMAD.WIDE.U32 R10, R11, -0x2daee0ad, RZ ;  /* 0xd2511f530b0a7825 */ /* 0x000fc800078e00ff */
[----:B------:R-:W-:Y:S01]  /*1440*/  IMAD.WIDE.U32 R4, R4, -0x2daee0ad, RZ ;  /* 0xd2511f5304047825 */ /* 0x000fe200078e00ff */
[----:B------:R-:W-:-:S03]  /*1450*/  LOP3.LUT R2, R11, R2, R3, 0x96, !PT ;  /* 0x000000020b027212 */ /* 0x000fc600078e9603 */
[----:B------:R-:W-:Y:S02]  /*1460*/  VIADD R7, R9, 0xed9eba14 ;  /* 0xed9eba1409077836 */ /* 0x000fe40000000000 */
[----:B------:R-:W-:-:S03]  /*1470*/  IMAD.WIDE.U32 R2, R2, -0x326172a9, RZ ;  /* 0xcd9e8d5702027825 */ /* 0x000fc600078e00ff */
[----:B------:R-:W-:Y:S01]  /*1480*/  LOP3.LUT R12, R5, R10, R7, 0x96, !PT ;  /* 0x0000000a050c7212 */ /* 0x000fe200078e9607 */
[C---:B------:R-:W-:Y:S02]  /*1490*/  VIADD R5, R8.reuse, 0x78dde6e4 ;  /* 0x78dde6e408057836 */ /* 0x040fe40000000000 */
[----:B------:R-:W-:Y:S02]  /*14a0*/  VIADD R7, R8, 0x1715609d ;  /* 0x1715609d08077836 */ /* 0x000fe40000000000 */
        /* <DEDUP_REMOVED lines=17> */
[----:B------:R-:W-:-:S05]  /*15c0*/  IMAD.WIDE.U32 R4, R4, -0x2daee0ad, RZ ;  /* 0xd2511f5304047825 */ /* 0x000fca00078e00ff */
[----:B------:R-:W-:Y:S01]  /*15d0*/  LOP3.LUT R16, R5, R12, R3, 0x96, !PT ;  /* 0x0000000c05107212 */ /* 0x000fe200078e9603 */
[----:B------:R-:W-:Y:S02]  /*15e0*/  VIADD R3, R9, 0x1fd5c5a3 ;  /* 0x1fd5c5a309037836 */ /* 0x000fe40000000000 */
[----:B------:R-:W-:Y:S02]  /*15f0*/  VIADD R5, R8, 0xf1bbcdc8 ;  /* 0xf1bbcdc808057836 */ /* 0x000fe40000000000 */
[----:B------:R-:W-:Y:S01]  /*1600*/  IMAD.WIDE.U32 R16, R16, -0x326172a9, RZ ;  /* 0xcd9e8d5710107825 */ /* 0x000fe200078e00ff */
[----:B------:R-:W-:-:S03]  /*1610*/  LOP3.LUT R14, R13, R2, R3, 0x96, !PT ;  /* 0x000000020d0e7212 */ /* 0x000fc600078e9603 */
[----:B------:R-:W0:Y:S01]  /*1620*/  I2F.F64.U32 R6, R16 ;  /* 0x0000001000067312 */ /* 0x000e220000201800 */
[----:B------:R-:W-:Y:S02]  /*1630*/  VIADD R3, R8, 0x8ff34781 ;  /* 0x8ff3478108037836 */ /* 0x000fe40000000000 */
[----:B------:R-:W-:-:S04]  /*1640*/  IMAD.WIDE.U32 R14, R14, -0x326172a9, RZ ;  /* 0xcd9e8d570e0e7825 */ /* 0x000fc800078e00ff */
[----:B------:R-:W-:Y:S01]  /*1650*/  IMAD.MOV.U32 R2, RZ, RZ, 0x0 ;  /* 0x00000000ff027424 */ /* 0x000fe200078e00ff */
[----:B------:R-:W-:Y:S01]  /*1660*/  LOP3.LUT R17, R17, R14, R3, 0x96, !PT ;  /* 0x0000000e11117212 */ /* 0x000fe200078e9603 */
[----:B------:R-:W-:Y:S01]  /*1670*/  IMAD.MOV.U32 R3, RZ, RZ, 0x3df00000 ;  /* 0x3df00000ff037424 */ /* 0x000fe200078e00ff */
[----:B------:R-:W-:Y:S01]  /*1680*/  LOP3.LUT R14, R15, R10, R5, 0x96, !PT ;  /* 0x0000000a0f0e7212 */ /* 0x000fe200078e9605 */
[----:B------:R-:W-:Y:S01]  /*1690*/  VIADD R9, R9, 0x96a522ad ;  /* 0x96a522ad09097836 */ /* 0x000fe20000000000 */
[----:B0-----:R-:W-:-:S03]  /*16a0*/  DMUL R12, R6, 2.3283064365386962891e-10 ;  /* 0x3df00000060c7828 */ /* 0x001fc60000000000 */
[----:B------:R-:W-:Y:S01]  /*16b0*/  IMAD.WIDE.U32 R14, R14, -0x2daee0ad, RZ ;  /* 0xd2511f530e0e7825 */ /* 0x000fe200078e00ff */
[----:B------:R-:W0:Y:S04]  /*16c0*/  I2F.F64.U32 R6, R17 ;  /* 0x0000001100067312 */ /* 0x000e280000201800 */
[----:B------:R-:W-:Y:S01]  /*16d0*/  LOP3.LUT R8, R15, R4, R9, 0x96, !PT ;  /* 0x000000040f087212 */ /* 0x000fe200078e9609 */
[----:B------:R-:W-:-:S05]  /*16e0*/  DFMA R12, R12, R2, 2.710505431213761085e-20 ;  /* 0x3be000000c0c742b */ /* 0x000fca0000000002 */
[----:B------:R-:W-:Y:S03]  /*16f0*/  I2F.F64.U32 R8, R8 ;  /* 0x0000000800087312 */ /* 0x000fe60000201800 */
[----:B0-----:R-:W-:-:S05]  /*1700*/  DFMA R6, R6, 2.3283064365386962891e-10, R12 ;  /* 0x3df000000606782b */ /* 0x001fca000000000c */
[----:B------:R-:W0:Y:S05]  /*1710*/  I2F.F64.U32 R12, R14 ;  /* 0x0000000e000c7312 */ /* 0x000e2a0000201800 */
[----:B------:R-:W-:Y:S01]  /*1720*/  ISETP.GT.AND P0, PT, R7, 0xfffff, PT ;  /* 0x000fffff0700780c */ /* 0x000fe20003f04270 */
[----:B------:R-:W-:Y:S02]  /*1730*/  IMAD.MOV.U32 R10, RZ, RZ, R6 ;  /* 0x000000ffff0a7224 */ /* 0x000fe400078e0006 */
[--C-:B------:R-:W-:Y:S02]  /*1740*/  IMAD.MOV.U32 R11, RZ, RZ, R7.reuse ;  /* 0x000000ffff0b7224 */ /* 0x100fe400078e0007 */
[----:B------:R-:W-:Y:S01]  /*1750*/  IMAD.MOV.U32 R5, RZ, RZ, R7 ;  /* 0x000000ffff057224 */ /* 0x000fe200078e0007 */
[----:B0-----:R-:W-:-:S07]  /*1760*/  DMUL R12, R12, 2.3283064365386962891e-10 ;  /* 0x3df000000c0c7828 */ /* 0x001fce0000000000 */
[----:B------:R-:W-:Y:S02]  /*1770*/  @!P0 DMUL R10, R10, 1.80143985094819840000e+16 ;  /* 0x435000000a0a8828 */ /* 0x000fe40000000000 */
[----:B------:R-:W-:-:S08]  /*1780*/  DFMA R2, R12, R2, 2.710505431213761085e-20 ;  /* 0x3be000000c02742b */ /* 0x000fd00000000002 */
[----:B------:R-:W-:Y:S01]  /*1790*/  @!P0 IMAD.MOV.U32 R5, RZ, RZ, R11 ;  /* 0x000000ffff058224 */ /* 0x000fe200078e000b */
[----:B------:R-:W-:Y:S01]  /*17a0*/  DFMA R2, R8, 2.3283064365386962891e-10, R2 ;  /* 0x3df000000802782b */ /* 0x000fe20000000002 */
[----:B------:R-:W-:Y:S02]  /*17b0*/  @!P0 IMAD.MOV.U32 R6, RZ, RZ, R10 ;  /* 0x000000ffff068224 */ /* 0x000fe400078e000a */
[----:B------:R-:W-:-:S05]  /*17c0*/  VIADD R0, R5, 0xffffffff ;  /* 0xffffffff05007836 */ /* 0x000fca0000000000 */
[----:B------:R-:W-:Y:S01]  /*17d0*/  ISETP.GE.U32.AND P1, PT, R0, 0x7fefffff, PT ;  /* 0x7fefffff0000780c */ /* 0x000fe20003f26070 */
[----:B------:R-:W-:Y:S02]  /*17e0*/  IMAD.MOV.U32 R0, RZ, RZ, -0x3ff ;  /* 0xfffffc01ff007424 */ /* 0x000fe400078e00ff */
[----:B------:R-:W-:-:S10]  /*17f0*/  @!P0 IMAD.MOV.U32 R0, RZ, RZ, -0x435 ;  /* 0xfffffbcbff008424 */ /* 0x000fd400078e00ff */
[----:B------:R-:W-:Y:S05]  /*1800*/  @!P1 BRA `(.L_x_78) ;  /* 0x00000000001c9947 */ /* 0x000fea0003800000 */
[----:B------:R-:W-:Y:S01]  /*1810*/  IMAD.MOV.U32 R4, RZ, RZ, 0x0 ;  /* 0x00000000ff047424 */ /* 0x000fe200078e00ff */
[----:B------:R-:W-:Y:S01]  /*1820*/  FSETP.NEU.FTZ.AND P0, PT, R11, RZ, PT ;  /* 0x000000ff0b00720b */ /* 0x000fe20003f1d000 */
[----:B------:R-:W-:-:S06]  /*1830*/  IMAD.MOV.U32 R5, RZ, RZ, 0x7ff00000 ;  /* 0x7ff00000ff057424 */ /* 0x000fcc00078e00ff */
[----:B------:R-:W-:-:S10]  /*1840*/  DFMA R4, R10, R4, +INF ;  /* 0x7ff000000a04742b */ /* 0x000fd40000000004 */
[----:B------:R-:W-:Y:S02]  /*1850*/  FSEL R8, R4, RZ, P0 ;  /* 0x000000ff04087208 */ /* 0x000fe40000000000 */
[----:B------:R-:W-:Y:S01]  /*1860*/  FSEL R9, R5, -QNAN , P0 ;  /* 0xfff0000005097808 */ /* 0x000fe20000000000 */
[----:B------:R-:W-:Y:S06]  /*1870*/  BRA `(.L_x_79) ;  /* 0x0000000000f47947 */ /* 0x000fec0003800000 */
.L_x_78:
[C---:B------:R-:W-:Y:S01]  /*1880*/  LOP3.LUT R4, R5.reuse, 0x800fffff, RZ, 0xc0, !PT ;  /* 0x800fffff05047812 */ /* 0x040fe200078ec0ff */
[----:B------:R-:W-:Y:S01]  /*1890*/  IMAD.MOV.U32 R8, RZ, RZ, RZ ;  /* 0x000000ffff087224 */ /* 0x000fe200078e00ff */
[----:B------:R-:W-:Y:S01]  /*18a0*/  UMOV UR4, 0x3ae80f1e ;  /* 0x3ae80f1e00047882 */ /* 0x000fe20000000000 */
[----:B------:R-:W-:Y:S01]  /*18b0*/  IMAD.MOV.U32 R16, RZ, RZ, -0x748574fc ;  /* 0x8b7a8b04ff107424 */ /* 0x000fe200078e00ff */
[----:B------:R-:W-:Y:S01]  /*18c0*/  LOP3.LUT R7, R4, 0x3ff00000, RZ, 0xfc, !PT ;  /* 0x3ff0000004077812 */ /* 0x000fe200078efcff */
[----:B------:R-:W-:Y:S01]  /*18d0*/  IMAD.MOV.U32 R17, RZ, RZ, 0x3ed0ee25 ;  /* 0x3ed0ee25ff117424 */ /* 0x000fe200078e00ff */
[----:B------:R-:W-:Y:S01]  /*18e0*/  UMOV UR5, 0x3eb1380b ;  /* 0x3eb1380b00057882 */ /* 0x000fe20000000000 */
[----:B------:R-:W-:Y:S01]  /*18f0*/  LEA.HI R0, R5, R0, RZ, 0xc ;  /* 0x0000000005007211 */ /* 0x000fe200078f60ff */
[----:B------:R-:W-:Y:S01]  /*1900*/  IMAD.MOV.U32 R19, RZ, RZ, 0x43300000 ;  /* 0x43300000ff137424 */ /* 0x000fe200078e00ff */
[----:B------:R-:W-:Y:S01]  /*1910*/  ISETP.GE.AND P0, PT, R7, 0x3ff6a09f, PT ;  /* 0x3ff6a09f0700780c */ /* 0x000fe20003f06270 */
[----:B------:R-:W-:Y:S01]  /*1920*/  UMOV UR8, 0x80000000 ;  /* 0x8000000000087882 */ /* 0x000fe20000000000 */
[----:B------:R-:W-:-:S11]  /*1930*/  UMOV UR9, 0x43300000 ;  /* 0x4330000000097882 */ /* 0x000fd60000000000 */
        /* <DEDUP_REMOVED lines=49> */
.L_x_79:
[----:B------:R-:W-:Y:S01]  /*1c50*/  UMOV UR4, 0x54442d18 ;  /* 0x54442d1800047882 */ /* 0x000fe20000000000 */
[----:B------:R-:W-:Y:S02]  /*1c60*/  UMOV UR5, 0x401921fb ;  /* 0x401921fb00057882 */ /* 0x000fe40000000000 */
        /* <DEDUP_REMOVED lines=19> */
[----:B------:R-:W-:Y:S01]  /*1da0*/  BSSY B0, `(.L_x_82) ;  /* 0x0000005000007945 */ /* 0x000fe20003800000 */
[----:B------:R-:W-:Y:S01]  /*1db0*/  IMAD.MOV.U32 R20, RZ, RZ, R2 ;  /* 0x000000ffff147224 */ /* 0x000fe200078e0002 */
[----:B------:R-:W-:Y:S01]  /*1dc0*/  MOV R0, 0x1df0 ;  /* 0x00001df000007802 */ /* 0x000fe20000000f00 */
[----:B------:R-:W-:-:S07]  /*1dd0*/  IMAD.MOV.U32 R2, RZ, RZ, R3 ;  /* 0x000000ffff027224 */ /* 0x000fce00078e0003 */
[----:B------:R-:W-:Y:S05]  /*1de0*/  CALL.REL.NOINC `($_ZN2at6native54_GLOBAL__N__f6d41790_21_PhiloxDistribution_cu_0636f2c124philox_single_key_kernelIdZZZZNS0_20_philox_normal_cuda_ERNS_6TensorERKS3_ddENKUlvE_clEvENKUlvE_clEvENKUlvE_clEvEUlmmE_ZZZNS0_20_philox_normal_cuda_ES4_S6_ddENKS7_clEvENKS8_clEvEUldE_EEvPT_PKmlT0_T1_$__internal_trig_reduction_slowpathd) ;  /* 0x0000001400147944 */ /* 0x000fea0003c00000 */
[----:B------:R-:W-:Y:S05]  /*1df0*/  BSYNC B0 ;  /* 0x0000000000007941 */ /* 0x000fea0003800000 */
.L_x_82:
[----:B------:R-:W-:Y:S02]  /*1e00*/  IMAD.MOV.U32 R0, RZ, RZ, R7 ;  /* 0x000000ffff007224 */ /* 0x000fe400078e0007 */
[----:B------:R-:W-:Y:S02]  /*1e10*/  IMAD.MOV.U32 R4, RZ, RZ, R20 ;  /* 0x000000ffff047224 */ /* 0x000fe400078e0014 */
[----:B------:R-:W-:Y:S01]  /*1e20*/  IMAD.MOV.U32 R5, RZ, RZ, R21 ;  /* 0x000000ffff057224 */ /* 0x000fe200078e0015 */
[----:B------:R-:W-:Y:S06]  /*1e30*/  BRA `(.L_x_81) ;  /* 0x0000000000087947 */ /* 0x000fec0003800000 */
.L_x_80:
[----:B------:R-:W-:Y:S01]  /*1e40*/  DMUL R4, RZ, R2 ;  /* 0x00000002ff047228 */ /* 0x000fe20000000000 */
[----:B------:R-:W-:-:S10]  /*1e50*/  IMAD.MOV.U32 R0, RZ, RZ, RZ ;  /* 0x000000ffff007224 */ /* 0x000fd400078e00ff */
.L_x_81:
[----:B------:R-:W-:Y:S01]  /*1e60*/  DMUL R10, R4, R4 ;  /* 0x00000004040a7228 */ /* 0x000fe20000000000 */
[----:B------:R-:W-:Y:S01]  /*1e70*/  IMAD.MOV.U32 R12, RZ, RZ, 0x2cb0d246 ;  /* 0x2cb0d246ff0c7424 */ /* 0x000fe200078e00ff */
[----:B------:R-:W-:Y:S01]  /*1e80*/  UMOV UR4, 0xf9785eba ;  /* 0xf9785eba00047882 */ /* 0x000fe20000000000 */
[----:B------:R-:W-:Y:S01]  /*1e90*/  IMAD.MOV.U32 R13, RZ, RZ, 0x3e5ae5f1 ;  /* 0x3e5ae5f1ff0d7424 */ /* 0x000fe200078e00ff */
[----:B------:R-:W-:Y:S01]  /*1ea0*/  UMOV UR5, 0x3de5db65 ;  /* 0x3de5db6500057882 */ /* 0x000fe20000000000 */
[----:B------:R-:W-:Y:S01]  /*1eb0*/  IMAD.MOV.U32 R6, RZ, RZ, -0x3e107ad8 ;  /* 0xc1ef8528ff067424 */ /* 0x000fe200078e00ff */
[----:B------:R-:W-:Y:S01]  /*1ec0*/  MOV R7, 0x3e21eea7 ;  /* 0x3e21eea700077802 */ /* 0x000fe20000000f00 */
[----:B------:R-:W-:Y:S01]  /*1ed0*/  DMUL R2, R8, -2 ;  /* 0xc000000008027828 */ /* 0x000fe20000000000 */
[----:B------:R-:W-:Y:S01]  /*1ee0*/  IMAD.MOV.U32 R18, RZ, RZ, 0x0 ;  /* 0x00000000ff127424 */ /* 0x000fe200078e00ff */
[C---:B------:R-:W-:Y:S01]  /*1ef0*/  DFMA R8, R10.reuse, UR4, -R12 ;  /* 0x000000040a087c2b */ /* 0x040fe2000800080c */
[----:B------:R-:W-:Y:S01]  /*1f00*/  UMOV UR4, 0x20fd8164 ;  /* 0x20fd816400047882 */ /* 0x000fe20000000000 */
[----:B------:R-:W-:Y:S01]  /*1f10*/  UMOV UR5, 0x3da8ff83 ;  /* 0x3da8ff8300057882 */ /* 0x000fe20000000000 */
[----:B------:R-:W-:Y:S01]  /*1f20*/  IMAD.MOV.U32 R19, RZ, RZ, 0x3fd80000 ;  /* 0x3fd80000ff137424 */ /* 0x000fe200078e00ff */
        /* <DEDUP_REMOVED lines=11> */
[----:B------:R-:W-:Y:S01]  /*1fe0*/  LOP3.LUT P1, RZ, R0, 0x2, RZ, 0xc0, !PT ;  /* 0x0000000200ff7812 */ /* 0x000fe2000782c0ff */
[----:B------:R-:W-:Y:S01]  /*1ff0*/  DFMA R8, R10, R8, -UR4 ;  /* 0x800000040a087e2b */ /* 0x000fe20008000008 */
[----:B------:R-:W-:Y:S01]  /*2000*/  UMOV UR4, 0x19ddbce9 ;  /* 0x19ddbce900047882 */ /* 0x000fe20000000000 */
[----:B------:R-:W-:-:S02]  /*2010*/  UMOV UR5, 0x3efa01a0 ;  /* 0x3efa01a000057882 */ /* 0x000fc40000000000 */
[C---:B------:R-:W-:Y:S01]  /*2020*/  DFMA R6, R10.reuse, R6, UR4 ;  /* 0x000000040a067e2b */ /* 0x040fe20008000006 */
[----:B------:R-:W-:Y:S01]  /*2030*/  UMOV UR4, 0x11110818 ;  /* 0x1111081800047882 */ /* 0x000fe20000000000 */
[----:B------:R-:W-:Y:S02]  /*2040*/  UMOV UR5, 0x3f811111 ;  /* 0x3f81111100057882 */ /* 0x000fe40000000000 */
[----:B------:R-:W-:Y:S01]  /*2050*/  DFMA R12, R10, R8, UR4 ;  /* 0x000000040a0c7e2b */ /* 0x000fe20008000008 */
[----:B------:R-:W-:Y:S01]  /*2060*/  UMOV UR4, 0x16c15d47 ;  /* 0x16c15d4700047882 */ /* 0x000fe20000000000 */
[----:B------:R-:W-:Y:S01]  /*2070*/  UMOV UR5, 0x3f56c16c ;  /* 0x3f56c16c00057882 */ /* 0x000fe20000000000 */
[----:B0-----:R-:W-:Y:S02]  /*2080*/  DMUL R14, R22, R22 ;  /* 0x00000016160e7228 */ /* 0x001fe40000000000 */
[C---:B------:R-:W-:Y:S01]  /*2090*/  DFMA R8, R10.reuse, R6, -UR4 ;  /* 0x800000040a087e2b */ /* 0x040fe20008000006 */
[----:B------:R-:W-:Y:S01]  /*20a0*/  UMOV UR4, 0x55555554 ;  /* 0x5555555400047882 */ /* 0x000fe20000000000 */
[----:B------:R-:W-:Y:S01]  /*20b0*/  UMOV UR5, 0x3fc55555 ;  /* 0x3fc5555500057882 */ /* 0x000fe20000000000 */
[----:B------:R-:W0:Y:S01]  /*20c0*/  LDC.64 R6, c[0x0][0x220] ;  /* 0x00008800ff067b82 */ /* 0x000e220000000a00 */
[----:B------:R-:W-:Y:S01]  /*20d0*/  DFMA R12, R10, R12, -UR4 ;  /* 0x800000040a0c7e2b */ /* 0x000fe2000800000c */
[----:B------:R-:W-:Y:S01]  /*20e0*/  UMOV UR4, 0x55555551 ;  /* 0x5555555100047882 */ /* 0x000fe20000000000 */
[----:B------:R-:W-:Y:S01]  /*20f0*/  UMOV UR5, 0x3fa55555 ;  /* 0x3fa5555500057882 */ /* 0x000fe20000000000 */
[----:B------:R-:W-:-:S02]  /*2100*/  DFMA R14, R2, -R14, 1 ;  /* 0x3ff00000020e742b */ /* 0x000fc4000000080e */
[----:B------:R-:W-:-:S03]  /*2110*/  DFMA R8, R10, R8, UR4 ;  /* 0x000000040a087e2b */ /* 0x000fc60008000008 */
[----:B------:R-:W-:Y:S01]  /*2120*/  DFMA R16, R10, R12, RZ ;  /* 0x0000000c0a10722b */ /* 0x000fe200000000ff */
[----:B------:R-:W-:Y:S02]  /*2130*/  LOP3.LUT R12, R0, 0x1, RZ, 0xc0, !PT ;  /* 0x00000001000c7812 */ /* 0x000fe400078ec0ff */
[----:B------:R-:W-:Y:S02]  /*2140*/  DFMA R18, R14, R18, 0.5 ;  /* 0x3fe000000e12742b */ /* 0x000fe40000000012 */
[----:B------:R-:W-:Y:S01]  /*2150*/  DMUL R20, R22, R14 ;  /* 0x0000000e16147228 */ /* 0x000fe20000000000 */
[----:B------:R-:W-:Y:S01]  /*2160*/  ISETP.NE.U32.AND P0, PT, R12, 0x1, PT ;  /* 0x000000010c00780c */ /* 0x000fe20003f05070 */
[----:B------:R-:W-:Y:S02]  /*2170*/  DFMA R14, R10, R8, -0.5 ;  /* 0xbfe000000a0e742b */ /* 0x000fe40000000008 */
[----:B------:R-:W-:-:S04]  /*2180*/  DFMA R8, R16, R4, R4 ;  /* 0x000000041008722b */ /* 0x000fc80000000004 */
[----:B------:R-:W-:Y:S02]  /*2190*/  DFMA R12, R18, R20, R22 ;  /* 0x00000014120c722b */ /* 0x000fe40000000016 */
[----:B------:R-:W-:Y:S01]  /*21a0*/  DFMA R10, R10, R14, 1 ;  /* 0x3ff000000a0a742b */ /* 0x000fe2000000000e */
[----:B0-----:R-:W-:-:S03]  /*21b0*/  LEA.HI R6, P2, R7, R6, RZ, 0x1 ;  /* 0x0000000607067211 */ /* 0x001fc600078508ff */
[----:B------:R-:W-:Y:S01]  /*21c0*/  @!P0 LOP3.LUT R17, R9, 0x80000000, RZ, 0x3c, !PT ;  /* 0x8000000009118812 */ /* 0x000fe200078e3cff */
[----:B------:R-:W-:Y:S01]  /*21d0*/  @!P0 IMAD.MOV.U32 R16, RZ, RZ, R8 ;  /* 0x000000ffff108224 */ /* 0x000fe200078e0008 */
[----:B------:R-:W-:Y:S01]  /*21e0*/  DMUL R14, R2, R12 ;  /* 0x0000000c020e7228 */ /* 0x000fe20000000000 */
[----:B------:R-:W-:Y:S02]  /*21f0*/  IMAD.X R19, RZ, RZ, R7, P2 ;  /* 0x000000ffff137224 */ /* 0x000fe400010e0607 */
[----:B------:R-:W-:Y:S02]  /*2200*/  VIADD R7, R13, 0xfff00000 ;  /* 0xfff000000d077836 */ /* 0x000fe40000000000 */
[----:B------:R-:W-:Y:S01]  /*2210*/  @!P0 IMAD.MOV.U32 R8, RZ, RZ, R10 ;  /* 0x000000ffff088224 */ /* 0x000fe200078e000a */
[----:B------:R-:W-:Y:S01]  /*2220*/  SHF.R.S64 R21, R6, 0x1, R19 ;  /* 0x0000000106157819 */ /* 0x000fe20000001013 */
[----:B------:R-:W-:Y:S01]  /*2230*/  @!P0 IMAD.MOV.U32 R9, RZ, RZ, R11 ;  /* 0x000000ffff098224 */ /* 0x000fe200078e000b */
[----:B------:R-:W-:Y:S01]  /*2240*/  DFMA R4, R14, -R14, R2 ;  /* 0x8000000e0e04722b */ /* 0x000fe20000000002 */
[----:B------:R-:W-:Y:S01]  /*2250*/  @!P0 IMAD.MOV.U32 R10, RZ, RZ, R16 ;  /* 0x000000ffff0a8224 */ /* 0x000fe200078e0010 */
[----:B------:R-:W-:Y:S01]  /*2260*/  SHF.R.S32.HI R20, RZ, 0x1, R19 ;  /* 0x00000001ff147819 */ /* 0x000fe20000011413 */
[----:B------:R-:W-:Y:S01]  /*2270*/  @!P0 IMAD.MOV.U32 R11, RZ, RZ, R17 ;  /* 0x000000ffff0b8224 */ /* 0x000fe200078e0011 */
[----:B------:R-:W-:Y:S01]  /*2280*/  ISETP.GE.U32.AND P0, PT, R22, 0x7ca00000, PT ;  /* 0x7ca000001600780c */ /* 0x000fe20003f06070 */
[----:B------:R-:W-:Y:S01]  /*2290*/  IMAD.MOV.U32 R6, RZ, RZ, R12 ;  /* 0x000000ffff067224 */ /* 0x000fe200078e000c */
[----:B------:R-:W-:-:S02]  /*22a0*/  @P1 LOP3.LUT R25, R9, 0x80000000, RZ, 0x3c, !PT ;  /* 0x8000000009191812 */ /* 0x000fc400078e3cff */
[----:B------:R-:W-:Y:S02]  /*22b0*/  @P1 LOP3.LUT R19, R11, 0x80000000, RZ, 0x3c, !PT ;  /* 0x800000000b131812 */ /* 0x000fe400078e3cff */
[C---:B------:R-:W-:Y:S01]  /*22c0*/  SHF.L.U64.HI R20, R21.reuse, 0x1, R20 ;  /* 0x0000000115147819 */ /* 0x040fe20000010214 */
[----:B------:R-:W-:Y:S01]  /*22d0*/  DFMA R16, R4, R6, R14 ;  /* 0x000000060410722b */ /* 0x000fe2000000000e */
[----:B------:R-:W-:Y:S02]  /*22e0*/  IMAD.SHL.U32 R21, R21, 0x2, RZ ;  /* 0x0000000215157824 */ /* 0x000fe400078e00ff */
[----:B------:R-:W-:Y:S02]  /*22f0*/  @P1 IMAD.MOV.U32 R9, RZ, RZ, R25 ;  /* 0x000000ffff091224 */ /* 0x000fe400078e0019 */
[----:B------:R-:W-:Y:S01]  /*2300*/  @P1 IMAD.MOV.U32 R11, RZ, RZ, R19 ;  /* 0x000000ffff0b1224 */ /* 0x000fe200078e0013 */
[----:B------:R-:W-:Y:S06]  /*2310*/  @!P0 BRA `(.L_x_83) ;  /* 0x0000000000148947 */ /* 0x000fec0003800000 */
[----:B------:R-:W-:Y:S01]  /*2320*/  IMAD.MOV.U32 R6, RZ, RZ, R12 ;  /* 0x000000ffff067224 */ /* 0x000fe200078e000c */
[----:B------:R-:W-:-:S07]  /*2330*/  MOV R0, 0x2350 ;  /* 0x0000235000007802 */ /* 0x000fce0000000f00 */
[----:B------:R-:W-:Y:S05]  /*2340*/  CALL.REL.NOINC `($__internal_5_$__cuda_sm20_dsqrt_rn_f64_mediumpath_v1) ;  /* 0x0000000c00147944 */ /* 0x000fea0003c00000 */
[----:B------:R-:W-:Y:S02]  /*2350*/  IMAD.MOV.U32 R16, RZ, RZ, R24 ;  /* 0x000000ffff107224 */ /* 0x000fe400078e0018 */
[----:B------:R-:W-:-:S07]  /*2360*/  IMAD.MOV.U32 R17, RZ, RZ, R25 ;  /* 0x000000ffff117224 */ /* 0x000fce00078e0019 */
.L_x_83:
[----:B------:R-:W0:Y:S01]  /*2370*/  LDC.64 R12, c[0x0][0x220] ;  /* 0x00008800ff0c7b82 */ /* 0x000e220000000a00 */
[C---:B------:R-:W-:Y:S02]  /*2380*/  DMUL R6, R16.reuse, R8 ;  /* 0x0000000810067228 */ /* 0x040fe40000000000 */
[----:B------:R-:W-:-:S07]  /*2390*/  DMUL R4, R16, R10 ;  /* 0x0000000a10047228 */ /* 0x000fce0000000000 */
[----:B------:R1:W-:Y:S01]  /*23a0*/  STL.128 [R1], R4 ;  /* 0x0000000401007387 */ /* 0x0003e20000100c00 */
[----:B0-----:R-:W-:-:S04]  /*23b0*/  ISETP.GE.U32.AND P0, PT, R21, R12, PT ;  /* 0x0000000c1500720c */ /* 0x001fc80003f06070 */
[----:B------:R-:W-:-:S13]  /*23c0*/  ISETP.GE.AND.EX P0, PT, R20, R13, PT, P0 ;  /* 0x0000000d1400720c */ /* 0x000fda0003f06300 */
[----:B-1----:R-:W-:Y:S05]  /*23d0*/  @P0 EXIT ;  /* 0x000000000000094d */ /* 0x002fea0003800000 */
[----:B------:R-:W-:Y:S01]  /*23e0*/  LOP3.LUT R3, RZ, R21, RZ, 0x33, !PT ;  /* 0x00000015ff037212 */ /* 0x000fe200078e33ff */
[----:B------:R-:W-:Y:S01]  /*23f0*/  IMAD.MOV.U32 R22, RZ, RZ, RZ ;  /* 0x000000ffff167224 */ /* 0x000fe200078e00ff */
[----:B------:R-:W-:Y:S02]  /*2400*/  LOP3.LUT R2, RZ, R20, RZ, 0x33, !PT ;  /* 0x00000014ff027212 */ /* 0x000fe400078e33ff */
[----:B------:R-:W-:-:S04]  /*2410*/  IADD3 R0, P1, R3, R12, RZ ;  /* 0x0000000c03007210 */ /* 0x000fc80007f3e0ff */
[----:B------:R-:W-:Y:S01]  /*2420*/  ISETP.GE.U32.AND P0, PT, R0, 0x3, PT ;  /* 0x000000030000780c */ /* 0x000fe20003f06070 */
[----:B------:R-:W-:Y:S01]  /*2430*/  IMAD.X R0, R2, 0x1, R13, P1 ;  /* 0x0000000102007824 */ /* 0x000fe200008e060d */
[----:B------:R-:W-:-:S04]  /*2440*/  IADD3 R7, P1, -R21, R12, RZ ;  /* 0x0000000c15077210 */ /* 0x000fc80007f3e1ff */
[----:B------:R-:W-:Y:S02]  /*2450*/  ISETP.GE.U32.AND.EX P0, PT, R0, RZ, PT, P0 ;  /* 0x000000ff0000720c */ /* 0x000fe40003f06100 */
[----:B------:R-:W-:-:S11]  /*2460*/  LOP3.LUT R0, R7, 0x3, RZ, 0xc0, !PT ;  /* 0x0000000307007812 */ /* 0x000fd600078ec0ff */
[----:B------:R-:W-:Y:S05]  /*2470*/  @!P0 BRA `(.L_x_84) ;  /* 0x00000008005c8947 */ /* 0x000fea0003800000 */
[----:B------:R-:W-:Y:S01]  /*2480*/  IADD3 R7, P0, -R0, R7, RZ ;  /* 0x0000000700077210 */ /* 0x000fe20007f1e1ff */
[----:B------:R-:W0:Y:S01]  /*2490*/  LDC.64 R24, c[0x0][0x230] ;  /* 0x00008c00ff187b82 */ /* 0x000e220000000a00 */
[----:B------:R-:W-:Y:S01]  /*24a0*/  ULDC.64 UR8, c[0x0][0x238] ;  /* 0x00008e0000087ab9 */ /* 0x000fe20000000a00 */
[----:B------:R-:W-:Y:S01]  /*24b0*/  IMAD.MOV.U32 R22, RZ, RZ, RZ ;  /* 0x000000ffff167224 */ /* 0x000fe200078e00ff */
[----:B------:R-:W-:Y:S02]  /*24c0*/  IADD3.X R6, ~R20, -0x1, R13, P0, P1 ;  /* 0xffffffff14067810 */ /* 0x000fe400007e250d */
[----:B------:R-:W-:-:S03]  /*24d0*/  ISETP.GT.U32.AND P0, PT, R7, RZ, PT ;  /* 0x000000ff0700720c */ /* 0x000fc60003f04070 */
[----:B------:R-:W1:Y:S01]  /*24e0*/  LDC.64 R2, c[0x0][0x210] ;  /* 0x00008400ff027b82 */ /* 0x000e620000000a00 */
[----:B------:R-:W-:-:S13]  /*24f0*/  ISETP.GT.AND.EX P0, PT, R6, RZ, PT, P0 ;  /* 0x000000ff0600720c */ /* 0x000fda0003f04300 */
[----:B------:R-:W-:Y:S05]  /*2500*/  @!P0 BRA `(.L_x_85) ;  /* 0x0000000400e48947 */ /* 0x000fea0003800000 */
[----:B------:R-:W-:Y:S02]  /*2510*/  ISETP.GT.U32.AND P1, PT, R7, 0xc, PT ;  /* 0x0000000c0700780c */ /* 0x000fe40003f24070 */
[----:B------:R-:W-:Y:S02]  /*2520*/  PLOP3.LUT P0, PT, PT, PT, PT, 0x80, 0x0 ;  /* 0x000000000000781c */ /* 0x000fe40003f0f070 */
[----:B------:R-:W-:-:S13]  /*2530*/  ISETP.GT.AND.EX P1, PT, R6, RZ, PT, P1 ;  /* 0x000000ff0600720c */ /* 0x000fda0003f24310 */
[----:B------:R-:W-:Y:S05]  /*2540*/  @!P1 BRA `(.L_x_86) ;  /* 0x0000000400249947 */ /* 0x000fea0003800000 */
[----:B------:R-:W2:Y:S01]  /*2550*/  LDC.64 R26, c[0x0][0x230] ;  /* 0x00008c00ff1a7b82 */ /* 0x000ea20000000a00 */
[----:B------:R-:W-:Y:S01]  /*2560*/  PLOP3.LUT P0, PT, PT, PT, PT, 0x8, 0x0 ;  /* 0x000000000000781c */ /* 0x000fe20003f0e170 */
[----:B------:R-:W-:-:S06]  /*2570*/  ULDC.64 UR4, c[0x0][0x238] ;  /* 0x00008e0000047ab9 */ /* 0x000fcc0000000a00 */
[----:B------:R-:W3:Y:S06]  /*2580*/  LDC.64 R4, c[0x0][0x210] ;  /* 0x00008400ff047b82 */ /* 0x000eec0000000a00 */
.L_x_87:
[----:B----4-:R-:W-:-:S05]  /*2590*/  IMAD R16, R22, 0x8, R1 ;  /* 0x0000000816107824 */ /* 0x010fca00078e0201 */
[----:B------:R-:W2:Y:S01]  /*25a0*/  LDL.128 R8, [R16] ;  /* 0x0000000010087983 */ /* 0x000ea20000100c00 */
[----:B------:R-:W-:-:S03]  /*25b0*/  IADD3 R17, P1, R22, R21, RZ ;  /* 0x0000001516117210 */ /* 0x000fc60007f3e0ff */
[----:B------:R-:W4:Y:S01]  /*25c0*/  LDL.128 R12, [R16+0x10] ;  /* 0x00001000100c7983 */ /* 0x000f220000100c00 */
[C---:B------:R-:W-:Y:S01]  /*25d0*/  LEA.HI.X.SX32 R18, R22.reuse, R20, 0x1, P1 ;  /* 0x0000001416127211 */ /* 0x040fe200008f0eff */
[----:B------:R-:W-:Y:S01]  /*25e0*/  VIADD R23, R22, 0x4 ;  /* 0x0000000416177836 */ /* 0x000fe20000000000 */
[----:B---3--:R-:W-:-:S04]  /*25f0*/  LEA R28, P1, R17, R4, 0x3 ;  /* 0x00000004111c7211 */ /* 0x008fc800078218ff */
[----:B------:R-:W-:Y:S01]  /*2600*/  LEA.HI.X R29, R17, R5, R18, 0x3, P1 ;  /* 0x00000005111d7211 */ /* 0x000fe200008f1c12 */
[--C-:B--2---:R-:W-:Y:S02]  /*2610*/  DFMA R8, R8, UR4, R26.reuse ;  /* 0x0000000408087c2b */ /* 0x104fe4000800001a */
[--C-:B------:R-:W-:Y:S02]  /*2620*/  DFMA R10, R10, UR4, R26.reuse ;  /* 0x000000040a0a7c2b */ /* 0x100fe4000800001a */
[----:B----4-:R-:W-:-:S03]  /*2630*/  DFMA R12, R12, UR4, R26 ;  /* 0x000000040c0c7c2b */ /* 0x010fc6000800001a */
[----:B------:R2:W-:Y:S01]  /*2640*/  STG.E.64 desc[UR6][R28.64], R8 ;  /* 0x000000081c007986 */ /* 0x0005e2000c101b06 */
[----:B------:R-:W-:-:S03]  /*2650*/  DFMA R14, R14, UR4, R26 ;  /* 0x000000040e0e7c2b */ /* 0x000fc6000800001a */
[----:B------:R3:W-:Y:S04]  /*2660*/  STG.E.64 desc[UR6][R28.64+0x10], R12 ;  /* 0x0000100c1c007986 */ /* 0x0007e8000c101b06 */
[----:B------:R4:W-:Y:S01]  /*2670*/  STG.E.64 desc[UR6][R28.64+0x8], R10 ;  /* 0x0000080a1c007986 */ /* 0x0009e2000c101b06 */
[----:B--2---:R-:W-:-:S05]  /*2680*/  IMAD R8, R23, 0x8, R1 ;  /* 0x0000000817087824 */ /* 0x004fca00078e0201 */
[----:B------:R-:W2:Y:S01]  /*2690*/  LDL.128 R16, [R8] ;  /* 0x0000000008107983 */ /* 0x000ea20000100c00 */
[----:B---3--:R-:W-:-:S03]  /*26a0*/  IADD3 R12, P1, R23, R21, RZ ;  /* 0x00000015170c7210 */ /* 0x008fc60007f3e0ff */
[----:B------:R3:W-:Y:S01]  /*26b0*/  STG.E.64 desc[UR6][R28.64+0x18], R14 ;  /* 0x0000180e1c007986 */ /* 0x0007e2000c101b06 */
[----:B------:R-:W-:-:S03]  /*26c0*/  LEA.HI.X.SX32 R23, R23, R20, 0x1, P1 ;  /* 0x0000001417177211 */ /* 0x000fc600008f0eff */
[----:B----4-:R-:W4:Y:S01]  /*26d0*/  LDL.128 R8, [R8+0x10] ;  /* 0x0000100008087983 */ /* 0x010f220000100c00 */
[----:B---3--:R-:W-:-:S04]  /*26e0*/  LEA R28, P1, R12, R4, 0x3 ;  /* 0x000000040c1c7211 */ /* 0x008fc800078218ff */
[----:B------:R-:W-:Y:S01]  /*26f0*/  LEA.HI.X R29, R12, R5, R23, 0x3, P1 ;  /* 0x000000050c1d7211 */ /* 0x000fe200008f1c17 */
[----:B------:R-:W-:-:S04]  /*2700*/  VIADD R23, R22, 0x8 ;  /* 0x0000000816177836 */ /* 0x000fc80000000000 */
[----:B------:R-:W-:Y:S01]  /*2710*/  IMAD R12, R23, 0x8, R1 ;  /* 0x00000008170c7824 */ /* 0x000fe200078e0201 */
[--C-:B--2---:R-:W-:Y:S02]  /*2720*/  DFMA R16, R16, UR4, R26.reuse ;  /* 0x0000000410107c2b */ /* 0x104fe4000800001a */
[----:B------:R-:W-:-:S05]  /*2730*/  DFMA R18, R18, UR4, R26 ;  /* 0x0000000412127c2b */ /* 0x000fca000800001a */
[----:B------:R-:W-:Y:S01]  /*2740*/  STG.E.64 desc[UR6][R28.64], R16 ;  /* 0x000000101c007986 */ /* 0x000fe2000c101b06 */
[----:B----4-:R-:W-:-:S03]  /*2750*/  DFMA R8, R8, UR4, R26 ;  /* 0x0000000408087c2b */ /* 0x010fc6000800001a */
[----:B------:R2:W-:Y:S01]  /*2760*/  STG.E.64 desc[UR6][R28.64+0x8], R18 ;  /* 0x000008121c007986 */ /* 0x0005e2000c101b06 */
[----:B------:R-:W-:-:S03]  /*2770*/  DFMA R10, R10, UR4, R26 ;  /* 0x000000040a0a7c2b */ /* 0x000fc6000800001a */
[----:B------:R3:W-:Y:S04]  /*2780*/  STG.E.64 desc[UR6][R28.64+0x10], R8 ;  /* 0x000010081c007986 */ /* 0x0007e8000c101b06 */
[----:B--2---:R-:W2:Y:S01]  /*2790*/  LDL.128 R16, [R12] ;  /* 0x000000000c107983 */ /* 0x004ea20000100c00 */
[----:B---3--:R-:W-:-:S03]  /*27a0*/  IADD3 R8, P1, R23, R21, RZ ;  /* 0x0000001517087210 */ /* 0x008fc60007f3e0ff */
[----:B------:R3:W-:Y:S01]  /*27b0*/  STG.E.64 desc[UR6][R28.64+0x18], R10 ;  /* 0x0000180a1c007986 */ /* 0x0007e2000c101b06 */
[----:B------:R-:W-:-:S03]  /*27c0*/  LEA.HI.X.SX32 R23, R23, R20, 0x1, P1 ;  /* 0x0000001417177211 */ /* 0x000fc600008f0eff */
[----:B------:R-:W4:Y:S01]  /*27d0*/  LDL.128 R12, [R12+0x10] ;  /* 0x000010000c0c7983 */ /* 0x000f220000100c00 */
[----:B---3--:R-:W-:-:S04]  /*27e0*/  LEA R28, P1, R8, R4, 0x3 ;  /* 0x00000004081c7211 */ /* 0x008fc800078218ff */
[----:B------:R-:W-:Y:S01]  /*27f0*/  LEA.HI.X R29, R8, R5, R23, 0x3, P1 ;  /* 0x00000005081d7211 */ /* 0x000fe200008f1c17 */
[----:B------:R-:W-:Y:S01]  /*2800*/  VIADD R23, R22, 0xc ;  /* 0x0000000c16177836 */ /* 0x000fe20000000000 */
[--C-:B--2---:R-:W-:Y:S02]  /*2810*/  DFMA R16, R16, UR4, R26.reuse ;  /* 0x0000000410107c2b */ /* 0x104fe4000800001a */
[----:B------:R-:W-:-:S05]  /*2820*/  DFMA R18, R18, UR4, R26 ;  /* 0x0000000412127c2b */ /* 0x000fca000800001a */
[----:B------:R2:W-:Y:S01]  /*2830*/  STG.E.64 desc[UR6][R28.64], R16 ;  /* 0x000000101c007986 */ /* 0x0005e2000c101b06 */
[----:B----4-:R-:W-:-:S03]  /*2840*/  DFMA R12, R12, UR4, R26 ;  /* 0x000000040c0c7c2b */ /* 0x010fc6000800001a */
[----:B------:R3:W-:Y:S04]  /*2850*/  STG.E.64 desc[UR6][R28.64+0x8], R18 ;  /* 0x000008121c007986 */ /* 0x0007e8000c101b06 */
[----:B------:R4:W-:Y:S01]  /*2860*/  STG.E.64 desc[UR6][R28.64+0x10], R12 ;  /* 0x0000100c1c007986 */ /* 0x0009e2000c101b06 */
[----:B--2---:R-:W-:-:S05]  /*2870*/  IMAD R16, R23, 0x8, R1 ;  /* 0x0000000817107824 */ /* 0x004fca00078e0201 */
[----:B------:R-:W2:Y:S04]  /*2880*/  LDL.128 R8, [R16] ;  /* 0x0000000010087983 */ /* 0x000ea80000100c00 */
[----:B---3--:R-:W3:Y:S01]  /*2890*/  LDL.128 R16, [R16+0x10] ;  /* 0x0000100010107983 */ /* 0x008ee20000100c00 */
[C---:B----4-:R-:W-:Y:S01]  /*28a0*/  IADD3 R13, P1, R23.reuse, R21, RZ ;  /* 0x00000015170d7210 */ /* 0x050fe20007f3e0ff */
[----:B------:R-:W-:Y:S01]  /*28b0*/  DFMA R14, R14, UR4, R26 ;  /* 0x000000040e0e7c2b */ /* 0x000fe2000800001a */
[----:B------:R-:W-:Y:S02]  /*28c0*/  VIADD R22, R22, 0x10 ;  /* 0x0000001016167836 */ /* 0x000fe40000000000 */
[----:B------:R-:W-:Y:S02]  /*28d0*/  LEA.HI.X.SX32 R23, R23, R20, 0x1, P1 ;  /* 0x0000001417177211 */ /* 0x000fe400008f0eff */
[----:B------:R-:W-:-:S02]  /*28e0*/  LEA R12, P1, R13, R4, 0x3 ;  /* 0x000000040d0c7211 */ /* 0x000fc400078218ff */
[----:B------:R4:W-:Y:S02]  /*28f0*/  STG.E.64 desc[UR6][R28.64+0x18], R14 ;  /* 0x0000180e1c007986 */ /* 0x0009e4000c101b06 */
[----:B------:R-:W-:Y:S02]  /*2900*/  LEA.HI.X R13, R13, R5, R23, 0x3, P1 ;  /* 0x000000050d0d7211 */ /* 0x000fe400008f1c17 */
[----:B------:R-:W-:-:S04]  /*2910*/  IADD3 R7, P1, R7, -0x10, RZ ;  /* 0xfffffff007077810 */ /* 0x000fc80007f3e0ff */
[----:B------:R-:W-:Y:S02]  /*2920*/  IADD3.X R6, R6, -0x1, RZ, P1, !PT ;  /* 0xffffffff06067810 */ /* 0x000fe40000ffe4ff */
[----:B------:R-:W-:-:S04]  /*2930*/  ISETP.GT.U32.AND P1, PT, R7, 0xc, PT ;  /* 0x0000000c0700780c */ /* 0x000fc80003f24070 */
[----:B------:R-:W-:Y:S01]  /*2940*/  ISETP.GT.AND.EX P1, PT, R6, RZ, PT, P1 ;  /* 0x000000ff0600720c */ /* 0x000fe20003f24310 */
[--C-:B--2---:R-:W-:Y:S02]  /*2950*/  DFMA R8, R8, UR4, R26.reuse ;  /* 0x0000000408087c2b */ /* 0x104fe4000800001a */
[----:B------:R-:W-:-:S05]  /*2960*/  DFMA R10, R10, UR4, R26 ;  /* 0x000000040a0a7c2b */ /* 0x000fca000800001a */
[----:B------:R4:W-:Y:S01]  /*2970*/  STG.E.64 desc[UR6][R12.64], R8 ;  /* 0x000000080c007986 */ /* 0x0009e2000c101b06 */
[--C-:B---3--:R-:W-:Y:S02]  /*2980*/  DFMA R16, R16, UR4, R26.reuse ;  /* 0x0000000410107c2b */ /* 0x108fe4000800001a */
[----:B------:R-:W-:Y:S01]  /*2990*/  DFMA R18, R18, UR4, R26 ;  /* 0x0000000412127c2b */ /* 0x000fe2000800001a */
[----:B------:R4:W-:Y:S04]  /*29a0*/  STG.E.64 desc[UR6][R12.64+0x8], R10 ;  /* 0x0000080a0c007986 */ /* 0x0009e8000c101b06 */
[----:B------:R4:W-:Y:S04]  /*29b0*/  STG.E.64 desc[UR6][R12.64+0x10], R16 ;  /* 0x000010100c007986 */ /* 0x0009e8000c101b06 */
[----:B------:R4:W-:Y:S01]  /*29c0*/  STG.E.64 desc[UR6][R12.64+0x18], R18 ;  /* 0x000018120c007986 */ /* 0x0009e2000c101b06 */
[----:B------:R-:W-:Y:S05]  /*29d0*/  @P1 BRA `(.L_x_87) ;  /* 0xfffffff800ec1947 */ /* 0x000fea000383ffff */
.L_x_86:
[----:B------:R-:W-:-:S04]  /*29e0*/  ISETP.GT.U32.AND P1, PT, R7, 0x4, PT ;  /* 0x000000040700780c */ /* 0x000fc80003f24070 */
[----:B------:R-:W-:-:S13]  /*29f0*/  ISETP.GT.AND.EX P1, PT, R6, RZ, PT, P1 ;  /* 0x000000ff0600720c */ /* 0x000fda0003f24310 */
[----:B------:R-:W-:Y:S05]  /*2a00*/  @!P1 BRA `(.L_x_88) ;  /* 0x0000000000989947 */ /* 0x000fea0003800000 */
[C---:B----4-:R-:W-:Y:S01]  /*2a10*/  IMAD R16, R22.reuse, 0x8, R1 ;  /* 0x0000000816107824 */ /* 0x050fe200078e0201 */
[----:B------:R-:W2:Y:S08]  /*2a20*/  LDC.64 R4, c[0x0][0x210] ;  /* 0x00008400ff047b82 */ /* 0x000eb00000000a00 */
[----:B------:R-:W3:Y:S01]  /*2a30*/  LDC.64 R26, c[0x0][0x230] ;  /* 0x00008c00ff1a7b82 */ /* 0x000ee20000000a00 */
[----:B------:R-:W3:Y:S01]  /*2a40*/  LDL.128 R12, [R16] ;  /* 0x00000000100c7983 */ /* 0x000ee20000100c00 */
[----:B------:R-:W-:Y:S01]  /*2a50*/  IADD3 R17, P0, R22, R21, RZ ;  /* 0x0000001516117210 */ /* 0x000fe20007f1e0ff */
[----:B------:R-:W-:-:S02]  /*2a60*/  ULDC.64 UR4, c[0x0][0x238] ;  /* 0x00008e0000047ab9 */ /* 0x000fc40000000a00 */
[----:B------:R-:W4:Y:S01]  /*2a70*/  LDL.128 R8, [R16+0x10] ;  /* 0x0000100010087983 */ /* 0x000f220000100c00 */
[C---:B------:R-:W-:Y:S01]  /*2a80*/  LEA.HI.X.SX32 R18, R22.reuse, R20, 0x1, P0 ;  /* 0x0000001416127211 */ /* 0x040fe200000f0eff */
[----:B------:R-:W-:Y:S01]  /*2a90*/  VIADD R23, R22, 0x4 ;  /* 0x0000000416177836 */ /* 0x000fe20000000000 */
[----:B--2---:R-:W-:-:S04]  /*2aa0*/  LEA R28, P0, R17, R4, 0x3 ;  /* 0x00000004111c7211 */ /* 0x004fc800078018ff */
[----:B------:R-:W-:Y:S01]  /*2ab0*/  LEA.HI.X R29, R17, R5, R18, 0x3, P0 ;  /* 0x00000005111d7211 */ /* 0x000fe200000f1c12 */
[----:B------:R-:W-:Y:S01]  /*2ac0*/  IMAD R18, R23, 0x8, R1 ;  /* 0x0000000817127824 */ /* 0x000fe200078e0201 */
[--C-:B---3--:R-:W-:Y:S02]  /*2ad0*/  DFMA R12, R12, UR4, R26.reuse ;  /* 0x000000040c0c7c2b */ /* 0x108fe4000800001a */
[--C-:B------:R-:W-:Y:S02]  /*2ae0*/  DFMA R14, R14, UR4, R26.reuse ;  /* 0x000000040e0e7c2b */ /* 0x100fe4000800001a */
[----:B----4-:R-:W-:-:S03]  /*2af0*/  DFMA R8, R8, UR4, R26 ;  /* 0x0000000408087c2b */ /* 0x010fc6000800001a */
[----:B------:R-:W-:Y:S04]  /*2b00*/  STG.E.64 desc[UR6][R28.64], R12 ;  /* 0x0000000c1c007986 */ /* 0x000fe8000c101b06 */
[----:B------:R2:W-:Y:S04]  /*2b10*/  STG.E.64 desc[UR6][R28.64+0x8], R14 ;  /* 0x0000080e1c007986 */ /* 0x0005e8000c101b06 */
[----:B------:R3:W-:Y:S04]  /*2b20*/  STG.E.64 desc[UR6][R28.64+0x10], R8 ;  /* 0x000010081c007986 */ /* 0x0007e8000c101b06 */
[----:B--2---:R-:W2:Y:S04]  /*2b30*/  LDL.128 R12, [R18] ;  /* 0x00000000120c7983 */ /* 0x004ea80000100c00 */
[----:B------:R-:W4:Y:S01]  /*2b40*/  LDL.128 R16, [R18+0x10] ;  /* 0x0000100012107983 */ /* 0x000f220000100c00 */
[----:B---3--:R-:W-:Y:S01]  /*2b50*/  IADD3 R8, P0, R23, R21, RZ ;  /* 0x0000001517087210 */ /* 0x008fe20007f1e0ff */
[----:B------:R-:W-:Y:S01]  /*2b60*/  DFMA R10, R10, UR4, R26 ;  /* 0x000000040a0a7c2b */ /* 0x000fe2000800001a */
[----:B------:R-:W-:Y:S01]  /*2b70*/  IADD3 R7, P1, R7, -0x8, RZ ;  /* 0xfffffff807077810 */ /* 0x000fe20007f3e0ff */
[----:B------:R-:W-:Y:S01]  /*2b80*/  VIADD R22, R22, 0x8 ;  /* 0x0000000816167836 */ /* 0x000fe20000000000 */
[----:B------:R-:W-:-:S02]  /*2b90*/  LEA.HI.X.SX32 R23, R23, R20, 0x1, P0 ;  /* 0x0000001417177211 */ /* 0x000fc400000f0eff */
[----:B------:R-:W-:Y:S02]  /*2ba0*/  LEA R4, P0, R8, R4, 0x3 ;  /* 0x0000000408047211 */ /* 0x000fe400078018ff */
[----:B------:R3:W-:Y:S01]  /*2bb0*/  STG.E.64 desc[UR6][R28.64+0x18], R10 ;  /* 0x0000180a1c007986 */ /* 0x0007e2000c101b06 */
[----:B------:R-:W-:Y:S02]  /*2bc0*/  IADD3.X R6, R6, -0x1, RZ, P1, !PT ;  /* 0xffffffff06067810 */ /* 0x000fe40000ffe4ff */
[----:B------:R-:W-:Y:S02]  /*2bd0*/  LEA.HI.X R5, R8, R5, R23, 0x3, P0 ;  /* 0x0000000508057211 */ /* 0x000fe400000f1c17 */
[----:B------:R-:W-:Y:S01]  /*2be0*/  PLOP3.LUT P0, PT, PT, PT, PT, 0x8, 0x0 ;  /* 0x000000000000781c */ /* 0x000fe20003f0e170 */
[--C-:B--2---:R-:W-:Y:S02]  /*2bf0*/  DFMA R12, R12, UR4, R26.reuse ;  /* 0x000000040c0c7c2b */ /* 0x104fe4000800001a */
[----:B------:R-:W-:-:S05]  /*2c00*/  DFMA R14, R14, UR4, R26 ;  /* 0x000000040e0e7c2b */ /* 0x000fca000800001a */
[----:B------:R3:W-:Y:S01]  /*2c10*/  STG.E.64 desc[UR6][R4.64], R12 ;  /* 0x0000000c04007986 */ /* 0x0007e2000c101b06 */
[--C-:B----4-:R-:W-:Y:S02]  /*2c20*/  DFMA R16, R16, UR4, R26.reuse ;  /* 0x0000000410107c2b */ /* 0x110fe4000800001a */
[----:B------:R-:W-:Y:S01]  /*2c30*/  DFMA R18, R18, UR4, R26 ;  /* 0x0000000412127c2b */ /* 0x000fe2000800001a */
[----:B------:R3:W-:Y:S04]  /*2c40*/  STG.E.64 desc[UR6][R4.64+0x8], R14 ;  /* 0x0000080e04007986 */ /* 0x0007e8000c101b06 */
[----:B------:R3:W-:Y:S04]  /*2c50*/  STG.E.64 desc[UR6][R4.64+0x10], R16 ;  /* 0x0000101004007986 */ /* 0x0007e8000c101b06 */
[----:B------:R3:W-:Y:S02]  /*2c60*/  STG.E.64 desc[UR6][R4.64+0x18], R18 ;  /* 0x0000181204007986 */ /* 0x0007e4000c101b06 */
.L_x_88:
[----:B------:R-:W-:-:S04]  /*2c70*/  ISETP.NE.U32.AND P1, PT, R7, RZ, PT ;  /* 0x000000ff0700720c */ /* 0x000fc80003f25070 */
[----:B------:R-:W-:-:S13]  /*2c80*/  ISETP.NE.OR.EX P0, PT, R6, RZ, P0, P1 ;  /* 0x000000ff0600720c */ /* 0x000fda0000705710 */
[----:B------:R-:W-:Y:S05]  /*2c90*/  @!P0 BRA `(.L_x_84) ;  /* 0x0000000000548947 */ /* 0x000fea0003800000 */
.L_x_85:
[----:B---34-:R-:W-:-:S05]  /*2ca0*/  IMAD R16, R22, 0x8, R1 ;  /* 0x0000000816107824 */ /* 0x018fca00078e0201 */
[----:B--2---:R-:W0:Y:S04]  /*2cb0*/  LDL.128 R8, [R16] ;  /* 0x0000000010087983 */ /* 0x004e280000100c00 */
[----:B------:R-:W2:Y:S01]  /*2cc0*/  LDL.128 R12, [R16+0x10] ;  /* 0x00001000100c7983 */ /* 0x000ea20000100c00 */
[----:B------:R-:W-:-:S04]  /*2cd0*/  IADD3 R5, P0, R22, R21, RZ ;  /* 0x0000001516057210 */ /* 0x000fc80007f1e0ff */
[C---:B------:R-:W-:Y:S01]  /*2ce0*/  LEA.HI.X.SX32 R18, R22.reuse, R20, 0x1, P0 ;  /* 0x0000001416127211 */ /* 0x040fe200000f0eff */
[----:B------:R-:W-:Y:S01]  /*2cf0*/  VIADD R22, R22, 0x4 ;  /* 0x0000000416167836 */ /* 0x000fe20000000000 */
[----:B-1----:R-:W-:-:S04]  /*2d00*/  LEA R4, P0, R5, R2, 0x3 ;  /* 0x0000000205047211 */ /* 0x002fc800078018ff */
[----:B------:R-:W-:Y:S02]  /*2d10*/  LEA.HI.X R5, R5, R3, R18, 0x3, P0 ;  /* 0x0000000305057211 */ /* 0x000fe400000f1c12 */
[----:B------:R-:W-:-:S04]  /*2d20*/  IADD3 R7, P0, R7, -0x4, RZ ;  /* 0xfffffffc07077810 */ /* 0x000fc80007f1e0ff */
[----:B------:R-:W-:Y:S02]  /*2d30*/  IADD3.X R6, R6, -0x1, RZ, P0, !PT ;  /* 0xffffffff06067810 */ /* 0x000fe400007fe4ff */
[----:B------:R-:W-:-:S04]  /*2d40*/  ISETP.NE.U32.AND P0, PT, R7, RZ, PT ;  /* 0x000000ff0700720c */ /* 0x000fc80003f05070 */
[----:B------:R-:W-:Y:S01]  /*2d50*/  ISETP.NE.AND.EX P0, PT, R6, RZ, PT, P0 ;  /* 0x000000ff0600720c */ /* 0x000fe20003f05300 */
[--C-:B0-----:R-:W-:Y:S02]  /*2d60*/  DFMA R8, R8, UR8, R24.reuse ;  /* 0x0000000808087c2b */ /* 0x101fe40008000018 */
[--C-:B------:R-:W-:Y:S02]  /*2d70*/  DFMA R10, R10, UR8, R24.reuse ;  /* 0x000000080a0a7c2b */ /* 0x100fe40008000018 */
[--C-:B--2---:R-:W-:Y:S02]  /*2d80*/  DFMA R12, R12, UR8, R24.reuse ;  /* 0x000000080c0c7c2b */ /* 0x104fe40008000018 */
[----:B------:R-:W-:Y:S01]  /*2d90*/  DFMA R14, R14, UR8, R24 ;  /* 0x000000080e0e7c2b */ /* 0x000fe20008000018 */
[----:B------:R2:W-:Y:S04]  /*2da0*/  STG.E.64 desc[UR6][R4.64], R8 ;  /* 0x0000000804007986 */ /* 0x0005e8000c101b06 */
[----:B------:R2:W-:Y:S04]  /*2db0*/  STG.E.64 desc[UR6][R4.64+0x8], R10 ;  /* 0x0000080a04007986 */ /* 0x0005e8000c101b06 */
[----:B------:R2:W-:Y:S04]  /*2dc0*/  STG.E.64 desc[UR6][R4.64+0x10], R12 ;  /* 0x0000100c04007986 */ /* 0x0005e8000c101b06 */
[----:B------:R2:W-:Y:S01]  /*2dd0*/  STG.E.64 desc[UR6][R4.64+0x18], R14 ;  /* 0x0000180e04007986 */ /* 0x0005e2000c101b06 */
[----:B------:R-:W-:Y:S05]  /*2de0*/  @P0 BRA `(.L_x_85) ;  /* 0xfffffffc00ac0947 */ /* 0x000fea000383ffff */
.L_x_84:
[----:B------:R-:W-:-:S04]  /*2df0*/  ISETP.NE.U32.AND P0, PT, R0, RZ, PT ;  /* 0x000000ff0000720c */ /* 0x000fc80003f05070 */
[----:B------:R-:W-:-:S13]  /*2e00*/  ISETP.NE.AND.EX P0, PT, RZ, RZ, PT, P0 ;  /* 0x000000ffff00720c */ /* 0x000fda0003f05300 */
[----:B------:R-:W-:Y:S05]  /*2e10*/  @!P0 EXIT ;  /* 0x000000000000894d */ /* 0x000fea0003800000 */
[----:B--23--:R-:W2:Y:S01]  /*2e20*/  LDC.64 R4, c[0x0][0x210] ;  /* 0x00008400ff047b82 */ /* 0x00cea20000000a00 */
[C---:B----4-:R-:W-:Y:S01]  /*2e30*/  IADD3 R10, P0, R22.reuse, R21, RZ ;  /* 0x00000015160a7210 */ /* 0x050fe20007f1e0ff */
[----:B------:R-:W-:Y:S01]  /*2e40*/  ULDC.64 UR4, c[0x0][0x238] ;  /* 0x00008e0000047ab9 */ /* 0x000fe20000000a00 */
[----:B------:R-:W-:Y:S02]  /*2e50*/  IADD3 R0, P2, RZ, -R0, RZ ;  /* 0x80000000ff007210 */ /* 0x000fe40007f5e0ff */
[C---:B------:R-:W-:Y:S01]  /*2e60*/  LEA.HI.X.SX32 R20, R22.reuse, R20, 0x1, P0 ;  /* 0x0000001416147211 */ /* 0x040fe200000f0eff */
[----:B------:R-:W-:Y:S02]  /*2e70*/  IMAD R22, R22, 0x8, R1 ;  /* 0x0000000816167824 */ /* 0x000fe400078e0201 */
[----:B-1----:R-:W1:Y:S01]  /*2e80*/  LDC.64 R2, c[0x0][0x230] ;  /* 0x00008c00ff027b82 */ /* 0x002e620000000a00 */
[----:B------:R-:W-:Y:S01]  /*2e90*/  IMAD.X R8, RZ, RZ, -0x1, P2 ;  /* 0xffffffffff087424 */ /* 0x000fe200010e06ff */
[----:B--2---:R-:W-:-:S04]  /*2ea0*/  LEA R9, P1, R10, R4, 0x3 ;  /* 0x000000040a097211 */ /* 0x004fc800078218ff */
[----:B------:R-:W-:-:S09]  /*2eb0*/  LEA.HI.X R10, R10, R5, R20, 0x3, P1 ;  /* 0x000000050a0a7211 */ /* 0x000fd200008f1c14 */
.L_x_89:
[----:B--2---:R2:W1:Y:S01]  /*2ec0*/  LDL.64 R4, [R22] ;  /* 0x0000000016047983 */ /* 0x0044620000100a00 */
[----:B------:R-:W-:Y:S01]  /*2ed0*/  IMAD.MOV.U32 R6, RZ, RZ, R9 ;  /* 0x000000ffff067224 */ /* 0x000fe200078e0009 */
[----:B------:R-:W-:Y:S01]  /*2ee0*/  IADD3 R0, P0, R0, 0x1, RZ ;  /* 0x0000000100007810 */ /* 0x000fe20007f1e0ff */
[----:B------:R-:W-:Y:S01]  /*2ef0*/  IMAD.MOV.U32 R7, RZ, RZ, R10 ;  /* 0x000000ffff077224 */ /* 0x000fe200078e000a */
[----:B------:R-:W-:-:S03]  /*2f00*/  IADD3 R9, P1, R9, 0x8, RZ ;  /* 0x0000000809097810 */ /* 0x000fc60007f3e0ff */
[----:B------:R-:W-:Y:S01]  /*2f10*/  IMAD.X R8, RZ, RZ, R8, P0 ;  /* 0x000000ffff087224 */ /* 0x000fe200000e0608 */
[----:B------:R-:W-:Y:S01]  /*2f20*/  ISETP.NE.U32.AND P0, PT, R0, RZ, PT ;  /* 0x000000ff0000720c */ /* 0x000fe20003f05070 */
[----:B--2---:R-:W-:Y:S02]  /*2f30*/  VIADD R22, R22, 0x8 ;  /* 0x0000000816167836 */ /* 0x004fe40000000000 */
[----:B------:R-:W-:Y:S01]  /*2f40*/  IMAD.X R10, RZ, RZ, R10, P1 ;  /* 0x000000ffff0a7224 */ /* 0x000fe200008e060a */
[----:B------:R-:W-:Y:S01]  /*2f50*/  ISETP.NE.AND.EX P0, PT, R8, RZ, PT, P0 ;  /* 0x000000ff0800720c */ /* 0x000fe20003f05300 */
[----:B-1----:R-:W-:-:S07]  /*2f60*/  DFMA R4, R4, UR4, R2 ;  /* 0x0000000404047c2b */ /* 0x002fce0008000002 */
[----:B------:R2:W-:Y:S05]  /*2f70*/  STG.E.64 desc[UR6][R6.64], R4 ;  /* 0x0000000406007986 */ /* 0x0005ea000c101b06 */
[----:B------:R-:W-:Y:S05]  /*2f80*/  @P0 BRA `(.L_x_89) ;  /* 0xfffffffc00cc0947 */ /* 0x000fea000383ffff */
[----:B------:R-:W-:Y:S05]  /*2f90*/  EXIT ;  /* 0x000000000000794d */ /* 0x000fea0003800000 */
        .weak           $__internal_5_$__cuda_sm20_dsqrt_rn_f64_mediumpath_v1
        .type           $__internal_5_$__cuda_sm20_dsqrt_rn_f64_mediumpath_v1,@function
        .size           $__internal_5_$__cuda_sm20_dsqrt_rn_f64_mediumpath_v1,($_ZN2at6native54_GLOBAL__N__f6d41790_21_PhiloxDistribution_cu_0636f2c124philox_single_key_kernelIdZZZZNS0_20_philox_normal_cuda_ERNS_6TensorERKS3_ddENKUlvE_clEvENKUlvE_clEvENKUlvE_clEvEUlmmE_ZZZNS0_20_philox_normal_cuda_ES4_S6_ddENKS7_clEvENKS8_clEvEUldE_EEvPT_PKmlT0_T1_$__internal_trig_reduction_slowpathd - $__internal_5_$__cuda_sm20_dsqrt_rn_f64_mediumpath_v1)
$__internal_5_$__cuda_sm20_dsqrt_rn_f64_mediumpath_v1:
[----:B------:R-:W-:Y:S01]  /*2fa0*/  ISETP.GE.U32.AND P0, PT, R22, -0x3400000, PT ;  /* 0xfcc000001600780c */ /* 0x000fe20003f06070 */
[----:B------:R-:W-:-:S12]  /*2fb0*/  BSSY B2, `(.L_x_90) ;  /* 0x0000023000027945 */ /* 0x000fd80003800000 */
[----:B------:R-:W-:Y:S05]  /*2fc0*/  @!P0 BRA `(.L_x_91) ;  /* 0x0000000000208947 */ /* 0x000fea0003800000 */
[----:B------:R-:W-:-:S10]  /*2fd0*/  DFMA.RM R4, R4, R6, R14 ;  /* 0x000000060404722b */ /* 0x000fd4000000400e */
[----:B------:R-:W-:-:S05]  /*2fe0*/  IADD3 R6, P0, R4, 0x1, RZ ;  /* 0x0000000104067810 */ /* 0x000fca0007f1e0ff */
[----:B------:R-:W-:-:S06]  /*2ff0*/  IMAD.X R7, RZ, RZ, R5, P0 ;  /* 0x000000ffff077224 */ /* 0x000fcc00000e0605 */
[----:B------:R-:W-:-:S08]  /*3000*/  DFMA.RP R2, -R4, R6, R2 ;  /* 0x000000060402722b */ /* 0x000fd00000008102 */
[----:B------:R-:W-:-:S06]  /*3010*/  DSETP.GT.AND P0, PT, R2, RZ, PT ;  /* 0x000000ff0200722a */ /* 0x000fcc0003f04000 */
[----:B------:R-:W-:Y:S02]  /*3020*/  FSEL R4, R6, R4, P0 ;  /* 0x0000000406047208 */ /* 0x000fe40000000000 */
[----:B------:R-:W-:Y:S01]  /*3030*/  FSEL R5, R7, R5, P0 ;  /* 0x0000000507057208 */ /* 0x000fe20000000000 */
[----:B------:R-:W-:Y:S06]  /*3040*/  BRA `(.L_x_92) ;  /* 0x0000000000647947 */ /* 0x000fec0003800000 */
.L_x_91:
        /* <DEDUP_REMOVED lines=24> */
.L_x_93:
[----:B------:R-:W-:-:S11]  /*31d0*/  DADD R4, R2, R2 ;  /* 0x0000000002047229 */ /* 0x000fd60000000002 */
.L_x_92:
[----:B------:R-:W-:Y:S05]  /*31e0*/  BSYNC B2 ;  /* 0x0000000000027941 */ /* 0x000fea0003800000 */
.L_x_90:
[----:B------:R-:W-:Y:S02]  /*31f0*/  IMAD.MOV.U32 R2, RZ, RZ, R0 ;  /* 0x000000ffff027224 */ /* 0x000fe400078e0000 */
[----:B------:R-:W-:Y:S02]  /*3200*/  IMAD.MOV.U32 R3, RZ, RZ, 0x0 ;  /* 0x00000000ff037424 */ /* 0x000fe400078e00ff */
[----:B------:R-:W-:Y:S02]  /*3210*/  IMAD.MOV.U32 R24, RZ, RZ, R4 ;  /* 0x000000ffff187224 */ /* 0x000fe400078e0004 */
[----:B------:R-:W-:Y:S01]  /*3220*/  IMAD.MOV.U32 R25, RZ, RZ, R5 ;  /* 0x000000ffff197224 */ /* 0x000fe200078e0005 */
[----:B------:R-:W-:Y:S06]  /*3230*/  RET.REL.NODEC R2 `(_ZN2at6native54_GLOBAL__N__f6d41790_21_PhiloxDistribution_cu_0636f2c124philox_single_key_kernelIdZZZZNS0_20_philox_normal_cuda_ERNS_6TensorERKS3_ddENKUlvE_clEvENKUlvE_clEvENKUlvE_clEvEUlmmE_ZZZNS0_20_philox_normal_cuda_ES4_S6_ddENKS7_clEvENKS8_clEvEUldE_EEvPT_PKmlT0_T1_) ;  /* 0xffffffcc02707950 */ /* 0x000fec0003c3ffff */
        .type           $_ZN2at6native54_GLOBAL__N__f6d41790_21_PhiloxDistribution_cu_0636f2c124philox_single_key_kernelIdZZZZNS0_20_philox_normal_cuda_ERNS_6TensorERKS3_ddENKUlvE_clEvENKUlvE_clEvENKUlvE_clEvEUlmmE_ZZZNS0_20_philox_normal_cuda_ES4_S6_ddENKS7_clEvENKS8_clEvEUldE_EEvPT_PKmlT0_T1_$__internal_trig_reduction_slowpathd,@function
        .size           $_ZN2at6native54_GLOBAL__N__f6d41790_21_PhiloxDistribution_cu_0636f2c124philox_single_key_kernelIdZZZZNS0_20_philox_normal_cuda_ERNS_6TensorERKS3_ddENKUlvE_clEvENKUlvE_clEvENKUlvE_clEvEUlmmE_ZZZNS0_20_philox_normal_cuda_ES4_S6_ddENKS7_clEvENKS8_clEvEUldE_EEvPT_PKmlT0_T1_$__internal_trig_reduction_slowpathd,(.L_x_174 - $_ZN2at6native54_GLOBAL__N__f6d41790_21_PhiloxDistribution_cu_0636f2c124philox_single_key_kernelIdZZZZNS0_20_philox_normal_cuda_ERNS_6TensorERKS3_ddENKUlvE_clEvENKUlvE_clEvENKUlvE_clEvEUlmmE_ZZZNS0_20_philox_normal_cuda_ES4_S6_ddENKS7_clEvENKS8_clEvEUldE_EEvPT_PKmlT0_T1_$__internal_trig_reduction_slowpathd)
$_ZN2at6native54_GLOBAL__N__f6d41790_21_PhiloxDistribution_cu_0636f2c124philox_single_key_kernelIdZZZZNS0_20_philox_normal_cuda_ERNS_6TensorERKS3_ddENKUlvE_clEvENKUlvE_clEvENKUlvE_clEvEUlmmE_ZZZNS0_20_philox_normal_cuda_ES4_S6_ddENKS7_clEvENKS8_clEvEUldE_EEvPT_PKmlT0_T1_$__internal_trig_reduction_slowpathd:
[----:B------:R-:W-:Y:S01]  /*3240*/  SHF.R.U32.HI R6, RZ, 0x14, R2 ;  /* 0x00000014ff067819 */ /* 0x000fe20000011602 */
[----:B------:R-:W-:-:S03]  /*3250*/  IMAD.MOV.U32 R7, RZ, RZ, RZ ;  /* 0x000000ffff077224 */ /* 0x000fc600078e00ff */
[----:B------:R-:W-:-:S04]  /*3260*/  LOP3.LUT R3, R6, 0x7ff, RZ, 0xc0, !PT ;  /* 0x000007ff06037812 */ /* 0x000fc800078ec0ff */
[----:B------:R-:W-:-:S13]  /*3270*/  ISETP.NE.AND P0, PT, R3, 0x7ff, PT ;  /* 0x000007ff0300780c */ /* 0x000fda0003f05270 */
[----:B------:R-:W-:Y:S05]  /*3280*/  @!P0 BRA `(.L_x_94) ;  /* 0x0000000800408947 */ /* 0x000fea0003800000 */
[----:B------:R-:W-:Y:S01]  /*3290*/  VIADD R3, R3, 0xfffffc00 ;  /* 0xfffffc0003037836 */ /* 0x000fe20000000000 */
[----:B------:R-:W-:Y:S01]  /*32a0*/  BSSY B2, `(.L_x_95) ;  /* 0x0000034000027945 */ /* 0x000fe20003800000 */
[----:B------:R-:W-:Y:S01]  /*32b0*/  VIADD R6, R6, 0xfffffc00 ;  /* 0xfffffc0006067836 */ /* 0x000fe20000000000 */
[----:B------:R-:W-:Y:S02]  /*32c0*/  CS2R R18, SRZ ;  /* 0x0000000000127805 */ /* 0x000fe4000001ff00 */
[----:B------:R-:W-:-:S04]  /*32d0*/  SHF.R.U32.HI R5, RZ, 0x6, R3 ;  /* 0x00000006ff057819 */ /* 0x000fc80000011603 */
[C---:B------:R-:W-:Y:S02]  /*32e0*/  IADD3 R4, -R5.reuse, 0x10, RZ ;  /* 0x0000001005047810 */ /* 0x040fe40007ffe1ff */
[C---:B------:R-:W-:Y:S02]  /*32f0*/  IADD3 R3, -R5.reuse, 0x13, RZ ;  /* 0x0000001305037810 */ /* 0x040fe40007ffe1ff */
[----:B------:R-:W-:Y:S02]  /*3300*/  ISETP.GT.AND P0, PT, R4, 0xe, PT ;  /* 0x0000000e0400780c */ /* 0x000fe40003f04270 */
[----:B------:R-:W-:Y:S02]  /*3310*/  IADD3 R5, -R5, 0xf, RZ ;  /* 0x0000000f05057810 */ /* 0x000fe40007ffe1ff */
[----:B------:R-:W-:-:S03]  /*3320*/  SEL R3, R3, 0x12, !P0 ;  /* 0x0000001203037807 */ /* 0x000fc60004000000 */
[----:B------:R-:W-:Y:S01]  /*3330*/  IMAD.MOV.U32 R22, RZ, RZ, R5 ;  /* 0x000000ffff167224 */ /* 0x000fe200078e0005 */
[----:B------:R-:W-:Y:S02]  /*3340*/  ISETP.GT.AND P0, PT, R4, R3, PT ;  /* 0x000000030400720c */ /* 0x000fe40003f04270 */
[----:B------:R-:W-:Y:S01]  /*3350*/  LOP3.LUT P2, R4, R6, 0x3f, RZ, 0xc0, !PT ;  /* 0x0000003f06047812 */ /* 0x000fe2000784c0ff */
[----:B------:R-:W-:-:S10]  /*3360*/  VIADD R6, R1, 0x10 ;  /* 0x0000001001067836 */ /* 0x000fd40000000000 */
[----:B------:R-:W-:Y:S05]  /*3370*/  @P0 BRA `(.L_x_96) ;  /* 0x0000000000980947 */ /* 0x000fea0003800000 */
[----:B------:R-:W0:Y:S01]  /*3380*/  LDC.64 R18, c[0x4][0xe0] ;  /* 0x01003800ff127b82 */ /* 0x000e220000000a00 */
[C---:B------:R-:W-:Y:S01]  /*3390*/  SHF.L.U64.HI R7, R20.reuse, 0xb, R2 ;  /* 0x0000000b14077819 */ /* 0x040fe20000010202 */
[----:B------:R-:W-:Y:S02]  /*33a0*/  IMAD.SHL.U32 R25, R20, 0x800, RZ ;  /* 0x0000080014197824 */ /* 0x000fe400078e00ff */
[----:B------:R-:W-:Y:S01]  /*33b0*/  IMAD.MOV.U32 R24, RZ, RZ, R6 ;  /* 0x000000ffff187224 */ /* 0x000fe200078e0006 */
[----:B------:R-:W-:Y:S01]  /*33c0*/  LOP3.LUT R7, R7, 0x80000000, RZ, 0xfc, !PT ;  /* 0x8000000007077812 */ /* 0x000fe200078efcff */
[----:B------:R-:W-:Y:S02]  /*33d0*/  IMAD.MOV.U32 R22, RZ, RZ, R5 ;  /* 0x000000ffff167224 */ /* 0x000fe400078e0005 */
[----:B------:R-:W1:Y:S01]  /*33e0*/  LDC.64 R16, c[0x0][0x208] ;  /* 0x00008200ff107b82 */ /* 0x000e620000000a00 */
[----:B0-----:R-:W-:-:S04]  /*33f0*/  IMAD.WIDE R18, R5, 0x8, R18 ;  /* 0x0000000805127825 */ /* 0x001fc800078e0212 */
[----:B------:R-:W-:Y:S02]  /*3400*/  IMAD.MOV.U32 R23, RZ, RZ, R18 ;  /* 0x000000ffff177224 */ /* 0x000fe400078e0012 */
[----:B------:R-:W-:Y:S01]  /*3410*/  IMAD.MOV.U32 R26, RZ, RZ, R19 ;  /* 0x000000ffff1a7224 */ /* 0x000fe200078e0013 */
[----:B------:R-:W-:-:S07]  /*3420*/  CS2R R18, SRZ ;  /* 0x0000000000127805 */ /* 0x000fce000001ff00 */
.L_x_97:
[----:B-1----:R-:W-:Y:S01]  /*3430*/  R2UR UR4, R16 ;  /* 0x00000000100472ca */ /* 0x002fe200000e0000 */
[----:B------:R-:W-:Y:S01]  /*3440*/  IMAD.MOV.U32 R20, RZ, RZ, R23 ;  /* 0x000000ffff147224 */ /* 0x000fe200078e0017 */
[----:B------:R-:W-:Y:S01]  /*3450*/  R2UR UR5, R17 ;  /* 0x00000000110572ca */ /* 0x000fe200000e0000 */
[----:B------:R-:W-:-:S12]  /*3460*/  IMAD.MOV.U32 R21, RZ, RZ, R26 ;  /* 0x000000ffff157224 */ /* 0x000fd800078e001a */
[----:B------:R-:W2:Y:S01]  /*3470*/  LDG.E.64.CONSTANT R20, desc[UR4][R20.64] ;  /* 0x0000000414147981 */ /* 0x000ea2000c1e9b00 */
[----:B------:R-:W-:Y:S02]  /*3480*/  VIADD R22, R22, 0x1 ;  /* 0x0000000116167836 */ /* 0x000fe40000000000 */
[----:B--2---:R-:W-:-:S04]  /*3490*/  IMAD.WIDE.U32 R18, P3, R20, R25, R18 ;  /* 0x0000001914127225 */ /* 0x004fc80007860012 */
[----:B------:R-:W-:Y:S02]  /*34a0*/  IMAD R27, R20, R7, RZ ;  /* 0x00000007141b7224 */ /* 0x000fe400078e02ff */
[----:B------:R-:W-:-:S03]  /*34b0*/  IMAD.HI.U32 R29, R21, R25, RZ ;  /* 0x00000019151d7227 */ /* 0x000fc600078e00ff */
[----:B------:R-:W-:Y:S01]  /*34c0*/  IADD3 R19, P0, R27, R19, RZ ;  /* 0x000000131b137210 */ /* 0x000fe20007f1e0ff */
[C---:B------:R-:W-:Y:S02]  /*34d0*/  IMAD R27, R21.reuse, R25, RZ ;  /* 0x00000019151b7224 */ /* 0x040fe400078e02ff */
[----:B------:R-:W-:-:S03]  /*34e0*/  IMAD R28, R21, R7, RZ ;  /* 0x00000007151c7224 */ /* 0x000fc600078e02ff */
[----:B------:R-:W-:Y:S01]  /*34f0*/  IADD3 R19, P1, R27, R19, RZ ;  /* 0x000000131b137210 */ /* 0x000fe20007f3e0ff */
[----:B------:R-:W-:-:S04]  /*3500*/  IMAD.HI.U32 R27, R20, R7, RZ ;  /* 0x00000007141b7227 */ /* 0x000fc800078e00ff */
[----:B------:R-:W-:Y:S01]  /*3510*/  IMAD.X R20, RZ, RZ, R27, P3 ;  /* 0x000000ffff147224 */ /* 0x000fe200018e061b */
[----:B------:R-:W-:Y:S01]  /*3520*/  ISETP.GE.AND P3, PT, R22, R3, PT ;  /* 0x000000031600720c */ /* 0x000fe20003f66270 */
[----:B------:R0:W-:Y:S03]  /*3530*/  STL.64 [R24], R18 ;  /* 0x0000001218007387 */ /* 0x0001e60000100a00 */
[----:B------:R-:W-:Y:S01]  /*3540*/  IADD3.X R27, P0, R29, R20, RZ, P0, !PT ;  /* 0x000000141d1b7210 */ /* 0x000fe2000071e4ff */
[----:B------:R-:W-:-:S03]  /*3550*/  IMAD.HI.U32 R20, R21, R7, RZ ;  /* 0x0000000715147227 */ /* 0x000fc600078e00ff */
[----:B------:R-:W-:Y:S01]  /*3560*/  IADD3.X R27, P1, R28, R27, RZ, P1, !PT ;  /* 0x0000001b1c1b7210 */ /* 0x000fe20000f3e4ff */
[----:B------:R-:W-:Y:S01]  /*3570*/  IMAD.X R20, RZ, RZ, R20, P0 ;  /* 0x000000ffff147224 */ /* 0x000fe200000e0614 */
[----:B------:R-:W-:-:S03]  /*3580*/  IADD3 R23, P0, R23, 0x8, RZ ;  /* 0x0000000817177810 */ /* 0x000fc60007f1e0ff */
[----:B0-----:R-:W-:Y:S02]  /*3590*/  IMAD.X R19, RZ, RZ, R20, P1 ;  /* 0x000000ffff137224 */ /* 0x001fe400008e0614 */
[----:B------:R-:W-:Y:S02]  /*35a0*/  IMAD.X R26, RZ, RZ, R26, P0 ;  /* 0x000000ffff1a7224 */ /* 0x000fe400000e061a */
[----:B------:R-:W-:Y:S02]  /*35b0*/  VIADD R24, R24, 0x8 ;  /* 0x0000000818187836 */ /* 0x000fe40000000000 */
[----:B------:R-:W-:Y:S01]  /*35c0*/  IMAD.MOV.U32 R18, RZ, RZ, R27 ;  /* 0x000000ffff127224 */ /* 0x000fe200078e001b */
[----:B------:R-:W-:Y:S06]  /*35d0*/  @!P3 BRA `(.L_x_97) ;  /* 0xfffffffc0094b947 */ /* 0x000fec000383ffff */
.L_x_96:
[----:B------:R-:W-:Y:S05]  /*35e0*/  BSYNC B2 ;  /* 0x0000000000027941 */ /* 0x000fea0003800000 */
.L_x_95:
[----:B------:R-:W-:-:S04]  /*35f0*/  IMAD.IADD R5, R22, 0x1, -R5 ;  /* 0x0000000116057824 */ /* 0x000fc800078e0a05 */
[----:B------:R-:W-:-:S05]  /*3600*/  IMAD R25, R5, 0x8, R6 ;  /* 0x0000000805197824 */ /* 0x000fca00078e0206 */
[----:B------:R0:W-:Y:S04]  /*3610*/  STL.64 [R25], R18 ;  /* 0x0000001219007387 */ /* 0x0001e80000100a00 */
[----:B------:R-:W2:Y:S04]  /*3620*/  LDL.64 R16, [R1+0x20] ;  /* 0x0000200001107983 */ /* 0x000ea80000100a00 */
[----:B------:R-:W3:Y:S04]  /*3630*/  @P2 LDL.64 R22, [R1+0x18] ;  /* 0x0000180001162983 */ /* 0x000ee80000100a00 */
[----:B------:R-:W0:Y:S01]  /*3640*/  LDL.64 R6, [R1+0x28] ;  /* 0x0000280001067983 */ /* 0x000e220000100a00 */
[----:B------:R-:W-:Y:S01]  /*3650*/  @P2 IADD3 R20, -R4, 0x40, RZ ;  /* 0x0000004004142810 */ /* 0x000fe20007ffe1ff */
[----:B------:R-:W-:Y:S01]  /*3660*/  UMOV UR4, URZ ;  /* 0x0000003f00047c82 */ /* 0x000fe20008000000 */
[----:B--2---:R-:W-:-:S02]  /*3670*/  @P2 SHF.L.U32 R24, R16, R4, RZ ;  /* 0x0000000410182219 */ /* 0x004fc400000006ff */
[-C--:B------:R-:W-:Y:S02]  /*3680*/  @P2 SHF.R.U64 R21, R16, R20.reuse, R17 ;  /* 0x0000001410152219 */ /* 0x080fe40000001211 */
[-CC-:B---3--:R-:W-:Y:S02]  /*3690*/  @P2 SHF.R.U64 R3, R22, R20.reuse, R23.reuse ;  /* 0x0000001416032219 */ /* 0x188fe40000001217 */
[----:B------:R-:W-:Y:S02]  /*36a0*/  @P2 SHF.R.U32.HI R22, RZ, R20, R23 ;  /* 0x00000014ff162219 */ /* 0x000fe40000011617 */
[-C--:B------:R-:W-:Y:S02]  /*36b0*/  @P2 SHF.L.U64.HI R5, R16, R4.reuse, R17 ;  /* 0x0000000410052219 */ /* 0x080fe40000010211 */
[----:B0-----:R-:W-:Y:S02]  /*36c0*/  @P2 SHF.L.U32 R18, R6, R4, RZ ;  /* 0x0000000406122219 */ /* 0x001fe400000006ff */
[----:B------:R-:W-:-:S02]  /*36d0*/  @P2 LOP3.LUT R16, R3, R24, RZ, 0xfc, !PT ;  /* 0x0000001803102212 */ /* 0x000fc400078efcff */
[----:B------:R-:W-:Y:S02]  /*36e0*/  @P2 SHF.R.U32.HI R20, RZ, R20, R17 ;  /* 0x00000014ff142219 */ /* 0x000fe40000011611 */
[----:B------:R-:W-:Y:S02]  /*36f0*/  @P2 SHF.L.U64.HI R3, R6, R4, R7 ;  /* 0x0000000406032219 */ /* 0x000fe40000010207 */
[----:B------:R-:W-:Y:S02]  /*3700*/  @P2 LOP3.LUT R17, R22, R5, RZ, 0xfc, !PT ;  /* 0x0000000516112212 */ /* 0x000fe400078efcff */
[----:B------:R-:W-:Y:S02]  /*3710*/  @P2 LOP3.LUT R6, R18, R21, RZ, 0xfc, !PT ;  /* 0x0000001512062212 */ /* 0x000fe400078efcff */
[C-C-:B------:R-:W-:Y:S01]  /*3720*/  SHF.L.U64.HI R5, R16.reuse, 0x2, R17.reuse ;  /* 0x0000000210057819 */ /* 0x140fe20000010211 */
[----:B------:R-:W-:Y:S01]  /*3730*/  IMAD.SHL.U32 R16, R16, 0x4, RZ ;  /* 0x0000000410107824 */ /* 0x000fe200078e00ff */
[----:B------:R-:W-:Y:S01]  /*3740*/  SHF.R.U32.HI R4, RZ, 0x1e, R17 ;  /* 0x0000001eff047819 */ /* 0x000fe20000011611 */
[----:B------:R-:W-:Y:S01]  /*3750*/  IMAD.SHL.U32 R19, R6, 0x4, RZ ;  /* 0x0000000406137824 */ /* 0x000fe200078e00ff */
[----:B------:R-:W-:-:S02]  /*3760*/  @P2 LOP3.LUT R7, R3, R20, RZ, 0xfc, !PT ;  /* 0x0000001403072212 */ /* 0x000fc400078efcff */
[----:B------:R-:W-:Y:S02]  /*3770*/  IADD3 RZ, P0, RZ, -R16, RZ ;  /* 0x80000010ffff7210 */ /* 0x000fe40007f1e0ff */
[----:B------:R-:W-:Y:S02]  /*3780*/  LOP3.LUT R3, RZ, R5, RZ, 0x33, !PT ;  /* 0x00000005ff037212 */ /* 0x000fe400078e33ff */
[----:B------:R-:W-:Y:S02]  /*3790*/  LOP3.LUT R19, R4, R19, RZ, 0xfc, !PT ;  /* 0x0000001304137212 */ /* 0x000fe400078efcff */
[----:B------:R-:W-:Y:S02]  /*37a0*/  SHF.L.U64.HI R20, R6, 0x2, R7 ;  /* 0x0000000206147819 */ /* 0x000fe40000010207 */
[----:B------:R-:W-:Y:S02]  /*37b0*/  IADD3.X R18, P0, RZ, R3, RZ, P0, !PT ;  /* 0x00000003ff127210 */ /* 0x000fe4000071e4ff */
[----:B------:R-:W-:-:S02]  /*37c0*/  LOP3.LUT R4, RZ, R19, RZ, 0x33, !PT ;  /* 0x00000013ff047212 */ /* 0x000fc400078e33ff */
        /* <DEDUP_REMOVED lines=12> */
[----:B------:R-:W-:Y:S01]  /*3890*/  IADD3 R17, -R19, 0x3f, RZ ;  /* 0x0000003f13117810 */ /* 0x000fe20007ffe1ff */
[----:B------:R-:W-:Y:S02]  /*38a0*/  IMAD.MOV.U32 R19, RZ, RZ, RZ ;  /* 0x000000ffff137224 */ /* 0x000fe400078e00ff */
[----:B------:R-:W-:Y:S01]  /*38b0*/  @P0 IMAD.MOV R17, RZ, RZ, R20 ;  /* 0x000000ffff110224 */ /* 0x000fe200078e0214 */
[----:B------:R-:W-:-:S04]  /*38c0*/  SEL R20, R5, R18, !P1 ;  /* 0x0000001205147207 */ /* 0x000fc80004800000 */
[C---:B------:R-:W-:Y:S02]  /*38d0*/  ISETP.NE.U32.AND P0, PT, R17.reuse, RZ, PT ;  /* 0x000000ff1100720c */ /* 0x040fe40003f05070 */
[----:B------:R-:W-:Y:S02]  /*38e0*/  IADD3 R5, -R17, 0x40, RZ ;  /* 0x0000004011057810 */ /* 0x000fe40007ffe1ff */
[----:B------:R-:W-:Y:S02]  /*38f0*/  ISETP.NE.AND.EX P0, PT, RZ, RZ, PT, P0 ;  /* 0x000000ffff00720c */ /* 0x000fe40003f05300 */
[----:B------:R-:W-:Y:S02]  /*3900*/  SHF.L.U32 R21, R6, R17, RZ ;  /* 0x0000001106157219 */ /* 0x000fe400000006ff */
[----:B------:R-:W-:Y:S02]  /*3910*/  SHF.R.U64 R16, R16, R5, R20 ;  /* 0x0000000510107219 */ /* 0x000fe40000001214 */
[----:B------:R-:W-:-:S02]  /*3920*/  SHF.L.U64.HI R18, R6, R17, R4 ;  /* 0x0000001106127219 */ /* 0x000fc40000010204 */
[----:B------:R-:W-:-:S05]  /*3930*/  SHF.R.U32.HI R5, RZ, R5, R20 ;  /* 0x00000005ff057219 */ /* 0x000fca0000011614 */
[----:B------:R-:W-:Y:S02]  /*3940*/  @P0 LOP3.LUT R6, R16, R21, RZ, 0xfc, !PT ;  /* 0x0000001510060212 */ /* 0x000fe400078efcff */
        /* <DEDUP_REMOVED lines=14> */
[C---:B------:R-:W-:Y:S01]  /*3a30*/  ISETP.GT.AND.EX P0, PT, R4.reuse, RZ, PT, P3 ;  /* 0x000000ff0400720c */ /* 0x040fe20003f04330 */
[----:B------:R-:W-:-:S03]  /*3a40*/  IMAD.X R19, R4, 0x1, R4, P2 ;  /* 0x0000000104137824 */ /* 0x000fc600010e0604 */
[----:B------:R-:W-:Y:S02]  /*3a50*/  SEL R6, R6, R5, P0 ;  /* 0x0000000506067207 */ /* 0x000fe40000000000 */
[----:B------:R-:W-:Y:S02]  /*3a60*/  SEL R5, R19, R4, P0 ;  /* 0x0000000413057207 */ /* 0x000fe40000000000 */
[----:B------:R-:W-:Y:S02]  /*3a70*/  IADD3 R20, P2, R6, 0x1, RZ ;  /* 0x0000000106147810 */ /* 0x000fe40007f5e0ff */
[----:B------:R-:W-:Y:S02]  /*3a80*/  SEL R6, RZ, 0x1, !P0 ;  /* 0x00000001ff067807 */ /* 0x000fe40004000000 */
[----:B------:R-:W-:Y:S01]  /*3a90*/  LOP3.LUT P0, R4, R2, 0x80000000, RZ, 0xc0, !PT ;  /* 0x8000000002047812 */ /* 0x000fe2000780c0ff */
[----:B------:R-:W-:Y:S01]  /*3aa0*/  IMAD.X R5, RZ, RZ, R5, P2 ;  /* 0x000000ffff057224 */ /* 0x000fe200010e0605 */
[----:B------:R-:W-:Y:S01]  /*3ab0*/  LOP3.LUT R2, R3, 0x1, RZ, 0xc0, !PT ;  /* 0x0000000103027812 */ /* 0x000fe200078ec0ff */
[----:B------:R-:W-:Y:S01]  /*3ac0*/  IMAD.IADD R6, R6, 0x1, R17 ;  /* 0x0000000106067824 */ /* 0x000fe200078e0211 */
[----:B------:R-:W-:-:S02]  /*3ad0*/  @P1 LOP3.LUT R4, R4, 0x80000000, RZ, 0x3c, !PT ;  /* 0x8000000004041812 */ /* 0x000fc400078e3cff */
[----:B------:R-:W-:Y:S01]  /*3ae0*/  SHF.R.U64 R20, R20, 0xa, R5 ;  /* 0x0000000a14147819 */ /* 0x000fe20000001205 */
[----:B------:R-:W-:Y:S01]  /*3af0*/  IMAD.SHL.U32 R6, R6, 0x100000, RZ ;  /* 0x0010000006067824 */ /* 0x000fe200078e00ff */
[----:B------:R-:W-:Y:S02]  /*3b00*/  LEA.HI R7, R7, R2, RZ, 0x2 ;  /* 0x0000000207077211 */ /* 0x000fe400078f10ff */
[----:B------:R-:W-:-:S03]  /*3b10*/  IADD3 R20, P2, R20, 0x1, RZ ;  /* 0x0000000114147810 */ /* 0x000fc60007f5e0ff */
[----:B------:R-:W-:Y:S01]  /*3b20*/  @P0 IMAD.MOV R7, RZ, RZ, -R7 ;  /* 0x000000ffff070224 */ /* 0x000fe200078e0a07 */
[----:B------:R-:W-:-:S04]  /*3b30*/  LEA.HI.X R5, R5, RZ, RZ, 0x16, P2 ;  /* 0x000000ff05057211 */ /* 0x000fc800010fb4ff */
[--C-:B------:R-:W-:Y:S02]  /*3b40*/  SHF.R.U64 R20, R20, 0x1, R5.reuse ;  /* 0x0000000114147819 */ /* 0x100fe40000001205 */
[----:B------:R-:W-:Y:S02]  /*3b50*/  SHF.R.U32.HI R3, RZ, 0x1, R5 ;  /* 0x00000001ff037819 */ /* 0x000fe40000011605 */
[----:B------:R-:W-:-:S04]  /*3b60*/  IADD3 R20, P2, P3, R20, -UR4, RZ ;  /* 0x8000000414147c10 */ /* 0x000fc8000fb5e0ff */
[----:B------:R-:W-:-:S04]  /*3b70*/  IADD3.X R3, R3, 0x3fe00000, ~R6, P2, P3 ;  /* 0x3fe0000003037810 */ /* 0x000fc800017e6c06 */
[----:B------:R-:W-:-:S07]  /*3b80*/  LOP3.LUT R2, R3, R4, RZ, 0xfc, !PT ;  /* 0x0000000403027212 */ /* 0x000fce00078efcff */
.L_x_94:
[----:B------:R-:W-:Y:S02]  /*3b90*/  IMAD.MOV.U32 R21, RZ, RZ, R2 ;  /* 0x000000ffff157224 */ /* 0x000fe400078e0002 */
[----:B------:R-:W-:Y:S02]  /*3ba0*/  IMAD.MOV.U32 R2, RZ, RZ, R0 ;  /* 0x000000ffff027224 */ /* 0x000fe400078e0000 */
[----:B------:R-:W-:-:S04]  /*3bb0*/  IMAD.MOV.U32 R3, RZ, RZ, 0x0 ;  /* 0x00000000ff037424 */ /* 0x000fc800078e00ff */
[----:B------:R-:W-:Y:S05]  /*3bc0*/  RET.REL.NODEC R2 `(_ZN2at6native54_GLOBAL__N__f6d41790_21_PhiloxDistribution_cu_0636f2c124philox_single_key_kernelIdZZZZNS0_20_philox_normal_cuda_ERNS_6TensorERKS3_ddENKUlvE_clEvENKUlvE_clEvENKUlvE_clEvEUlmmE_ZZZNS0_20_philox_normal_cuda_ES4_S6_ddENKS7_clEvENKS8_clEvEUldE_EEvPT_PKmlT0_T1_) ;  /* 0xffffffc4020c7950 */ /* 0x000fea0003c3ffff */
.L_x_98:
        /* <DEDUP_REMOVED lines=11> */
.L_x_174:


//--------------------- .text._ZN2at6native54_GLOBAL__N__f6d41790_21_PhiloxDistribution_cu_0636f2c123philox_multi_key_kernelIN3c108BFloat16EZZZZNS0_21_philox_uniform_cuda_ERNS_6TensorERKS5_ddENKUlvE_clEvENKUlvE2_clEvENKUlvE_clEvEUlmmE0_ZZZNS0_21_philox_uniform_cuda_ES6_S8_ddENKS9_clEvENKSA_clEvEUlT_E_EEvPSD_PKmllT0_T1_16OffsetCalculatorILi1EjLb0EE --------------------------
	.section	.text._ZN2at6native54_GLOBAL__N__f6d41790_21_PhiloxDistribution_cu_0636f2c123philox_multi_key_kernelIN3c108BFloat16EZZZZNS0_21_philox_uniform_cuda_ERNS_6TensorERKS5_ddENKUlvE_clEvENKUlvE2_clEvENKUlvE_clEvEUlmmE0_ZZZNS0_21_philox_uniform_cuda_ES6_S8_ddENKS9_clEvENKSA_clEvEUlT_E_EEvPSD_PKmllT0_T1_16OffsetCalculatorILi1EjLb0EE,"ax",@progbits
	.align	128
.text._ZN2at6native54_GLOBAL__N__f6d41790_21_PhiloxDistribution_cu_0636f2c123philox_multi_key_kernelIN3c108BFloat16EZZZZNS0_21_philox_uniform_cuda_ERNS_6TensorERKS5_ddENKUlvE_clEvENKUlvE2_clEvENKUlvE_clEvEUlmmE0_ZZZNS0_21_philox_uniform_cuda_ES6_S8_ddENKS9_clEvENKSA_clEvEUlT_E_EEvPSD_PKmllT0_T1_16OffsetCalculatorILi1EjLb0EE:
        .type           _ZN2at6native54_GLOBAL__N__f6d41790_21_PhiloxDistribution_cu_0636f2c123philox_multi_key_kernelIN3c108BFloat16EZZZZNS0_21_philox_uniform_cuda_ERNS_6TensorERKS5_ddENKUlvE_clEvENKUlvE2_clEvENKUlvE_clEvEUlmmE0_ZZZNS0_21_philox_uniform_cuda_ES6_S8_ddENKS9_clEvENKSA_clEvEUlT_E_EEvPSD_PKmllT0_T1_16OffsetCalculatorILi1EjLb0EE,@function
        .size           _ZN2at6native54_GLOBAL__N__f6d41790_21_PhiloxDistribution_cu_0636f2c123philox_multi_key_kernelIN3c108BFloat16EZZZZNS0_21_philox_uniform_cuda_ERNS_6TensorERKS5_ddENKUlvE_clEvENKUlvE2_clEvENKUlvE_clEvEUlmmE0_ZZZNS0_21_philox_uniform_cuda_ES6_S8_ddENKS9_clEvENKSA_clEvEUlT_E_EEvPSD_PKmllT0_T1_16OffsetCalculatorILi1EjLb0EE,(.L_x_177 - _ZN2at6native54_GLOBAL__N__f6d41790_21_PhiloxDistribution_cu_0636f2c123philox_multi_key_kernelIN3c108BFloat16EZZZZNS0_21_philox_uniform_cuda_ERNS_6TensorERKS5_ddENKUlvE_clEvENKUlvE2_clEvENKUlvE_clEvEUlmmE0_ZZZNS0_21_philox_uniform_cuda_ES6_S8_ddENKS9_clEvENKSA_clEvEUlT_E_EEvPSD_PKmllT0_T1_16OffsetCalculatorILi1EjLb0EE)
        .other          _ZN2at6native54_GLOBAL__N__f6d41790_21_PhiloxDistribution_cu_0636f2c123philox_multi_key_kernelIN3c108BFloat16EZZZZNS0_21_philox_uniform_cuda_ERNS_6TensorERKS5_ddENKUlvE_clEvENKUlvE2_clEvENKUlvE_clEvEUlmmE0_ZZZNS0_21_philox_uniform_cuda_ES6_S8_ddENKS9_clEvENKSA_clEvEUlT_E_EEvPSD_PKmllT0_T1_16OffsetCalculatorILi1EjLb0EE,@"STO_CUDA_ENTRY STV_DEFAULT"
_ZN2at6native54_GLOBAL__N__f6d41790_21_PhiloxDistribution_cu_0636f2c123philox_multi_key_kernelIN3c108BFloat16EZZZZNS0_21_philox_uniform_cuda_ERNS_6TensorERKS5_ddENKUlvE_clEvENKUlvE2_clEvENKUlvE_clEvEUlmmE0_ZZZNS0_21_philox_uniform_cuda_ES6_S8_ddENKS9_clEvENKSA_clEvEUlT_E_EEvPSD_PKmllT0_T1_16OffsetCalculatorILi1EjLb0EE:
        /* <DEDUP_REMOVED lines=27> */
[----:B------:R-:W-:Y:S05]  /*01b0*/  CALL.REL.NOINC `($__internal_6_$__cuda_sm20_div_s64) ;  /* 0x0000001c00387944 */ /* 0x000fea0003c00000 */
[----:B------:R-:W-:-:S05]  /*01c0*/  IADD3 R3, P0, RZ, -R4, RZ ;  /* 0x80000004ff037210 */ /* 0x000fca0007f1e0ff */
[----:B------:R-:W-:Y:S02]  /*01d0*/  IMAD.X R0, RZ, RZ, ~R5, P0 ;  /* 0x000000ffff007224 */ /* 0x000fe400000e0e05 */
[----:B------:R-:W-:-:S04]  /*01e0*/  IMAD.WIDE.U32 R8, R3, UR6, R8 ;  /* 0x0000000603087c25 */ /* 0x000fc8000f8e0008 */
[----:B------:R-:W-:-:S04]  /*01f0*/  IMAD R0, R0, UR6, RZ ;  /* 0x0000000600007c24 */ /* 0x000fc8000f8e02ff */
[----:B------:R-:W-:-:S05]  /*0200*/  IMAD R3, R3, UR11, R0 ;  /* 0x0000000b03037c24 */ /* 0x000fca000f8e0200 */
[----:B------:R-:W-:Y:S01]  /*0210*/  IADD3 R0, R9, R3, RZ ;  /* 0x0000000309007210 */ /* 0x000fe20007ffe0ff */
[----:B------:R-:W-:Y:S06]  /*0220*/  BRA `(.L_x_101) ;  /* 0x0000000000587947 */ /* 0x000fec0003800000 */
.L_x_100:
        /* <DEDUP_REMOVED lines=9> */
[----:B------:R-:W-:Y:S01]  /*02c0*/  IMAD.HI.U32 R3, R3, R5, R2 ;  /* 0x0000000503037227 */ /* 0x000fe200078e0002 */
[----:B------:R-:W-:-:S05]  /*02d0*/  MOV R5, RZ ;  /* 0x000000ff00057202 */ /* 0x000fca0000000f00 */
        /* <DEDUP_REMOVED lines=10> */
[----:B------:R-:W-:-:S07]  /*0380*/  IMAD R8, R3, UR6, R8 ;  /* 0x0000000603087c24 */ /* 0x000fce000f8e0208 */
.L_x_101:
[----:B------:R-:W-:Y:S05]  /*0390*/  BSYNC B0 ;  /* 0x0000000000007941 */ /* 0x000fea0003800000 */
.L_x_99:
        /* <DEDUP_REMOVED lines=11> */
[----:B------:R-:W-:-:S04]  /*0450*/  SHF.R.U32.HI R7, RZ, UR7, R2 ;  /* 0x00000007ff077c19 */ /* 0x000fc80008011602 */
[----:B------:R-:W-:-:S05]  /*0460*/  IADD3 R3, -R7, RZ, RZ ;  /* 0x000000ff07037210 */ /* 0x000fca0007ffe1ff */
        /* <DEDUP_REMOVED lines=261> */
[----:B------:R-:W-:-:S04]  /*14c0*/  @P0 SHF.R.U32.HI R6, RZ, R13, R6 ;  /* 0x0000000dff060219 */ /* 0x000fc80000011606 */
[----:B------:R-:W-:-:S05]  /*14d0*/  @P0 IADD3 R3, -R6, RZ, RZ ;  /* 0x000000ff06030210 */ /* 0x000fca0007ffe1ff */
[----:B-1----:R-:W-:-:S04]  /*14e0*/  @P0 IMAD R11, R3, R9, R11 ;  /* 0x00000009030b0224 */ /* 0x002fc800078e020b */
[----:B--2---:R-:W-:-:S07]  /*14f0*/  @P0 IMAD R2, R11, R14, R2 ;  /* 0x0000000e0b020224 */ /* 0x004fce00078e0202 */
.L_x_102:
[----:B------:R-:W0:Y:S01]  /*1500*/  LDC.64 R6, c[0x0][0x218] ;  /* 0x00008600ff067b82 */ /* 0x000e220000000a00 */
[----:B------:R-:W-:-:S04]  /*1510*/  VIADD R13, R2, 0x1 ;  /* 0x00000001020d7836 */ /* 0x000fc80000000000 */
[----:B0-----:R-:W-:-:S06]  /*1520*/  IMAD.WIDE.U32 R12, R13, 0x8, R6 ;  /* 0x000000080d0c7825 */ /* 0x001fcc00078e0006 */
[----:B------:R-:W2:Y:S01]  /*1530*/  LDG.E.64.CONSTANT R12, desc[UR4][R12.64] ;  /* 0x000000040c0c7981 */ /* 0x000ea2000c1e9b00 */
[----:B------:R-:W-:-:S06]  /*1540*/  IMAD.WIDE.U32 R2, R2, 0x8, R6 ;  /* 0x0000000802027825 */ /* 0x000fcc00078e0006 */
[----:B------:R-:W3:Y:S01]  /*1550*/  LDG.E.64.CONSTANT R2, desc[UR4][R2.64] ;  /* 0x0000000402027981 */ /* 0x000ee2000c1e9b00 */
[----:B------:R-:W-:Y:S01]  /*1560*/  ULDC.U16 UR7, c[0x0][0x234] ;  /* 0x00008d0000077ab9 */ /* 0x000fe20000000400 */
[----:B--2---:R-:W-:-:S04]  /*1570*/  IADD3 R14, P0, R12, R8, RZ ;  /* 0x000000080c0e7210 */ /* 0x004fc80007f1e0ff */
[----:B------:R-:W-:Y:S01]  /*1580*/  IADD3.X R7, R13, R0, RZ, P0, !PT ;  /* 0x000000000d077210 */ /* 0x000fe200007fe4ff */
[----:B------:R-:W-:Y:S01]  /*1590*/  IMAD.WIDE.U32 R14, R14, -0x2daee0ad, RZ ;  /* 0xd2511f530e0e7825 */ /* 0x000fe200078e00ff */
[----:B---3--:R-:W-:Y:S02]  /*15a0*/  IADD3 R13, R3, -0x4498517b, RZ ;  /* 0xbb67ae85030d7810 */ /* 0x008fe40007ffe0ff */
[----:B------:R-:W-:Y:S01]  /*15b0*/  LOP3.LUT R10, R7, R2, RZ, 0x3c, !PT ;  /* 0x00000002070a7212 */ /* 0x000fe200078e3cff */
[----:B------:R-:W-:Y:S01]  /*15c0*/  VIADD R9, R2, 0x9e3779b9 ;  /* 0x9e3779b902097836 */ /* 0x000fe20000000000 */
[----:B------:R-:W-:-:S03]  /*15d0*/  LOP3.LUT R6, R15, R3, RZ, 0x3c, !PT ;  /* 0x000000030f067212 */ /* 0x000fc600078e3cff */
[----:B------:R-:W-:-:S04]  /*15e0*/  IMAD.WIDE.U32 R10, R10, -0x2daee0ad, RZ ;  /* 0xd2511f530a0a7825 */ /* 0x000fc800078e00ff */
[----:B------:R-:W-:Y:S01]  /*15f0*/  IMAD.WIDE.U32 R6, R6, -0x326172a9, RZ ;  /* 0xcd9e8d5706067825 */ /* 0x000fe200078e00ff */
[----:B------:R-:W-:-:S04]  /*1600*/  LOP3.LUT R14, R11, R14, R13, 0x96, !PT ;  /* 0x0000000e0b0e7212 */ /* 0x000fc800078e960d */
[----:B------:R-:W-:Y:S01]  /*1610*/  LOP3.LUT R9, R7, R9, RZ, 0x3c, !PT ;  /* 0x0000000907097212 */ /* 0x000fe200078e3cff */
[----:B------:R-:W-:Y:S01]  /*1620*/  IMAD.WIDE.U32 R14, R14, -0x326172a9, RZ ;  /* 0xcd9e8d570e0e7825 */ /* 0x000fe200078e00ff */
[----:B------:R-:W-:-:S03]  /*1630*/  IADD3 R7, R2, 0x3c6ef372, RZ ;  /* 0x3c6ef37202077810 */ /* 0x000fc60007ffe0ff */
[----:B------:R-:W-:Y:S01]  /*1640*/  IMAD.WIDE.U32 R12, R9, -0x2daee0ad, RZ ;  /* 0xd2511f53090c7825 */ /* 0x000fe200078e00ff */
[----:B------:R-:W-:Y:S02]  /*1650*/  LOP3.LUT R16, R15, R6, R7, 0x96, !PT ;  /* 0x000000060f107212 */ /* 0x000fe400078e9607 */
[----:B------:R-:W0:Y:S01]  /*1660*/  LDC.64 R6, c[0x0][0x228] ;  /* 0x00008a00ff067b82 */ /* 0x000e220000000a00 */
[----:B------:R-:W-:Y:S02]  /*1670*/  VIADD R9, R3, 0x76cf5d0a ;  /* 0x76cf5d0a03097836 */ /* 0x000fe40000000000 */
[----:B------:R-:W-:-:S03]  /*1680*/  IMAD.WIDE.U32 R16, R16, -0x2daee0ad, RZ ;  /* 0xd2511f5310107825 */ /* 0x000fc600078e00ff */
[----:B------:R-:W-:Y:S01]  /*1690*/  LOP3.LUT R10, R10, R13, R9, 0x96, !PT ;  /* 0x0000000d0a0a7212 */ /* 0x000fe200078e9609 */
[----:B------:R-:W-:Y:S01]  /*16a0*/  VIADD R9, R2, 0xdaa66d2b ;  /* 0xdaa66d2b02097836 */ /* 0x000fe20000000000 */
[----:B------:R-:W-:-:S03]  /*16b0*/  IADD3 R13, R3, 0x32370b8f, RZ ;  /* 0x32370b8f030d7810 */ /* 0x000fc60007ffe0ff */
[----:B------:R-:W-:-:S05]  /*16c0*/  IMAD.WIDE.U32 R10, R10, -0x326172a9, RZ ;  /* 0xcd9e8d570a0a7825 */ /* 0x000fca00078e00ff */
[----:B------:R-:W-:Y:S01]  /*16d0*/  LOP3.LUT R9, R11, R14, R9, 0x96, !PT ;  /* 0x0000000e0b097212 */ /* 0x000fe200078e9609 */
[----:B------:R-:W-:Y:S01]  /*16e0*/  VIADD R11, R3, 0xed9eba14 ;  /* 0xed9eba14030b7836 */ /* 0x000fe20000000000 */
[----:B------:R-:W-:-:S03]  /*16f0*/  LOP3.LUT R14, R17, R12, R13, 0x96, !PT ;  /* 0x0000000c110e7212 */ /* 0x000fc600078e960d */
[----:B------:R-:W-:Y:S01]  /*1700*/  IMAD.WIDE.U32 R12, R9, -0x2daee0ad, RZ ;  /* 0xd2511f53090c7825 */ /* 0x000fe200078e00ff */
[----:B------:R-:W-:Y:S02]  /*1710*/  IADD3 R9, R2, 0x78dde6e4, RZ ;  /* 0x78dde6e402097810 */ /* 0x000fe40007ffe0ff */
[----:B0-----:R-:W-:Y:S01]  /*1720*/  LOP3.LUT P1, RZ, R6, 0x3, RZ, 0xc0, !PT ;  /* 0x0000000306ff7812 */ /* 0x001fe2000782c0ff */
[----:B------:R-:W-:Y:S01]  /*1730*/  IMAD.WIDE.U32 R14, R14, -0x326172a9, RZ ;  /* 0xcd9e8d570e0e7825 */ /* 0x000fe200078e00ff */
[----:B------:R-:W-:-:S03]  /*1740*/  LOP3.LUT R11, R13, R16, R11, 0x96, !PT ;  /* 0x000000100d0b7212 */ /* 0x000fc600078e960b */
[----:B------:R-:W-:Y:S01]  /*1750*/  VIADD R13, R2, 0x1715609d ;  /* 0x1715609d020d7836 */ /* 0x000fe20000000000 */
[----:B------:R-:W-:Y:S01]  /*1760*/  LOP3.LUT R9, R15, R10, R9, 0x96, !PT ;  /* 0x0000000a0f097212 */ /* 0x000fe200078e9609 */
[----:B------:R-:W-:Y:S01]  /*1770*/  IMAD.WIDE.U32 R10, R11, -0x326172a9, RZ ;  /* 0xcd9e8d570b0a7825 */ /* 0x000fe200078e00ff */
[----:B------:R-:W-:-:S03]  /*1780*/  SHF.R.S32.HI R15, RZ, 0x1f, R7 ;  /* 0x0000001fff0f7819 */ /* 0x000fc60000011407 */
[----:B------:R-:W-:Y:S01]  /*1790*/  IMAD.WIDE.U32 R16, R9, -0x2daee0ad, RZ ;  /* 0xd2511f5309107825 */ /* 0x000fe200078e00ff */
[----:B------:R-:W-:Y:S02]  /*17a0*/  IADD3 R9, R3, -0x56f99767, RZ ;  /* 0xa906689903097810 */ /* 0x000fe40007ffe0ff */
[----:B------:R-:W-:Y:S01]  /*17b0*/  LOP3.LUT R13, R11, R14, R13, 0x96, !PT ;  /* 0x0000000e0b0d7212 */ /* 0x000fe200078e960d */
[----:B------:R-:W-:Y:S01]  /*17c0*/  VIADD R11, R3, 0x646e171e ;  /* 0x646e171e030b7836 */ /* 0x000fe20000000000 */
[----:B------:R-:W-:Y:S02]  /*17d0*/  LOP3.LUT R9, R17, R12, R9, 0x96, !PT ;  /* 0x0000000c11097212 */ /* 0x000fe400078e9609 */
[----:B------:R-:W-:Y:S01]  /*17e0*/  LEA.HI R15, P0, R15, R6, RZ, 0x2 ;  /* 0x000000060f0f7211 */ /* 0x000fe200078110ff */
[----:B------:R-:W-:Y:S01]  /*17f0*/  IMAD.WIDE.U32 R18, R13, -0x2daee0ad, RZ ;  /* 0xd2511f530d127825 */ /* 0x000fe200078e00ff */
[----:B------:R-:W-:-:S03]  /*1800*/  IADD3 R17, R2, 0x5384540f, RZ ;  /* 0x5384540f02117810 */ /* 0x000fc60007ffe0ff */
[----:B------:R-:W-:Y:S01]  /*1810*/  IMAD.WIDE.U32 R20, R9, -0x326172a9, RZ ;  /* 0xcd9e8d5709147825 */ /* 0x000fe200078e00ff */
[----:B------:R-:W-:Y:S02]  /*1820*/  IADD3 R9, R2, -0x4ab325aa, RZ ;  /* 0xb54cda5602097810 */ /* 0x000fe40007ffe0ff */
[----:B------:R-:W-:Y:S01]  /*1830*/  LOP3.LUT R12, R19, R16, R11, 0x96, !PT ;  /* 0x00000010130c7212 */ /* 0x000fe200078e960b */
[----:B------:R-:W-:Y:S01]  /*1840*/  IMAD.X R22, RZ, RZ, R7, P0 ;  /* 0x000000ffff167224 */ /* 0x000fe200000e0607 */
[----:B------:R-:W-:Y:S01]  /*1850*/  LOP3.LUT R9, R21, R10, R9, 0x96, !PT ;  /* 0x0000000a15097212 */ /* 0x000fe200078e9609 */
[----:B------:R-:W-:Y:S01]  /*1860*/  IMAD R21, R5, R6, RZ ;  /* 0x0000000605157224 */ /* 0x000fe200078e02ff */
[----:B------:R-:W-:Y:S01]  /*1870*/  SHF.L.U64.HI R11, R8, 0x2, R0 ;  /* 0x00000002080b7819 */ /* 0x000fe20000010200 */
[----:B------:R-:W-:Y:S01]  /*1880*/  IMAD.WIDE.U32 R12, R12, -0x326172a9, RZ ;  /* 0xcd9e8d570c0c7825 */ /* 0x000fe200078e00ff */
[--C-:B------:R-:W-:Y:S02]  /*1890*/  SHF.R.S64 R19, R15, 0x2, R22.reuse ;  /* 0x000000020f137819 */ /* 0x100fe40000001016 */
[----:B------:R-:W-:Y:S01]  /*18a0*/  SHF.R.S32.HI R23, RZ, 0x2, R22 ;  /* 0x00000002ff177819 */ /* 0x000fe20000011416 */
[----:B------:R-:W-:Y:S01]  /*18b0*/  IMAD.WIDE.U32 R14, R9, -0x2daee0ad, RZ ;  /* 0xd2511f53090e7825 */ /* 0x000fe200078e00ff */
[----:B------:R-:W-:-:S02]  /*18c0*/  ISETP.LT.U32.AND P0, PT, R8, R19, PT ;  /* 0x000000130800720c */ /* 0x000fc40003f01070 */
[----:B------:R-:W-:Y:S01]  /*18d0*/  LOP3.LUT R19, R13, R20, R17, 0x96, !PT ;  /* 0x000000140d137212 */ /* 0x000fe200078e9611 */
[----:B------:R-:W-:Y:S01]  /*18e0*/  VIADD R9, R3, 0x1fd5c5a3 ;  /* 0x1fd5c5a303097836 */ /* 0x000fe20000000000 */
[----:B------:R-:W-:Y:S01]  /*18f0*/  SHF.L.U32 R10, R8, 0x2, RZ ;  /* 0x00000002080a7819 */ /* 0x000fe200000006ff */
[----:B------:R-:W-:Y:S01]  /*1900*/  VIADD R5, R2, 0xf1bbcdc8 ;  /* 0xf1bbcdc802057836 */ /* 0x000fe20000000000 */
[----:B------:R-:W-:Y:S01]  /*1910*/  ISETP.LT.AND.EX P0, PT, R0, R23, PT, P0 ;  /* 0x000000170000720c */ /* 0x000fe20003f01300 */
[----:B------:R-:W-:Y:S01]  /*1920*/  IMAD R21, R4, R7, R21 ;  /* 0x0000000704157224 */ /* 0x000fe200078e0215 */
[----:B------:R-:W-:Y:S01]  /*1930*/  LOP3.LUT R16, R15, R18, R9, 0x96, !PT ;  /* 0x000000120f107212 */ /* 0x000fe200078e9609 */
[----:B------:R-:W-:Y:S01]  /*1940*/  IMAD.WIDE.U32 R18, R19, -0x2daee0ad, RZ ;  /* 0xd2511f5313127825 */ /* 0x000fe200078e00ff */
[----:B------:R-:W0:Y:S01]  /*1950*/  LDC.U16 R15, c[0x0][0x232] ;  /* 0x00008c80ff0f7b82 */ /* 0x000e220000000400 */
[----:B------:R-:W-:Y:S02]  /*1960*/  IADD3 R13, R3, -0x24c28bd8, RZ ;  /* 0xdb3d7428030d7810 */ /* 0x000fe40007ffe0ff */
[----:B------:R-:W-:-:S04]  /*1970*/  IMAD.WIDE.U32 R16, R16, -0x326172a9, RZ ;  /* 0xcd9e8d5710107825 */ /* 0x000fc800078e00ff */
[----:B------:R-:W-:Y:S01]  /*1980*/  IMAD.WIDE.U32 R8, R4, R6, R10 ;  /* 0x0000000604087225 */ /* 0x000fe200078e000a */
[----:B------:R-:W-:Y:S02]  /*1990*/  LOP3.LUT R12, R17, R12, R5, 0x96, !PT ;  /* 0x0000000c110c7212 */ /* 0x000fe400078e9605 */
[----:B------:R-:W-:Y:S01]  /*19a0*/  LOP3.LUT R4, R19, R14, R13, 0x96, !PT ;  /* 0x0000000e13047212 */ /* 0x000fe200078e960d */
[----:B------:R-:W-:Y:S01]  /*19b0*/  VIADD R17, R3, 0x96a522ad ;  /* 0x96a522ad03117836 */ /* 0x000fe20000000000 */
[----:B------:R-:W-:Y:S01]  /*19c0*/  IADD3 R3, R2, -0x700cb87f, RZ ;  /* 0x8ff3478102037810 */ /* 0x000fe20007ffe0ff */
[----:B------:R-:W-:-:S04]  /*19d0*/  IMAD.WIDE.U32 R12, R12, -0x2daee0ad, RZ ;  /* 0xd2511f530c0c7825 */ /* 0x000fc800078e00ff */
[----:B------:R-:W-:Y:S01]  /*19e0*/  IMAD.WIDE.U32 R4, R4, -0x326172a9, RZ ;  /* 0xcd9e8d5704047825 */ /* 0x000fe200078e00ff */
[----:B------:R-:W-:-:S03]  /*19f0*/  LOP3.LUT R18, R13, R18, R17, 0x96, !PT ;  /* 0x000000120d127212 */ /* 0x000fc600078e9611 */
[----:B------:R-:W-:Y:S01]  /*1a00*/  IMAD.IADD R21, R9, 0x1, R21 ;  /* 0x0000000109157824 */ /* 0x000fe200078e0215 */
[----:B------:R-:W-:Y:S01]  /*1a10*/  LOP3.LUT R19, R5, R16, R3, 0x96, !PT ;  /* 0x0000001005137212 */ /* 0x000fe200078e9603 */
[----:B------:R-:W-:Y:S06]  /*1a20*/  @!P1 BRA P0, `(.L_x_103) ;  /* 0x0000000000bc9947 */ /* 0x000fec0000000000 */
[----:B------:R-:W-:-:S04]  /*1a30*/  ISETP.GE.U32.AND P0, PT, R10, R6, PT ;  /* 0x000000060a00720c */ /* 0x000fc80003f06070 */
[----:B------:R-:W-:-:S13]  /*1a40*/  ISETP.GE.AND.EX P0, PT, R11, R7, PT, P0 ;  /* 0x000000070b00720c */ /* 0x000fda0003f06300 */
[----:B------:R-:W-:Y:S05]  /*1a50*/  @P0 EXIT ;  /* 0x000000000000094d */ /* 0x000fea0003800000 */
[----:B------:R-:W-:Y:S01]  /*1a60*/  USHF.L.U32 UR6, UR7, 0x10, URZ ;  /* 0x0000001007067899 */ /* 0x000fe2000800063f */
[----:B0-----:R-:W-:Y:S01]  /*1a70*/  SHF.L.U32 R15, R15, 0x10, RZ ;  /* 0x000000100f0f7819 */ /* 0x001fe200000006ff */
[----:B------:R-:W0:Y:S01]  /*1a80*/  I2F.U8 R2, R19 ;  /* 0x0000001300027306 */ /* 0x000e220000001000 */
[----:B------:R-:W-:Y:S01]  /*1a90*/  IADD3 R17, P2, R10, 0x1, RZ ;  /* 0x000000010a117810 */ /* 0x000fe20007f5e0ff */
[----:B------:R-:W-:Y:S02]  /*1aa0*/  ULDC.64 UR8, c[0x0][0x210] ;  /* 0x0000840000087ab9 */ /* 0x000fe40000000a00 */
[----:B------:R-:W-:Y:S01]  /*1ab0*/  FADD.FTZ R9, -R15, UR6 ;  /* 0x000000060f097e21 */ /* 0x000fe20008010100 */
[----:B------:R-:W-:Y:S02]  /*1ac0*/  ISETP.GE.U32.AND P0, PT, R17, R6, PT ;  /* 0x000000061100720c */ /* 0x000fe40003f06070 */
[----:B------:R-:W-:Y:S01]  /*1ad0*/  IADD3.X R16, RZ, R11, RZ, P2, !PT ;  /* 0x0000000bff107210 */ /* 0x000fe200017fe4ff */
[----:B------:R-:W1:Y:S03]  /*1ae0*/  F2F.BF16.F32 R0, R9 ;  /* 0x0000000900007304 */ /* 0x000e660000202000 */
[----:B------:R-:W-:Y:S01]  /*1af0*/  ISETP.GE.AND.EX P0, PT, R16, R7, PT, P0 ;  /* 0x000000071000720c */ /* 0x000fe20003f06300 */
[----:B0-----:R-:W-:Y:S01]  /*1b00*/  FMUL.FTZ R2, R2, 0.00390625 ;  /* 0x3b80000002027820 */ /* 0x001fe20000410000 */
[----:B-1----:R-:W-:-:S04]  /*1b10*/  IMAD.U32 R0, R0, 0x10000, RZ ;  /* 0x0001000000007824 */ /* 0x002fc800078e00ff */
[----:B------:R-:W-:Y:S01]  /*1b20*/  FFMA.FTZ R3, R2, R0, R15 ;  /* 0x0000000002037223 */ /* 0x000fe2000001000f */
[----:B------:R-:W-:-:S04]  /*1b30*/  LEA R2, P1, R8, UR8, 0x1 ;  /* 0x0000000808027c11 */ /* 0x000fc8000f8208ff */
[----:B------:R-:W-:Y:S02]  /*1b40*/  F2FP.BF16.F32.PACK_AB R14, RZ, R3 ;  /* 0x00000003ff0e723e */ /* 0x000fe400000010ff */
[----:B------:R-:W-:-:S05]  /*1b50*/  LEA.HI.X R3, R8, UR9, R21, 0x1, P1 ;  /* 0x0000000908037c11 */ /* 0x000fca00088f0c15 */
[----:B------:R0:W-:Y:S01]  /*1b60*/  STG.E.U16 desc[UR4][R2.64], R14 ;  /* 0x0000000e02007986 */ /* 0x0001e2000c101504 */
[----:B------:R-:W-:Y:S05]  /*1b70*/  @P0 EXIT ;  /* 0x000000000000094d */ /* 0x000fea0003800000 */
[----:B------:R-:W1:Y:S01]  /*1b80*/  I2F.U8 R4, R4 ;  /* 0x0000000400047306 */ /* 0x000e620000001000 */
[----:B------:R-:W-:-:S04]  /*1b90*/  IADD3 R9, P1, R10, 0x2, RZ ;  /* 0x000000020a097810 */ /* 0x000fc80007f3e0ff */
[----:B------:R-:W-:Y:S01]  /*1ba0*/  ISETP.GE.U32.AND P0, PT, R9, R6, PT ;  /* 0x000000060900720c */ /* 0x000fe20003f06070 */
[----:B------:R-:W-:-:S05]  /*1bb0*/  IMAD.X R8, RZ, RZ, R11, P1 ;  /* 0x000000ffff087224 */ /* 0x000fca00008e060b */
[----:B------:R-:W-:Y:S01]  /*1bc0*/  ISETP.GE.AND.EX P0, PT, R8, R7, PT, P0 ;  /* 0x000000070800720c */ /* 0x000fe20003f06300 */
[----:B-1----:R-:W-:-:S04]  /*1bd0*/  FMUL.FTZ R5, R4, 0.00390625 ;  /* 0x3b80000004057820 */ /* 0x002fc80000410000 */
[----:B------:R-:W-:-:S05]  /*1be0*/  FFMA.FTZ R5, R0, R5, R15 ;  /* 0x0000000500057223 */ /* 0x000fca000001000f */
[----:B------:R-:W-:-:S05]  /*1bf0*/  F2FP.BF16.F32.PACK_AB R5, RZ, R5 ;  /* 0x00000005ff05723e */ /* 0x000fca00000010ff */
[----:B------:R1:W-:Y:S01]  /*1c00*/  STG.E.U16 desc[UR4][R2.64+0x2], R5 ;  /* 0x0000020502007986 */ /* 0x0003e2000c101504 */
[----:B------:R-:W-:Y:S05]  /*1c10*/  @P0 EXIT ;  /* 0x000000000000094d */ /* 0x000fea0003800000 */
[----:B------:R-:W2:Y:S01]  /*1c20*/  I2F.U8 R18, R18 ;  /* 0x0000001200127306 */ /* 0x000ea20000001000 */
[----:B-1----:R-:W-:-:S04]  /*1c30*/  IADD3 R5, P1, R10, 0x3, RZ ;  /* 0x000000030a057810 */ /* 0x002fc80007f3e0ff */
[----:B------:R-:W-:Y:S02]  /*1c40*/  ISETP.GE.U32.AND P0, PT, R5, R6, PT ;  /* 0x000000060500720c */ /* 0x000fe40003f06070 */
[----:B------:R-:W-:-:S04]  /*1c50*/  IADD3.X R10, RZ, R11, RZ, P1, !PT ;  /* 0x0000000bff0a7210 */ /* 0x000fc80000ffe4ff */
[----:B------:R-:W-:Y:S01]  /*1c60*/  ISETP.GE.AND.EX P0, PT, R10, R7, PT, P0 ;  /* 0x000000070a00720c */ /* 0x000fe20003f06300 */
[----:B--2---:R-:W-:-:S04]  /*1c70*/  FMUL.FTZ R4, R18, 0.00390625 ;  /* 0x3b80000012047820 */ /* 0x004fc80000410000 */
[----:B------:R-:W-:-:S05]  /*1c80*/  FFMA.FTZ R4, R0, R4, R15 ;  /* 0x0000000400047223 */ /* 0x000fca000001000f */
[----:B------:R-:W-:-:S05]  /*1c90*/  F2FP.BF16.F32.PACK_AB R4, RZ, R4 ;  /* 0x00000004ff04723e */ /* 0x000fca00000010ff */
[----:B------:R1:W-:Y:S01]  /*1ca0*/  STG.E.U16 desc[UR4][R2.64+0x4], R4 ;  /* 0x0000040402007986 */ /* 0x0003e2000c101504 */
[----:B------:R-:W-:Y:S05]  /*1cb0*/  @P0 EXIT ;  /* 0x000000000000094d */ /* 0x000fea0003800000 */
[----:B------:R-:W1:Y:S02]  /*1cc0*/  I2F.U8 R12, R12 ;  /* 0x0000000c000c7306 */ /* 0x000e640000001000 */
[----:B-1----:R-:W-:-:S04]  /*1cd0*/  FMUL.FTZ R4, R12, 0.00390625 ;  /* 0x3b8000000c047820 */ /* 0x002fc80000410000 */
[----:B------:R-:W-:-:S05]  /*1ce0*/  FFMA.FTZ R4, R0, R4, R15 ;  /* 0x0000000400047223 */ /* 0x000fca000001000f */
[----:B------:R-:W-:-:S05]  /*1cf0*/  F2FP.BF16.F32.PACK_AB R4, RZ, R4 ;  /* 0x00000004ff04723e */ /* 0x000fca00000010ff */
[----:B------:R-:W-:Y:S01]  /*1d00*/  STG.E.U16 desc[UR4][R2.64+0x6], R4 ;  /* 0x0000060402007986 */ /* 0x000fe2000c101504 */
[----:B------:R-:W-:Y:S05]  /*1d10*/  EXIT ;  /* 0x000000000000794d */ /* 0x000fea0003800000 */
.L_x_103:
[----:B------:R-:W-:Y:S01]  /*1d20*/  USHF.L.U32 UR6, UR7, 0x10, URZ ;  /* 0x0000001007067899 */ /* 0x000fe2000800063f */
[----:B0-----:R-:W-:Y:S01]  /*1d30*/  IMAD.U32 R15, R15, 0x10000, RZ ;  /* 0x000100000f0f7824 */ /* 0x001fe200078e00ff */
[----:B------:R-:W0:Y:S01]  /*1d40*/  I2F.U8 R4, R4 ;  /* 0x0000000400047306 */ /* 0x000e220000001000 */
[----:B------:R-:W-:Y:S02]  /*1d50*/  ULDC.64 UR8, c[0x0][0x210] ;  /* 0x0000840000087ab9 */ /* 0x000fe40000000a00 */
[----:B------:R-:W-:Y:S01]  /*1d60*/  LEA R2, P0, R8, UR8, 0x1 ;  /* 0x0000000808027c11 */ /* 0x000fe2000f8008ff */
[----:B------:R-:W-:-:S03]  /*1d70*/  FADD.FTZ R5, -R15, UR6 ;  /* 0x000000060f057e21 */ /* 0x000fc60008010100 */
[----:B------:R-:W-:Y:S01]  /*1d80*/  LEA.HI.X R3, R8, UR9, R21, 0x1, P0 ;  /* 0x0000000908037c11 */ /* 0x000fe200080f0c15 */
[----:B------:R-:W1:Y:S01]  /*1d90*/  I2F.U8 R19, R19 ;  /* 0x0000001300137306 */ /* 0x000e620000001000 */
[----:B0-----:R-:W-:-:S07]  /*1da0*/  FMUL.FTZ R4, R4, 0.00390625 ;  /* 0x3b80000004047820 */ /* 0x001fce0000410000 */
[----:B------:R-:W0:Y:S01]  /*1db0*/  F2F.BF16.F32 R5, R5 ;  /* 0x0000000500057304 */ /* 0x000e220000202000 */
[----:B-1----:R-:W-:-:S07]  /*1dc0*/  FMUL.FTZ R0, R19, 0.00390625 ;  /* 0x3b80000013007820 */ /* 0x002fce0000410000 */
[----:B------:R-:W1:Y:S01]  /*1dd0*/  I2F.U8 R18, R18 ;  /* 0x0000001200127306 */ /* 0x000e620000001000 */
[----:B0-----:R-:W-:-:S07]  /*1de0*/  SHF.L.U32 R6, R5, 0x10, RZ ;  /* 0x0000001005067819 */ /* 0x001fce00000006ff */
[----:B------:R-:W0:Y:S01]  /*1df0*/  I2F.U8 R12, R12 ;  /* 0x0000000c000c7306 */ /* 0x000e220000001000 */
[--C-:B------:R-:W-:Y:S01]  /*1e00*/  FFMA.FTZ R0, R0, R6, R15.reuse ;  /* 0x0000000600007223 */ /* 0x100fe2000001000f */
[----:B------:R-:W-:Y:S01]  /*1e10*/  FFMA.FTZ R7, R6, R4, R15 ;  /* 0x0000000406077223 */ /* 0x000fe2000001000f */
[----:B-1----:R-:W-:-:S04]  /*1e20*/  FMUL.FTZ R10, R18, 0.00390625 ;  /* 0x3b800000120a7820 */ /* 0x002fc80000410000 */
[----:B------:R-:W-:Y:S01]  /*1e30*/  F2FP.BF16.F32.PACK_AB R4, R7, R0 ;  /* 0x000000000704723e */ /* 0x000fe200000010ff */
[----:B------:R-:W-:Y:S01]  /*1e40*/  FFMA.FTZ R5, R6, R10, R15 ;  /* 0x0000000a06057223 */ /* 0x000fe2000001000f */
[----:B0-----:R-:W-:-:S04]  /*1e50*/  FMUL.FTZ R14, R12, 0.00390625 ;  /* 0x3b8000000c0e7820 */ /* 0x001fc80000410000 */
[----:B------:R-:W-:-:S05]  /*1e60*/  FFMA.FTZ R14, R6, R14, R15 ;  /* 0x0000000e060e7223 */ /* 0x000fca000001000f */
[----:B------:R-:W-:-:S05]  /*1e70*/  F2FP.BF16.F32.PACK_AB R5, R14, R5 ;  /* 0x000000050e05723e */ /* 0x000fca00000010ff */
[----:B------:R-:W-:Y:S01]  /*1e80*/  STG.E.64 desc[UR4][R2.64], R4 ;  /* 0x0000000402007986 */ /* 0x000fe2000c101b04 */
[----:B------:R-:W-:Y:S05]  /*1e90*/  EXIT ;  /* 0x000000000000794d */ /* 0x000fea0003800000 */
        .weak           $__internal_6_$__cuda_sm20_div_s64
        .type           $__internal_6_$__cuda_sm20_div_s64,@function
        .size           $__internal_6_$__cuda_sm20_div_s64,(.L_x_177 - $__internal_6_$__cuda_sm20_div_s64)
$__internal_6_$__cuda_sm20_div_s64:
        /* <DEDUP_REMOVED lines=21> */
[----:B------:R-:W-:-:S04]  /*1ff0*/  IADD3 R5, P2, R13, R4, RZ ;  /* 0x000000040d057210 */ /* 0x000fc80007f5e0ff */
[----:B------:R-:W-:Y:S01]  /*2000*/  IADD3.X R4, R11, R3, RZ, P0, !PT ;  /* 0x000000030b047210 */ /* 0x000fe200007fe4ff */
[----:B------:R-:W-:-:S03]  /*2010*/  IMAD.WIDE.U32 R2, R5, UR4, RZ ;  /* 0x0000000405027c25 */ /* 0x000fc6000f8e00ff */
[----:B------:R-:W-:Y:S01]  /*2020*/  IADD3.X R7, RZ, RZ, R4, P2, P1 ;  /* 0x000000ffff077210 */ /* 0x000fe200017e2404 */
        /* <DEDUP_REMOVED lines=58> */
[----:B------:R-:W-:Y:S06]  /*23d0*/  RET.REL.NODEC R2 `(_ZN2at6native54_GLOBAL__N__f6d41790_21_PhiloxDistribution_cu_0636f2c123philox_multi_key_kernelIN3c108BFloat16EZZZZNS0_21_philox_uniform_cuda_ERNS_6TensorERKS5_ddENKUlvE_clEvENKUlvE2_clEvENKUlvE_clEvEUlmmE0_ZZZNS0_21_philox_uniform_cuda_ES6_S8_ddENKS9_clEvENKSA_clEvEUlT_E_EEvPSD_PKmllT0_T1_16OffsetCalculatorILi1EjLb0EE) ;  /* 0xffffffdc02087950 */ /* 0x000fec0003c3ffff */
.L_x_104:
        /* <DEDUP_REMOVED lines=10> */
.L_x_177:


//--------------------- .text._ZN2at6native54_GLOBAL__N__f6d41790_21_PhiloxDistribution_cu_0636f2c124philox_single_key_kernelIN3c108BFloat16EZZZZNS0_21_philox_uniform_cuda_ERNS_6TensorERKS5_ddENKUlvE_clEvENKUlvE2_clEvENKUlvE_clEvEUlmmE0_ZZZNS0_21_philox_uniform_cuda_ES6_S8_ddENKS9_clEvENKSA_clEvEUlT_E_EEvPSD_PKmlT0_T1_ --------------------------
	.section	.text._ZN2at6native54_GLOBAL__N__f6d41790_21_PhiloxDistribution_cu_0636f2c124philox_single_key_kernelIN3c108BFloat16EZZZZNS0_21_philox_uniform_cuda_ERNS_6TensorERKS5_ddENKUlvE_clEvENKUlvE2_clEvENKUlvE_clEvEUlmmE0_ZZZNS0_21_philox_uniform_cuda_ES6_S8_ddENKS9_clEvENKSA_clEvEUlT_E_EEvPSD_PKmlT0_T1_,"ax",@progbits
	.align	128
.text._ZN2at6native54_GLOBAL__N__f6d41790_21_PhiloxDistribution_cu_0636f2c124philox_single_key_kernelIN3c108BFloat16EZZZZNS0_21_philox_uniform_cuda_ERNS_6TensorERKS5_ddENKUlvE_clEvENKUlvE2_clEvENKUlvE_clEvEUlmmE0_ZZZNS0_21_philox_uniform_cuda_ES6_S8_ddENKS9_clEvENKSA_clEvEUlT_E_EEvPSD_PKmlT0_T1_:
        .type           _ZN2at6native54_GLOBAL__N__f6d41790_21_PhiloxDistribution_cu_0636f2c124philox_single_key_kernelIN3c108BFloat16EZZZZNS0_21_philox_uniform_cuda_ERNS_6TensorERKS5_ddENKUlvE_clEvENKUlvE2_clEvENKUlvE_clEvEUlmmE0_ZZZNS0_21_philox_uniform_cuda_ES6_S8_ddENKS9_clEvENKSA_clEvEUlT_E_EEvPSD_PKmlT0_T1_,@function
        .size           _ZN2at6native54_GLOBAL__N__f6d41790_21_PhiloxDistribution_cu_0636f2c124philox_single_key_kernelIN3c108BFloat16EZZZZNS0_21_philox_uniform_cuda_ERNS_6TensorERKS5_ddENKUlvE_clEvENKUlvE2_clEvENKUlvE_clEvEUlmmE0_ZZZNS0_21_philox_uniform_cuda_ES6_S8_ddENKS9_clEvENKSA_clEvEUlT_E_EEvPSD_PKmlT0_T1_,(.L_x_179 - _ZN2at6native54_GLOBAL__N__f6d41790_21_PhiloxDistribution_cu_0636f2c124philox_single_key_kernelIN3c108BFloat16EZZZZNS0_21_philox_uniform_cuda_ERNS_6TensorERKS5_ddENKUlvE_clEvENKUlvE2_clEvENKUlvE_clEvEUlmmE0_ZZZNS0_21_philox_uniform_cuda_ES6_S8_ddENKS9_clEvENKSA_clEvEUlT_E_EEvPSD_PKmlT0_T1_)
        .other          _ZN2at6native54_GLOBAL__N__f6d41790_21_PhiloxDistribution_cu_0636f2c124philox_single_key_kernelIN3c108BFloat16EZZZZNS0_21_philox_uniform_cuda_ERNS_6TensorERKS5_ddENKUlvE_clEvENKUlvE2_clEvENKUlvE_clEvEUlmmE0_ZZZNS0_21_philox_uniform_cuda_ES6_S8_ddENKS9_clEvENKSA_clEvEUlT_E_EEvPSD_PKmlT0_T1_,@"STO_CUDA_ENTRY STV_DEFAULT"
_ZN2at6native54_GLOBAL__N__f6d41790_21_PhiloxDistribution_cu_0636f2c124philox_single_key_kernelIN3c108BFloat16EZZZZNS0_21_philox_uniform_cuda_ERNS_6TensorERKS5_ddENKUlvE_clEvENKUlvE2_clEvENKUlvE_clEvEUlmmE0_ZZZNS0_21_philox_uniform_cuda_ES6_S8_ddENKS9_clEvENKSA_clEvEUlT_E_EEvPSD_PKmlT0_T1_:
[----:B------:R-:W0:Y:S08]  /*0000*/  LDC R1, c[0x0][0x28] ;  /* 0x00000a00ff017b82 */ /* 0x000e300000000800 */
[----:B------:R-:W1:Y:S01]  /*0010*/  LDC.64 R4, c[0x0][0x218] ;  /* 0x00008600ff047b82 */ /* 0x000e620000000a00 */
[----:B------:R-:W-:Y:S01]  /*0020*/  ULDC.64 UR6, c[0x0][0x208] ;  /* 0x0000820000067ab9 */ /* 0x000fe20000000a00 */
[----:B0-----:R-:W-:-:S06]  /*0030*/  VIADD R1, R1, 0xfffffff0 ;  /* 0xfffffff001017836 */ /* 0x001fcc0000000000 */
[----:B------:R-:W0:Y:S01]  /*0040*/  LDC.64 R2, c[0x0][0x220] ;  /* 0x00008800ff027b82 */ /* 0x000e220000000a00 */
[----:B-1----:R-:W5:Y:S07]  /*0050*/  LDG.E.128 R4, desc[UR6][R4.64] ;  /* 0x0000000604047981 */ /* 0x002f6e000c1e1d00 */
[----:B------:R-:W1:Y:S01]  /*0060*/  S2UR UR4, SR_CTAID.X ;  /* 0x00000000000479c3 */ /* 0x000e620000002500 */
[----:B------:R-:W-:Y:S01]  /*0070*/  BSSY B0, `(.L_x_105) ;  /* 0x0000063000007945 */ /* 0x000fe20003800000 */
[----:B------:R-:W1:Y:S01]  /*0080*/  S2R R10, SR_TID.X ;  /* 0x00000000000a7919 */ /* 0x000e620000002100 */
[----:B0-----:R-:W-:-:S05]  /*0090*/  SHF.R.S32.HI R11, RZ, 0x1f, R3 ;  /* 0x0000001fff0b7819 */ /* 0x001fca0000011403 */
[----:B------:R-:W1:Y:S01]  /*00a0*/  LDC R9, c[0x0][RZ] ;  /* 0x00000000ff097b82 */ /* 0x000e620000000800 */
[----:B------:R-:W-:Y:S01]  /*00b0*/  LEA.HI R0, P0, R11, R2, RZ, 0x2 ;  /* 0x000000020b007211 */ /* 0x000fe200078110ff */
[----:B------:R-:W-:-:S04]  /*00c0*/  IMAD.MOV.U32 R11, RZ, RZ, RZ ;  /* 0x000000ffff0b7224 */ /* 0x000fc800078e00ff */
[----:B------:R-:W-:Y:S02]  /*00d0*/  IMAD.X R13, RZ, RZ, R3, P0 ;  /* 0x000000ffff0d7224 */ /* 0x000fe400000e0603 */
[----:B------:R-:W0:Y:S01]  /*00e0*/  LDC.U16 R8, c[0x0][0x22c] ;  /* 0x00008b00ff087b82 */ /* 0x000e220000000400 */
[----:B-1----:R-:W-:Y:S02]  /*00f0*/  IMAD.WIDE.U32 R10, R9, UR4, R10 ;  /* 0x00000004090a7c25 */ /* 0x002fe4000f8e000a */
[--C-:B------:R-:W-:Y:S01]  /*0100*/  SHF.R.S64 R9, R0, 0x2, R13.reuse ;  /* 0x0000000200097819 */ /* 0x100fe2000000100d */
[----:B------:R-:W-:Y:S01]  /*0110*/  ULDC.U16 UR4, c[0x0][0x22a] ;  /* 0x00008a8000047ab9 */ /* 0x000fe20000000400 */
[----:B------:R-:W-:Y:S02]  /*0120*/  SHF.R.S32.HI R0, RZ, 0x2, R13 ;  /* 0x00000002ff007819 */ /* 0x000fe4000001140d */
[CC--:B------:R-:W-:Y:S02]  /*0130*/  ISETP.GE.U32.AND P1, PT, R10.reuse, R9.reuse, PT ;  /* 0x000000090a00720c */ /* 0x0c0fe40003f26070 */
[----:B------:R-:W-:-:S02]  /*0140*/  ISETP.NE.U32.AND P0, PT, R10, R9, PT ;  /* 0x000000090a00720c */ /* 0x000fc40003f05070 */
[CC--:B------:R-:W-:Y:S02]  /*0150*/  ISETP.GE.AND.EX P1, PT, R11.reuse, R0.reuse, PT, P1 ;  /* 0x000000000b00720c */ /* 0x0c0fe40003f26310 */
[----:B------:R-:W-:-:S11]  /*0160*/  ISETP.NE.AND.EX P0, PT, R11, R0, PT, P0 ;  /* 0x000000000b00720c */ /* 0x000fd60003f05300 */
[----:B0-----:R-:W-:Y:S05]  /*0170*/  @P1 BRA `(.L_x_106) ;  /* 0x0000000400481947 */ /* 0x001fea0003800000 */
[----:B-----5:R-:W-:Y:S01]  /*0180*/  IADD3 R14, P1, R6, R10, RZ ;  /* 0x0000000a060e7210 */ /* 0x020fe20007f3e0ff */
[----:B------:R-:W-:Y:S01]  /*0190*/  VIADD R19, R5, 0xbb67ae85 ;  /* 0xbb67ae8505137836 */ /* 0x000fe20000000000 */
[----:B------:R-:W-:Y:S01]  /*01a0*/  USHF.L.U32 UR5, UR4, 0x10, URZ ;  /* 0x0000001004057899 */ /* 0x000fe2000800063f */
[----:B------:R-:W-:Y:S02]  /*01b0*/  ULDC.64 UR8, c[0x0][0x210] ;  /* 0x0000840000087ab9 */ /* 0x000fe40000000a00 */
        /* <DEDUP_REMOVED lines=8> */
[----:B------:R-:W-:Y:S01]  /*0240*/  VIADD R13, R4, 0x3c6ef372 ;  /* 0x3c6ef372040d7836 */ /* 0x000fe20000000000 */
[----:B------:R-:W-:Y:S01]  /*0250*/  LOP3.LUT R19, R17, R14, R19, 0x96, !PT ;  /* 0x0000000e11137212 */ /* 0x000fe200078e9613 */
[----:B------:R-:W-:Y:S01]  /*0260*/  IMAD.WIDE.U32 R14, R15, -0x2daee0ad, RZ ;  /* 0xd2511f530f0e7825 */ /* 0x000fe200078e00ff */
[----:B------:R-:W-:-:S03]  /*0270*/  IADD3 R17, R5, 0x76cf5d0a, RZ ;  /* 0x76cf5d0a05117810 */ /* 0x000fc60007ffe0ff */
[----:B------:R-:W-:Y:S01]  /*0280*/  IMAD.WIDE.U32 R18, R19, -0x326172a9, RZ ;  /* 0xcd9e8d5713127825 */ /* 0x000fe200078e00ff */
[----:B------:R-:W-:-:S03]  /*0290*/  LOP3.LUT R17, R15, R16, R17, 0x96, !PT ;  /* 0x000000100f117212 */ /* 0x000fc600078e9611 */
[----:B------:R-:W-:Y:S01]  /*02a0*/  VIADD R15, R4, 0xdaa66d2b ;  /* 0xdaa66d2b040f7836 */ /* 0x000fe20000000000 */
[----:B------:R-:W-:Y:S01]  /*02b0*/  LOP3.LUT R16, R19, R12, R13, 0x96, !PT ;  /* 0x0000000c13107212 */ /* 0x000fe200078e960d */
[----:B------:R-:W-:-:S04]  /*02c0*/  IMAD.WIDE.U32 R12, R17, -0x326172a9, RZ ;  /* 0xcd9e8d57110c7825 */ /* 0x000fc800078e00ff */
[----:B------:R-:W-:Y:S01]  /*02d0*/  VIADD R19, R5, 0x32370b8f ;  /* 0x32370b8f05137836 */ /* 0x000fe20000000000 */
[----:B------:R-:W-:Y:S01]  /*02e0*/  LOP3.LUT R15, R13, R18, R15, 0x96, !PT ;  /* 0x000000120d0f7212 */ /* 0x000fe200078e960f */
[----:B------:R-:W-:-:S04]  /*02f0*/  IMAD.WIDE.U32 R16, R16, -0x2daee0ad, RZ ;  /* 0xd2511f5310107825 */ /* 0x000fc800078e00ff */
[----:B------:R-:W-:Y:S01]  /*0300*/  VIADD R13, R4, 0x78dde6e4 ;  /* 0x78dde6e4040d7836 */ /* 0x000fe20000000000 */
[----:B------:R-:W-:Y:S01]  /*0310*/  LOP3.LUT R19, R17, R14, R19, 0x96, !PT ;  /* 0x0000000e11137212 */ /* 0x000fe200078e9613 */
[----:B------:R-:W-:-:S04]  /*0320*/  IMAD.WIDE.U32 R14, R15, -0x2daee0ad, RZ ;  /* 0xd2511f530f0e7825 */ /* 0x000fc800078e00ff */
[----:B------:R-:W-:Y:S02]  /*0330*/  VIADD R17, R5, 0xed9eba14 ;  /* 0xed9eba1405117836 */ /* 0x000fe40000000000 */
[----:B------:R-:W-:-:S03]  /*0340*/  IMAD.WIDE.U32 R18, R19, -0x326172a9, RZ ;  /* 0xcd9e8d5713127825 */ /* 0x000fc600078e00ff */
[----:B------:R-:W-:Y:S02]  /*0350*/  LOP3.LUT R17, R15, R16, R17, 0x96, !PT ;  /* 0x000000100f117212 */ /* 0x000fe400078e9611 */
[----:B------:R-:W-:Y:S01]  /*0360*/  LOP3.LUT R16, R19, R12, R13, 0x96, !PT ;  /* 0x0000000c13107212 */ /* 0x000fe200078e960d */
[----:B------:R-:W-:Y:S01]  /*0370*/  VIADD R19, R5, 0xa9066899 ;  /* 0xa906689905137836 */ /* 0x000fe20000000000 */
[----:B------:R-:W-:Y:S01]  /*0380*/  IADD3 R15, R4, 0x1715609d, RZ ;  /* 0x1715609d040f7810 */ /* 0x000fe20007ffe0ff */
[----:B------:R-:W-:-:S04]  /*0390*/  IMAD.WIDE.U32 R12, R17, -0x326172a9, RZ ;  /* 0xcd9e8d57110c7825 */ /* 0x000fc800078e00ff */
[----:B------:R-:W-:Y:S01]  /*03a0*/  IMAD.WIDE.U32 R16, R16, -0x2daee0ad, RZ ;  /* 0xd2511f5310107825 */ /* 0x000fe200078e00ff */
[----:B------:R-:W-:-:S03]  /*03b0*/  LOP3.LUT R15, R13, R18, R15, 0x96, !PT ;  /* 0x000000120d0f7212 */ /* 0x000fc600078e960f */
[----:B------:R-:W-:Y:S01]  /*03c0*/  VIADD R13, R4, 0xb54cda56 ;  /* 0xb54cda56040d7836 */ /* 0x000fe20000000000 */
[----:B------:R-:W-:Y:S01]  /*03d0*/  LOP3.LUT R19, R17, R14, R19, 0x96, !PT ;  /* 0x0000000e11137212 */ /* 0x000fe200078e9613 */
[----:B------:R-:W-:-:S04]  /*03e0*/  IMAD.WIDE.U32 R14, R15, -0x2daee0ad, RZ ;  /* 0xd2511f530f0e7825 */ /* 0x000fc800078e00ff */
[----:B------:R-:W-:Y:S02]  /*03f0*/  VIADD R17, R5, 0x646e171e ;  /* 0x646e171e05117836 */ /* 0x000fe40000000000 */
[----:B------:R-:W-:-:S03]  /*0400*/  IMAD.WIDE.U32 R18, R19, -0x326172a9, RZ ;  /* 0xcd9e8d5713127825 */ /* 0x000fc600078e00ff */
[----:B------:R-:W-:Y:S01]  /*0410*/  LOP3.LUT R17, R15, R16, R17, 0x96, !PT ;  /* 0x000000100f117212 */ /* 0x000fe200078e9611 */
[----:B------:R-:W-:Y:S01]  /*0420*/  VIADD R15, R4, 0x5384540f ;  /* 0x5384540f040f7836 */ /* 0x000fe20000000000 */
[----:B------:R-:W-:Y:S01]  /*0430*/  LOP3.LUT R13, R19, R12, R13, 0x96, !PT ;  /* 0x0000000c130d7212 */ /* 0x000fe200078e960d */
[----:B------:R-:W-:Y:S02]  /*0440*/  VIADD R19, R5, 0x1fd5c5a3 ;  /* 0x1fd5c5a305137836 */ /* 0x000fe40000000000 */
[----:B------:R-:W-:-:S04]  /*0450*/  IMAD.WIDE.U32 R16, R17, -0x326172a9, RZ ;  /* 0xcd9e8d5711107825 */ /* 0x000fc800078e00ff */
[----:B------:R-:W-:Y:S01]  /*0460*/  IMAD.WIDE.U32 R20, R13, -0x2daee0ad, RZ ;  /* 0xd2511f530d147825 */ /* 0x000fe200078e00ff */
[----:B------:R-:W-:Y:S02]  /*0470*/  LOP3.LUT R15, R17, R18, R15, 0x96, !PT ;  /* 0x00000012110f7212 */ /* 0x000fe400078e960f */
[----:B------:R-:W-:Y:S01]  /*0480*/  SHF.L.U32 R13, R8, 0x10, RZ ;  /* 0x00000010080d7819 */ /* 0x000fe200000006ff */
[----:B------:R-:W-:Y:S01]  /*0490*/  VIADD R17, R5, 0xdb3d7428 ;  /* 0xdb3d742805117836 */ /* 0x000fe20000000000 */
[----:B------:R-:W-:Y:S01]  /*04a0*/  LOP3.LUT R12, R21, R14, R19, 0x96, !PT ;  /* 0x0000000e150c7212 */ /* 0x000fe200078e9613 */
[----:B------:R-:W-:-:S04]  /*04b0*/  IMAD.WIDE.U32 R14, R15, -0x2daee0ad, RZ ;  /* 0xd2511f530f0e7825 */ /* 0x000fc800078e00ff */
[----:B------:R-:W-:Y:S01]  /*04c0*/  FADD.FTZ R22, R13, -UR5 ;  /* 0x800000050d167e21 */ /* 0x000fe20008010000 */
[----:B------:R-:W-:Y:S01]  /*04d0*/  IMAD.WIDE.U32 R12, R12, -0x326172a9, RZ ;  /* 0xcd9e8d570c0c7825 */ /* 0x000fe200078e00ff */
[----:B------:R-:W-:Y:S02]  /*04e0*/  LOP3.LUT R20, R15, R20, R17, 0x96, !PT ;  /* 0x000000140f147212 */ /* 0x000fe400078e9611 */
[----:B------:R-:W0:Y:S01]  /*04f0*/  F2F.BF16.F32 R15, R22 ;  /* 0x00000016000f7304 */ /* 0x000e220000202000 */
[C---:B------:R-:W-:Y:S02]  /*0500*/  VIADD R17, R4.reuse, 0xf1bbcdc8 ;  /* 0xf1bbcdc804117836 */ /* 0x040fe40000000000 */
[----:B------:R-:W-:-:S03]  /*0510*/  VIADD R21, R4, 0x81 ;  /* 0x0000008104157836 */ /* 0x000fc60000000000 */
[----:B------:R-:W-:Y:S01]  /*0520*/  LOP3.LUT R18, R13, R16, R17, 0x96, !PT ;  /* 0x000000100d127212 */ /* 0x000fe200078e9611 */
[----:B------:R-:W-:-:S04]  /*0530*/  IMAD.WIDE.U32 R16, R20, -0x326172a9, RZ ;  /* 0xcd9e8d5714107825 */ /* 0x000fc800078e00ff */
[----:B------:R-:W-:Y:S01]  /*0540*/  IMAD.WIDE.U32 R18, R18, -0x2daee0ad, RZ ;  /* 0xd2511f5312127825 */ /* 0x000fe200078e00ff */
[----:B------:R-:W-:Y:S01]  /*0550*/  LOP3.LUT R21, R17, R12, R21, 0x96, !PT ;  /* 0x0000000c11157212 */ /* 0x000fe200078e9615 */
[----:B------:R-:W1:Y:S01]  /*0560*/  I2F.U8 R13, R16 ;  /* 0x00000010000d7306 */ /* 0x000e620000001000 */
[----:B------:R-:W-:Y:S01]  /*0570*/  LEA R12, P1, R10, UR8, 0x3 ;  /* 0x000000080a0c7c11 */ /* 0x000fe2000f8218ff */
[----:B------:R-:W-:-:S05]  /*0580*/  VIADD R17, R5, 0xad ;  /* 0x000000ad05117836 */ /* 0x000fca0000000000 */
[----:B------:R-:W-:Y:S01]  /*0590*/  LOP3.LUT R17, R19, R14, R17, 0x96, !PT ;  /* 0x0000000e13117212 */ /* 0x000fe200078e9611 */
[----:B------:R-:W2:Y:S01]  /*05a0*/  I2F.U8 R18, R18 ;  /* 0x0000001200127306 */ /* 0x000ea20000001000 */
[----:B0-----:R-:W-:Y:S02]  /*05b0*/  IMAD.U32 R14, R15, 0x10000, RZ ;  /* 0x000100000f0e7824 */ /* 0x001fe400078e00ff */
[----:B-1----:R-:W-:-:S05]  /*05c0*/  FMUL.FTZ R15, R13, 0.00390625 ;  /* 0x3b8000000d0f7820 */ /* 0x002fca0000410000 */
[----:B------:R-:W0:Y:S01]  /*05d0*/  I2F.U8 R21, R21 ;  /* 0x0000001500157306 */ /* 0x000e220000001000 */
[----:B------:R-:W-:Y:S01]  /*05e0*/  FFMA.FTZ R16, R14, R15, UR5 ;  /* 0x000000050e107e23 */ /* 0x000fe2000801000f */
[----:B--2---:R-:W-:-:S06]  /*05f0*/  FMUL.FTZ R23, R18, 0.00390625 ;  /* 0x3b80000012177820 */ /* 0x004fcc0000410000 */
[----:B------:R-:W1:Y:S01]  /*0600*/  I2F.U8 R17, R17 ;  /* 0x0000001100117306 */ /* 0x000e620000001000 */
[----:B------:R-:W-:Y:S01]  /*0610*/  FFMA.FTZ R18, R14, R23, UR5 ;  /* 0x000000050e127e23 */ /* 0x000fe20008010017 */
[----:B0-----:R-:W-:-:S04]  /*0620*/  FMUL.FTZ R13, R21, 0.00390625 ;  /* 0x3b800000150d7820 */ /* 0x001fc80000410000 */
[----:B------:R-:W-:Y:S01]  /*0630*/  FFMA.FTZ R15, R13, R14, UR5 ;  /* 0x000000050d0f7e23 */ /* 0x000fe2000801000e */
[----:B------:R-:W-:Y:S01]  /*0640*/  LEA.HI.X R13, R10, UR9, R11, 0x3, P1 ;  /* 0x000000090a0d7c11 */ /* 0x000fe200088f1c0b */
[----:B-1----:R-:W-:-:S03]  /*0650*/  FMUL.FTZ R19, R17, 0.00390625 ;  /* 0x3b80000011137820 */ /* 0x002fc60000410000 */
[----:B------:R-:W-:Y:S01]  /*0660*/  F2FP.BF16.F32.PACK_AB R16, R16, R15 ;  /* 0x0000000f1010723e */ /* 0x000fe200000010ff */
[----:B------:R-:W-:-:S05]  /*0670*/  FFMA.FTZ R17, R14, R19, UR5 ;  /* 0x000000050e117e23 */ /* 0x000fca0008010013 */
[----:B------:R-:W-:-:S05]  /*0680*/  F2FP.BF16.F32.PACK_AB R17, R18, R17 ;  /* 0x000000111211723e */ /* 0x000fca00000010ff */
[----:B------:R0:W-:Y:S02]  /*0690*/  STG.E.64 desc[UR6][R12.64], R16 ;  /* 0x000000100c007986 */ /* 0x0001e4000c101b06 */
.L_x_106:
[----:B------:R-:W-:Y:S05]  /*06a0*/  BSYNC B0 ;  /* 0x0000000000007941 */ /* 0x000fea0003800000 */
.L_x_105:
[----:B------:R-:W-:Y:S05]  /*06b0*/  @P0 EXIT ;  /* 0x000000000000094d */ /* 0x000fea0003800000 */
[----:B-----5:R-:W-:Y:S01]  /*06c0*/  IADD3 R6, P0, R6, R9, RZ ;  /* 0x0000000906067210 */ /* 0x020fe20007f1e0ff */
[----:B------:R-:W-:-:S03]  /*06d0*/  VIADD R15, R5, 0xbb67ae85 ;  /* 0xbb67ae85050f7836 */ /* 0x000fc60000000000 */
[----:B------:R-:W-:Y:S01]  /*06e0*/  IADD3.X R11, R7, R0, RZ, P0, !PT ;  /* 0x00000000070b7210 */ /* 0x000fe200007fe4ff */
[----:B------:R-:W-:-:S03]  /*06f0*/  IMAD.WIDE.U32 R6, R6, -0x2daee0ad, RZ ;  /* 0xd2511f5306067825 */ /* 0x000fc600078e00ff */
[----:B------:R-:W-:Y:S02]  /*0700*/  LOP3.LUT R10, R11, R4, RZ, 0x3c, !PT ;  /* 0x000000040b0a7212 */ /* 0x000fe400078e3cff */
[----:B0-----:R-:W-:Y:S01]  /*0710*/  LOP3.LUT R12, R7, R5, RZ, 0x3c, !PT ;  /* 0x00000005070c7212 */ /* 0x001fe200078e3cff */
[----:B------:R-:W-:Y:S02]  /*0720*/  VIADD R7, R4, 0x9e3779b9 ;  /* 0x9e3779b904077836 */ /* 0x000fe40000000000 */
[----:B------:R-:W-:-:S04]  /*0730*/  IMAD.WIDE.U32 R10, R10, -0x2daee0ad, RZ ;  /* 0xd2511f530a0a7825 */ /* 0x000fc800078e00ff */
[----:B------:R-:W-:Y:S01]  /*0740*/  IMAD.WIDE.U32 R12, R12, -0x326172a9, RZ ;  /* 0xcd9e8d570c0c7825 */ /* 0x000fe200078e00ff */
[----:B------:R-:W-:-:S03]  /*0750*/  LOP3.LUT R6, R11, R6, R15, 0x96, !PT ;  /* 0x000000060b067212 */ /* 0x000fc600078e960f */
[----:B------:R-:W-:Y:S01]  /*0760*/  VIADD R11, R4, 0x3c6ef372 ;  /* 0x3c6ef372040b7836 */ /* 0x000fe20000000000 */
[----:B------:R-:W-:Y:S01]  /*0770*/  LOP3.LUT R14, R13, R7, RZ, 0x3c, !PT ;  /* 0x000000070d0e7212 */ /* 0x000fe200078e3cff */
[----:B------:R-:W-:-:S04]  /*0780*/  IMAD.WIDE.U32 R6, R6, -0x326172a9, RZ ;  /* 0xcd9e8d5706067825 */ /* 0x000fc800078e00ff */
[----:B------:R-:W-:Y:S01]  /*0790*/  IMAD.WIDE.U32 R14, R14, -0x2daee0ad, RZ ;  /* 0xd2511f530e0e7825 */ /* 0x000fe200078e00ff */
[----:B------:R-:W-:-:S03]  /*07a0*/  LOP3.LUT R11, R7, R12, R11, 0x96, !PT ;  /* 0x0000000c070b7212 */ /* 0x000fc600078e960b */
[C---:B------:R-:W-:Y:S02]  /*07b0*/  VIADD R13, R5.reuse, 0x76cf5d0a ;  /* 0x76cf5d0a050d7836 */ /* 0x040fe40000000000 */
[----:B------:R-:W-:-:S03]  /*07c0*/  VIADD R7, R5, 0x32370b8f ;  /* 0x32370b8f05077836 */ /* 0x000fc60000000000 */
[----:B------:R-:W-:Y:S01]  /*07d0*/  LOP3.LUT R12, R15, R10, R13, 0x96, !PT ;  /* 0x0000000a0f0c7212 */ /* 0x000fe200078e960d */
[----:B------:R-:W-:Y:S01]  /*07e0*/  IMAD.WIDE.U32 R10, R11, -0x2daee0ad, RZ ;  /* 0xd2511f530b0a7825 */ /* 0x000fe200078e00ff */
[----:B------:R-:W-:-:S03]  /*07f0*/  IADD3 R15, R4, -0x255992d5, RZ ;  /* 0xdaa66d2b040f7810 */ /* 0x000fc60007ffe0ff */
        /* <DEDUP_REMOVED lines=8> */
[----:B------:R-:W-:-:S03]  /*0880*/  VIADD R7, R4, 0x1715609d ;  /* 0x1715609d04077836 */ /* 0x000fc60000000000 */
        /* <DEDUP_REMOVED lines=16> */
[C---:B------:R-:W-:Y:S02]  /*0990*/  VIADD R15, R4.reuse, 0x5384540f ;  /* 0x5384540f040f7836 */ /* 0x040fe40000000000 */
[----:B------:R-:W-:Y:S02]  /*09a0*/  VIADD R7, R4, 0xf1bbcdc8 ;  /* 0xf1bbcdc804077836 */ /* 0x000fe40000000000 */
[----:B------:R-:W-:Y:S01]  /*09b0*/  VIADD R17, R5, 0xdb3d7428 ;  /* 0xdb3d742805117836 */ /* 0x000fe20000000000 */
[----:B------:R-:W-:Y:S01]  /*09c0*/  LOP3.LUT R14, R11, R12, R15, 0x96, !PT ;  /* 0x0000000c0b0e7212 */ /* 0x000fe200078e960f */
[----:B------:R-:W-:-:S04]  /*09d0*/  IMAD.WIDE.U32 R12, R13, -0x326172a9, RZ ;  /* 0xcd9e8d570d0c7825 */ /* 0x000fc800078e00ff */
[----:B------:R-:W-:Y:S01]  /*09e0*/  IMAD.WIDE.U32 R14, R14, -0x2daee0ad, RZ ;  /* 0xd2511f530e0e7825 */ /* 0x000fe200078e00ff */
[----:B------:R-:W-:Y:S02]  /*09f0*/  LOP3.LUT R7, R13, R10, R7, 0x96, !PT ;  /* 0x0000000a0d077212 */ /* 0x000fe400078e9607 */
[C---:B------:R-:W-:Y:S01]  /*0a00*/  SHF.L.U64.HI R10, R9.reuse, 0x2, R0 ;  /* 0x00000002090a7819 */ /* 0x040fe20000010200 */
[----:B------:R-:W-:Y:S01]  /*0a10*/  IMAD.SHL.U32 R11, R9, 0x4, RZ ;  /* 0x00000004090b7824 */ /* 0x000fe200078e00ff */
[----:B------:R-:W-:Y:S01]  /*0a20*/  LOP3.LUT R16, R15, R6, R17, 0x96, !PT ;  /* 0x000000060f107212 */ /* 0x000fe200078e9611 */
[----:B------:R-:W-:Y:S01]  /*0a30*/  IMAD.HI.U32 R9, R7, -0x2daee0ad, RZ ;  /* 0xd2511f5307097827 */ /* 0x000fe200078e00ff */
[----:B------:R-:W-:Y:S02]  /*0a40*/  IADD3 R6, R5, -0x695add53, RZ ;  /* 0x96a522ad05067810 */ /* 0x000fe40007ffe0ff */
[----:B------:R-:W-:Y:S01]  /*0a50*/  ISETP.GE.U32.AND P0, PT, R11, R2, PT ;  /* 0x000000020b00720c */ /* 0x000fe20003f06070 */
[----:B------:R-:W-:Y:S01]  /*0a60*/  IMAD.WIDE.U32 R16, R16, -0x326172a9, RZ ;  /* 0xcd9e8d5710107825 */ /* 0x000fe200078e00ff */
[----:B------:R-:W-:-:S02]  /*0a70*/  LOP3.LUT R6, R9, R14, R6, 0x96, !PT ;  /* 0x0000000e09067212 */ /* 0x000fc400078e9606 */
[----:B------:R-:W-:Y:S01]  /*0a80*/  ISETP.GE.AND.EX P0, PT, R10, R3, PT, P0 ;  /* 0x000000030a00720c */ /* 0x000fe20003f06300 */
[----:B------:R-:W-:Y:S02]  /*0a90*/  VIADD R5, R4, 0x8ff34781 ;  /* 0x8ff3478104057836 */ /* 0x000fe40000000000 */
[----:B------:R-:W-:-:S03]  /*0aa0*/  IMAD R7, R7, -0x2daee0ad, RZ ;  /* 0xd2511f5307077824 */ /* 0x000fc600078e02ff */
[----:B------:R-:W-:Y:S01]  /*0ab0*/  LOP3.LUT R4, R17, R12, R5, 0x96, !PT ;  /* 0x0000000c11047212 */ /* 0x000fe200078e9605 */
[----:B------:R-:W-:-:S05]  /*0ac0*/  IMAD.MOV.U32 R5, RZ, RZ, R16 ;  /* 0x000000ffff057224 */ /* 0x000fca00078e0010 */
[----:B------:R0:W-:Y:S01]  /*0ad0*/  STL.128 [R1], R4 ;  /* 0x0000000401007387 */ /* 0x0001e20000100c00 */
[----:B------:R-:W-:Y:S05]  /*0ae0*/  @P0 EXIT ;  /* 0x000000000000094d */ /* 0x000fea0003800000 */
[----:B0-----:R-:W-:Y:S01]  /*0af0*/  LOP3.LUT R5, RZ, R11, RZ, 0x33, !PT ;  /* 0x0000000bff057212 */ /* 0x001fe200078e33ff */
[----:B------:R-:W-:Y:S01]  /*0b00*/  IMAD.MOV.U32 R6, RZ, RZ, RZ ;  /* 0x000000ffff067224 */ /* 0x000fe200078e00ff */
[----:B------:R-:W-:Y:S02]  /*0b10*/  LOP3.LUT R4, RZ, R10, RZ, 0x33, !PT ;  /* 0x0000000aff047212 */ /* 0x000fe400078e33ff */
[----:B------:R-:W-:-:S04]  /*0b20*/  IADD3 R0, P1, R5, R2, RZ ;  /* 0x0000000205007210 */ /* 0x000fc80007f3e0ff */
[----:B------:R-:W-:Y:S01]  /*0b30*/  ISETP.GE.U32.AND P0, PT, R0, 0x3, PT ;  /* 0x000000030000780c */ /* 0x000fe20003f06070 */
[----:B------:R-:W-:Y:S02]  /*0b40*/  IMAD.X R0, R4, 0x1, R3, P1 ;  /* 0x0000000104007824 */ /* 0x000fe400008e0603 */
[----:B------:R-:W-:-:S03]  /*0b50*/  IMAD.IADD R4, R2, 0x1, -R11 ;  /* 0x0000000102047824 */ /* 0x000fc600078e0a0b */
[----:B------:R-:W-:Y:S02]  /*0b60*/  ISETP.GE.U32.AND.EX P0, PT, R0, RZ, PT, P0 ;  /* 0x000000ff0000720c */ /* 0x000fe40003f06100 */
[----:B------:R-:W-:-:S11]  /*0b70*/  LOP3.LUT R4, R4, 0x3, RZ, 0xc0, !PT ;  /* 0x0000000304047812 */ /* 0x000fd600078ec0ff */
[----:B------:R-:W-:Y:S05]  /*0b80*/  @!P0 BRA `(.L_x_107) ;  /* 0x0000000c00b88947 */ /* 0x000fea0003800000 */
[----:B------:R-:W0:Y:S01]  /*0b90*/  LDC.64 R12, c[0x0][0x210] ;  /* 0x00008400ff0c7b82 */ /* 0x000e220000000a00 */
[----:B------:R-:W-:Y:S01]  /*0ba0*/  USHF.L.U32 UR5, UR4, 0x10, URZ ;  /* 0x0000001004057899 */ /* 0x000fe2000800063f */
[----:B------:R-:W-:Y:S01]  /*0bb0*/  SHF.L.U32 R0, R8, 0x10, RZ ;  /* 0x0000001008007819 */ /* 0x000fe200000006ff */
[----:B------:R-:W-:Y:S01]  /*0bc0*/  IMAD.MOV.U32 R6, RZ, RZ, RZ ;  /* 0x000000ffff067224 */ /* 0x000fe200078e00ff */
[----:B------:R-:W-:-:S03]  /*0bd0*/  IADD3 R5, P0, P1, R11, -R2, R4 ;  /* 0x800000020b057210 */ /* 0x000fc6000791e004 */
[----:B------:R-:W-:Y:S01]  /*0be0*/  FADD.FTZ R14, R0, -UR5 ;  /* 0x80000005000e7e21 */ /* 0x000fe20008010000 */
[----:B------:R-:W-:-:S03]  /*0bf0*/  IADD3.X R7, R10, ~R3, RZ, P0, P1 ;  /* 0x800000030a077210 */ /* 0x000fc600007e24ff */
[----:B------:R-:W1:Y:S01]  /*0c00*/  F2F.BF16.F32 R9, R14 ;  /* 0x0000000e00097304 */ /* 0x000e620000202000 */
[----:B------:R-:W-:Y:S02]  /*0c10*/  ISETP.GE.AND P0, PT, R7, RZ, PT ;  /* 0x000000ff0700720c */ /* 0x000fe40003f06270 */
[----:B0-----:R-:W-:Y:S01]  /*0c20*/  LEA R2, P2, R11, R12, 0x1 ;  /* 0x0000000c0b027211 */ /* 0x001fe200078408ff */
[----:B-1----:R-:W-:-:S03]  /*0c30*/  IMAD.U32 R9, R9, 0x10000, RZ ;  /* 0x0001000009097824 */ /* 0x002fc600078e00ff */
[----:B------:R-:W-:Y:S02]  /*0c40*/  LEA.HI.X R0, R11, R13, R10, 0x1, P2 ;  /* 0x0000000d0b007211 */ /* 0x000fe400010f0c0a */
[----:B------:R-:W-:-:S05]  /*0c50*/  IADD3 R2, P1, R2, 0x4, RZ ;  /* 0x0000000402027810 */ /* 0x000fca0007f3e0ff */
[----:B------:R-:W-:Y:S02]  /*0c60*/  IMAD.X R3, RZ, RZ, R0, P1 ;  /* 0x000000ffff037224 */ /* 0x000fe400008e0600 */
[----:B------:R-:W-:Y:S01]  /*0c70*/  IMAD.MOV.U32 R0, RZ, RZ, R1 ;  /* 0x000000ffff007224 */ /* 0x000fe200078e0001 */
[----:B------:R-:W-:Y:S06]  /*0c80*/  @P0 BRA `(.L_x_108) ;  /* 0x0000000800e80947 */ /* 0x000fec0003800000 */
[----:B------:R-:W-:-:S04]  /*0c90*/  IADD3 R12, P0, RZ, -R5, RZ ;  /* 0x80000005ff0c7210 */ /* 0x000fc80007f1e0ff */
[----:B------:R-:W-:Y:S01]  /*0ca0*/  ISETP.GT.U32.AND P1, PT, R12, 0xc, PT ;  /* 0x0000000c0c00780c */ /* 0x000fe20003f24070 */
[----:B------:R-:W-:Y:S01]  /*0cb0*/  IMAD.X R12, RZ, RZ, ~R7, P0 ;  /* 0x000000ffff0c7224 */ /* 0x000fe200000e0e07 */
[----:B------:R-:W-:-:S04]  /*0cc0*/  PLOP3.LUT P0, PT, PT, PT, PT, 0x80, 0x0 ;  /* 0x000000000000781c */ /* 0x000fc80003f0f070 */
[----:B------:R-:W-:-:S13]  /*0cd0*/  ISETP.GT.AND.EX P1, PT, R12, RZ, PT, P1 ;  /* 0x000000ff0c00720c */ /* 0x000fda0003f24310 */
[----:B------:R-:W-:Y:S05]  /*0ce0*/  @!P1 BRA `(.L_x_109) ;  /* 0x0000000400c89947 */ /* 0x000fea0003800000 */
[----:B------:R-:W-:-:S13]  /*0cf0*/  PLOP3.LUT P0, PT, PT, PT, PT, 0x8, 0x0 ;  /* 0x000000000000781c */ /* 0x000fda0003f0e170 */
.L_x_110:
[----:B------:R-:W2:Y:S04]  /*0d00*/  LDL.U8 R21, [R0] ;  /* 0x0000000000157983 */ /* 0x000ea80000100000 */
[----:B------:R-:W3:Y:S04]  /*0d10*/  LDL.U8 R22, [R0+0x4] ;  /* 0x0000040000167983 */ /* 0x000ee80000100000 */
[----:B------:R-:W4:Y:S04]  /*0d20*/  LDL.U8 R13, [R0+0x8] ;  /* 0x00000800000d7983 */ /* 0x000f280000100000 */
[----:B------:R-:W5:Y:S04]  /*0d30*/  LDL.U8 R12, [R0+0x10] ;  /* 0x00001000000c7983 */ /* 0x000f680000100000 */
[----:B------:R-:W5:Y:S04]  /*0d40*/  LDL.U8 R15, [R0+0xc] ;  /* 0x00000c00000f7983 */ /* 0x000f680000100000 */
[----:B------:R-:W5:Y:S04]  /*0d50*/  LDL.U8 R14, [R0+0x14] ;  /* 0x00001400000e7983 */ /* 0x000f680000100000 */
[----:B------:R-:W5:Y:S04]  /*0d60*/  LDL.U8 R17, [R0+0x1c] ;  /* 0x00001c0000117983 */ /* 0x000f680000100000 */
[----:B------:R-:W5:Y:S04]  /*0d70*/  LDL.U8 R16, [R0+0x18] ;  /* 0x0000180000107983 */ /* 0x000f680000100000 */
[----:B------:R-:W5:Y:S04]  /*0d80*/  LDL.U8 R19, [R0+0x24] ;  /* 0x0000240000137983 */ /* 0x000f680000100000 */
[----:B------:R-:W5:Y:S04]  /*0d90*/  LDL.U8 R25, [R0+0x2c] ;  /* 0x00002c0000197983 */ /* 0x000f680000100000 */
[----:B------:R-:W5:Y:S04]  /*0da0*/  LDL.U8 R20, [R0+0x20] ;  /* 0x0000200000147983 */ /* 0x000f680000100000 */
[----:B------:R-:W5:Y:S01]  /*0db0*/  LDL.U8 R18, [R0+0x28] ;  /* 0x0000280000127983 */ /* 0x000f620000100000 */
[----:B--2---:R-:W-:-:S02]  /*0dc0*/  I2FP.F32.U32 R21, R21 ;  /* 0x0000001500157245 */ /* 0x004fc40000201000 */
[----:B---3--:R-:W-:-:S03]  /*0dd0*/  I2FP.F32.U32 R23, R22 ;  /* 0x0000001600177245 */ /* 0x008fc60000201000 */
[----:B------:R-:W-:Y:S02]  /*0de0*/  FMUL.FTZ R22, R21, 0.00390625 ;  /* 0x3b80000015167820 */ /* 0x000fe40000410000 */
[----:B------:R-:W2:Y:S01]  /*0df0*/  LDL.U8 R21, [R0+0x30] ;  /* 0x0000300000157983 */ /* 0x000ea20000100000 */
[----:B------:R-:W-:Y:S01]  /*0e00*/  FMUL.FTZ R24, R23, 0.00390625 ;  /* 0x3b80000017187820 */ /* 0x000fe20000410000 */
[C---:B------:R-:W-:Y:S02]  /*0e10*/  FFMA.FTZ R22, R9.reuse, R22, UR5 ;  /* 0x0000000509167e23 */ /* 0x040fe40008010016 */
[----:B------:R-:W3:Y:S01]  /*0e20*/  LDL.U8 R23, [R0+0x38] ;  /* 0x0000380000177983 */ /* 0x000ee20000100000 */
[----:B------:R-:W-:Y:S02]  /*0e30*/  FFMA.FTZ R24, R9, R24, UR5 ;  /* 0x0000000509187e23 */ /* 0x000fe40008010018 */
[----:B------:R-:W-:-:S03]  /*0e40*/  F2FP.BF16.F32.PACK_AB R22, RZ, R22 ;  /* 0x00000016ff16723e */ /* 0x000fc600000010ff */
[----:B------:R-:W-:Y:S02]  /*0e50*/  F2FP.BF16.F32.PACK_AB R24, RZ, R24 ;  /* 0x00000018ff18723e */ /* 0x000fe400000010ff */
[----:B------:R-:W-:Y:S02]  /*0e60*/  PRMT R28, R22, 0x7610, R28 ;  /* 0x00007610161c7816 */ /* 0x000fe4000000001c */
[----:B------:R-:W-:Y:S01]  /*0e70*/  PRMT R29, R24, 0x7610, R29 ;  /* 0x00007610181d7816 */ /* 0x000fe2000000001d */
[----:B------:R-:W3:Y:S04]  /*0e80*/  LDL.U8 R22, [R0+0x3c] ;  /* 0x00003c0000167983 */ /* 0x000ee80000100000 */
[----:B------:R0:W3:Y:S01]  /*0e90*/  LDL.U8 R24, [R0+0x34] ;  /* 0x0000340000187983 */ /* 0x0000e20000100000 */
[----:B----4-:R-:W-:-:S02]  /*0ea0*/  I2FP.F32.U32 R13, R13 ;  /* 0x0000000d000d7245 */ /* 0x010fc40000201000 */
[----:B-----5:R-:W-:-:S03]  /*0eb0*/  I2FP.F32.U32 R26, R12 ;  /* 0x0000000c001a7245 */ /* 0x020fc60000201000 */
[----:B------:R-:W-:Y:S01]  /*0ec0*/  FMUL.FTZ R12, R13, 0.00390625 ;  /* 0x3b8000000d0c7820 */ /* 0x000fe20000410000 */
[----:B------:R-:W-:-:S03]  /*0ed0*/  I2FP.F32.U32 R15, R15 ;  /* 0x0000000f000f7245 */ /* 0x000fc60000201000 */
[----:B------:R-:W-:Y:S01]  /*0ee0*/  FFMA.FTZ R12, R9, R12, UR5 ;  /* 0x00000005090c7e23 */ /* 0x000fe2000801000c */
[----:B------:R-:W-:Y:S01]  /*0ef0*/  I2FP.F32.U32 R27, R14 ;  /* 0x0000000e001b7245 */ /* 0x000fe20000201000 */
[----:B------:R-:W-:Y:S01]  /*0f00*/  FMUL.FTZ R14, R15, 0.00390625 ;  /* 0x3b8000000f0e7820 */ /* 0x000fe20000410000 */
[----:B------:R-:W-:Y:S02]  /*0f10*/  I2FP.F32.U32 R17, R17 ;  /* 0x0000001100117245 */ /* 0x000fe40000201000 */
[----:B------:R-:W-:Y:S01]  /*0f20*/  F2FP.BF16.F32.PACK_AB R12, RZ, R12 ;  /* 0x0000000cff0c723e */ /* 0x000fe200000010ff */
[----:B------:R-:W-:-:S03]  /*0f30*/  FFMA.FTZ R14, R9, R14, UR5 ;  /* 0x00000005090e7e23 */ /* 0x000fc6000801000e */
[----:B------:R-:W-:Y:S01]  /*0f40*/  PRMT R13, R12, 0x7610, R13 ;  /* 0x000076100c0d7816 */ /* 0x000fe2000000000d */
[----:B------:R-:W-:Y:S01]  /*0f50*/  FMUL.FTZ R12, R17, 0.00390625 ;  /* 0x3b800000110c7820 */ /* 0x000fe20000410000 */
[----:B------:R-:W-:Y:S02]  /*0f60*/  F2FP.BF16.F32.PACK_AB R14, RZ, R14 ;  /* 0x0000000eff0e723e */ /* 0x000fe400000010ff */
[----:B------:R-:W-:Y:S01]  /*0f70*/  I2FP.F32.U32 R16, R16 ;  /* 0x0000001000107245 */ /* 0x000fe20000201000 */
[----:B------:R-:W-:Y:S01]  /*0f80*/  FFMA.FTZ R12, R9, R12, UR5 ;  /* 0x00000005090c7e23 */ /* 0x000fe2000801000c */
[----:B------:R-:W-:Y:S01]  /*0f90*/  I2FP.F32.U32 R19, R19 ;  /* 0x0000001300137245 */ /* 0x000fe20000201000 */
[----:B------:R1:W-:Y:S02]  /*0fa0*/  STG.E.U16 desc[UR6][R2.64+0x2], R14 ;  /* 0x0000020e02007986 */ /* 0x0003e4000c101506 */
[----:B------:R-:W-:Y:S01]  /*0fb0*/  FMUL.FTZ R16, R16, 0.00390625 ;  /* 0x3b80000010107820 */ /* 0x000fe20000410000 */
[----:B------:R-:W-:-:S02]  /*0fc0*/  F2FP.BF16.F32.PACK_AB R12, RZ, R12 ;  /* 0x0000000cff0c723e */ /* 0x000fc400000010ff */
[----:B------:R-:W-:Y:S01]  /*0fd0*/  I2FP.F32.U32 R25, R25 ;  /* 0x0000001900197245 */ /* 0x000fe20000201000 */
[----:B------:R-:W-:Y:S01]  /*0fe0*/  FFMA.FTZ R16, R9, R16, UR5 ;  /* 0x0000000509107e23 */ /* 0x000fe20008010010 */
[----:B------:R4:W-:Y:S01]  /*0ff0*/  STG.E.U16 desc[UR6][R2.64], R13 ;  /* 0x0000000d02007986 */ /* 0x0009e2000c101506 */
[----:B-1----:R-:W-:Y:S01]  /*1000*/  FMUL.FTZ R14, R19, 0.00390625 ;  /* 0x3b800000130e7820 */ /* 0x002fe20000410000 */
[----:B------:R-:W-:-:S03]  /*1010*/  IADD3 R5, P1, R5, 0x10, RZ ;  /* 0x0000001005057810 */ /* 0x000fc60007f3e0ff */
[----:B------:R-:W-:Y:S01]  /*1020*/  FFMA.FTZ R14, R9, R14, UR5 ;  /* 0x00000005090e7e23 */ /* 0x000fe2000801000e */
[----:B----4-:R-:W-:Y:S01]  /*1030*/  PRMT R13, R12, 0x7610, R13 ;  /* 0x000076100c0d7816 */ /* 0x010fe2000000000d */
[----:B------:R-:W-:Y:S01]  /*1040*/  FMUL.FTZ R12, R25, 0.00390625 ;  /* 0x3b800000190c7820 */ /* 0x000fe20000410000 */
[----:B------:R-:W-:Y:S02]  /*1050*/  F2FP.BF16.F32.PACK_AB R16, RZ, R16 ;  /* 0x00000010ff10723e */ /* 0x000fe400000010ff */
[----:B------:R-:W-:Y:S01]  /*1060*/  I2FP.F32.U32 R20, R20 ;  /* 0x0000001400147245 */ /* 0x000fe20000201000 */
[----:B------:R-:W-:Y:S01]  /*1070*/  FFMA.FTZ R12, R9, R12, UR5 ;  /* 0x00000005090c7e23 */ /* 0x000fe2000801000c */
[----:B------:R-:W-:Y:S02]  /*1080*/  I2FP.F32.U32 R18, R18 ;  /* 0x0000001200127245 */ /* 0x000fe40000201000 */
[----:B------:R-:W-:Y:S02]  /*1090*/  F2FP.BF16.F32.PACK_AB R14, RZ, R14 ;  /* 0x0000000eff0e723e */ /* 0x000fe400000010ff */
[----:B------:R-:W-:-:S02]  /*10a0*/  IADD3.X R7, RZ, R7, RZ, P1, !PT ;  /* 0x00000007ff077210 */ /* 0x000fc40000ffe4ff */
[----:B------:R-:W-:Y:S01]  /*10b0*/  ISETP.GE.U32.AND P1, PT, R5, -0xc, PT ;  /* 0xfffffff40500780c */ /* 0x000fe20003f26070 */
[----:B------:R1:W-:Y:S01]  /*10c0*/  STG.E.U16 desc[UR6][R2.64+-0x4], R28 ;  /* 0xfffffc1c02007986 */ /* 0x0003e2000c101506 */
[----:B------:R-:W-:Y:S01]  /*10d0*/  PRMT R15, R14, 0x7610, R15 ;  /* 0x000076100e0f7816 */ /* 0x000fe2000000000f */
[----:B------:R-:W-:Y:S01]  /*10e0*/  FMUL.FTZ R26, R26, 0.00390625 ;  /* 0x3b8000001a1a7820 */ /* 0x000fe20000410000 */
[----:B------:R-:W-:Y:S01]  /*10f0*/  FMUL.FTZ R20, R20, 0.00390625 ;  /* 0x3b80000014147820 */ /* 0x000fe20000410000 */
[----:B------:R-:W-:Y:S01]  /*1100*/  STG.E.U16 desc[UR6][R2.64+0x8], R16 ;  /* 0x0000081002007986 */ /* 0x000fe2000c101506 */
[----:B------:R-:W-:Y:S01]  /*1110*/  FMUL.FTZ R18, R18, 0.00390625 ;  /* 0x3b80000012127820 */ /* 0x000fe20000410000 */
[----:B------:R-:W-:Y:S02]  /*1120*/  ISETP.GE.AND.EX P1, PT, R7, -0x1, PT, P1 ;  /* 0xffffffff0700780c */ /* 0x000fe40003f26310 */
[----:B------:R-:W-:Y:S01]  /*1130*/  F2FP.BF16.F32.PACK_AB R12, RZ, R12 ;  /* 0x0000000cff0c723e */ /* 0x000fe200000010ff */
[----:B-1----:R-:W-:Y:S01]  /*1140*/  FMUL.FTZ R28, R27, 0.00390625 ;  /* 0x3b8000001b1c7820 */ /* 0x002fe20000410000 */
[C---:B------:R-:W-:Y:S01]  /*1150*/  FFMA.FTZ R26, R9.reuse, R26, UR5 ;  /* 0x00000005091a7e23 */ /* 0x040fe2000801001a */
[C---:B------:R-:W-:Y:S01]  /*1160*/  FFMA.FTZ R20, R9.reuse, R20, UR5 ;  /* 0x0000000509147e23 */ /* 0x040fe20008010014 */
[C---:B------:R-:W-:Y:S01]  /*1170*/  FFMA.FTZ R18, R9.reuse, R18, UR5 ;  /* 0x0000000509127e23 */ /* 0x040fe20008010012 */
[----:B------:R-:W-:Y:S01]  /*1180*/  FFMA.FTZ R28, R9, R28, UR5 ;  /* 0x00000005091c7e23 */ /* 0x000fe2000801001c */
[----:B------:R1:W-:Y:S01]  /*1190*/  STG.E.U16 desc[UR6][R2.64+0xe], R15 ;  /* 0x00000e0f02007986 */ /* 0x0003e2000c101506 */
[----:B------:R-:W-:-:S02]  /*11a0*/  F2FP.BF16.F32.PACK_AB R26, RZ, R26 ;  /* 0x0000001aff1a723e */ /* 0x000fc400000010ff */
[----:B------:R-:W-:Y:S01]  /*11b0*/  F2FP.BF16.F32.PACK_AB R20, RZ, R20 ;  /* 0x00000014ff14723e */ /* 0x000fe200000010ff */
[----:B------:R4:W-:Y:S01]  /*11c0*/  STG.E.U16 desc[UR6][R2.64+0xa], R13 ;  /* 0x00000a0d02007986 */ /* 0x0009e2000c101506 */
[----:B------:R-:W-:Y:S02]  /*11d0*/  F2FP.BF16.F32.PACK_AB R28, RZ, R28 ;  /* 0x0000001cff1c723e */ /* 0x000fe400000010ff */
[----:B------:R-:W-:Y:S02]  /*11e0*/  F2FP.BF16.F32.PACK_AB R18, RZ, R18 ;  /* 0x00000012ff12723e */ /* 0x000fe400000010ff */
[----:B-1----:R-:W-:Y:S02]  /*11f0*/  PRMT R15, R12, 0x7610, R15 ;  /* 0x000076100c0f7816 */ /* 0x002fe4000000000f */
[----:B------:R-:W-:Y:S01]  /*1200*/  IADD3 R12, P2, R2, 0x20, RZ ;  /* 0x00000020020c7810 */ /* 0x000fe20007f5e0ff */
[----:B------:R-:W-:Y:S04]  /*1210*/  STG.E.U16 desc[UR6][R2.64+-0x2], R29 ;  /* 0xfffffe1d02007986 */ /* 0x000fe8000c101506 */
[----:B----4-:R-:W-:Y:S01]  /*1220*/  IMAD.X R13, RZ, RZ, R3, P2 ;  /* 0x000000ffff0d7224 */ /* 0x010fe200010e0603 */
[----:B------:R-:W-:Y:S01]  /*1230*/  STG.E.U16 desc[UR6][R2.64+0x4], R26 ;  /* 0x0000041a02007986 */ /* 0x000fe2000c101506 */
[----:B------:R-:W-:-:S02]  /*1240*/  VIADD R6, R6, 0x10 ;  /* 0x0000001006067836 */ /* 0x000fc40000000000 */
[----:B0-----:R-:W-:Y:S01]  /*1250*/  VIADD R0, R0, 0x40 ;  /* 0x0000004000007836 */ /* 0x001fe20000000000 */
[----:B------:R-:W-:Y:S04]  /*1260*/  STG.E.U16 desc[UR6][R2.64+0x6], R28 ;  /* 0x0000061c02007986 */ /* 0x000fe8000c101506 */
[----:B------:R-:W-:Y:S04]  /*1270*/  STG.E.U16 desc[UR6][R2.64+0xc], R20 ;  /* 0x00000c1402007986 */ /* 0x000fe8000c101506 */
[----:B------:R-:W-:Y:S04]  /*1280*/  STG.E.U16 desc[UR6][R2.64+0x10], R18 ;  /* 0x0000101202007986 */ /* 0x000fe8000c101506 */
[----:B------:R-:W-:Y:S01]  /*1290*/  STG.E.U16 desc[UR6][R2.64+0x12], R15 ;  /* 0x0000120f02007986 */ /* 0x000fe2000c101506 */
[----:B--2---:R-:W-:-:S02]  /*12a0*/  I2FP.F32.U32 R21, R21 ;  /* 0x0000001500157245 */ /* 0x004fc40000201000 */
[----:B---3--:R-:W-:-:S03]  /*12b0*/  I2FP.F32.U32 R23, R23 ;  /* 0x0000001700177245 */ /* 0x008fc60000201000 */
[----:B------:R-:W-:Y:S02]  /*12c0*/  FMUL.FTZ R14, R21, 0.00390625 ;  /* 0x3b800000150e7820 */ /* 0x000fe40000410000 */
[----:B------:R-:W-:Y:S01]  /*12d0*/  FMUL.FTZ R16, R23, 0.00390625 ;  /* 0x3b80000017107820 */ /* 0x000fe20000410000 */
[----:B------:R-:W-:Y:S02]  /*12e0*/  I2FP.F32.U32 R22, R22 ;  /* 0x0000001600167245 */ /* 0x000fe40000201000 */
[----:B------:R-:W-:-:S03]  /*12f0*/  I2FP.F32.U32 R24, R24 ;  /* 0x0000001800187245 */ /* 0x000fc60000201000 */
[----:B------:R-:W-:Y:S02]  /*1300*/  FMUL.FTZ R22, R22, 0.00390625 ;  /* 0x3b80000016167820 */ /* 0x000fe40000410000 */
[----:B------:R-:W-:Y:S01]  /*1310*/  FMUL.FTZ R24, R24, 0.00390625 ;  /* 0x3b80000018187820 */ /* 0x000fe20000410000 */
[C---:B------:R-:W-:Y:S01]  /*1320*/  FFMA.FTZ R14, R9.reuse, R14, UR5 ;  /* 0x00000005090e7e23 */ /* 0x040fe2000801000e */
[C---:B------:R-:W-:Y:S01]  /*1330*/  FFMA.FTZ R16, R9.reuse, R16, UR5 ;  /* 0x0000000509107e23 */ /* 0x040fe20008010010 */
[C---:B------:R-:W-:Y:S01]  /*1340*/  FFMA.FTZ R22, R9.reuse, R22, UR5 ;  /* 0x0000000509167e23 */ /* 0x040fe20008010016 */
[----:B------:R-:W-:Y:S02]  /*1350*/  FFMA.FTZ R24, R9, R24, UR5 ;  /* 0x0000000509187e23 */ /* 0x000fe40008010018 */
[----:B------:R-:W-:Y:S02]  /*1360*/  F2FP.BF16.F32.PACK_AB R14, RZ, R14 ;  /* 0x0000000eff0e723e */ /* 0x000fe400000010ff */
[----:B------:R-:W-:-:S02]  /*1370*/  F2FP.BF16.F32.PACK_AB R16, RZ, R16 ;  /* 0x00000010ff10723e */ /* 0x000fc400000010ff */
[----:B------:R-:W-:Y:S02]  /*1380*/  F2FP.BF16.F32.PACK_AB R24, RZ, R24 ;  /* 0x00000018ff18723e */ /* 0x000fe400000010ff */
[----:B------:R-:W-:Y:S01]  /*1390*/  F2FP.BF16.F32.PACK_AB R22, RZ, R22 ;  /* 0x00000016ff16723e */ /* 0x000fe200000010ff */
[----:B------:R-:W-:Y:S04]  /*13a0*/  STG.E.U16 desc[UR6][R2.64+0x14], R14 ;  /* 0x0000140e02007986 */ /* 0x000fe8000c101506 */
[----:B------:R-:W-:Y:S04]  /*13b0*/  STG.E.U16 desc[UR6][R2.64+0x16], R24 ;  /* 0x0000161802007986 */ /* 0x000fe8000c101506 */
[----:B------:R-:W-:Y:S04]  /*13c0*/  STG.E.U16 desc[UR6][R2.64+0x18], R16 ;  /* 0x0000181002007986 */ /* 0x000fe8000c101506 */
[----:B------:R0:W-:Y:S02]  /*13d0*/  STG.E.U16 desc[UR6][R2.64+0x1a], R22 ;  /* 0x00001a1602007986 */ /* 0x0001e4000c101506 */
[----:B0-----:R-:W-:-:S02]  /*13e0*/  IMAD.MOV.U32 R2, RZ, RZ, R12 ;  /* 0x000000ffff027224 */ /* 0x001fc400078e000c */
[----:B------:R-:W-:Y:S01]  /*13f0*/  IMAD.MOV.U32 R3, RZ, RZ, R13 ;  /* 0x000000ffff037224 */ /* 0x000fe200078e000d */
[----:B------:R-:W-:Y:S06]  /*1400*/  @!P1 BRA `(.L_x_110) ;  /* 0xfffffff8003c9947 */ /* 0x000fec000383ffff */
.L_x_109:
[----:B------:R-:W-:-:S04]  /*1410*/  IADD3 R12, P2, RZ, -R5, RZ ;  /* 0x80000005ff0c7210 */ /* 0x000fc80007f5e0ff */
[----:B------:R-:W-:Y:S02]  /*1420*/  ISETP.GT.U32.AND P1, PT, R12, 0x4, PT ;  /* 0x000000040c00780c */ /* 0x000fe40003f24070 */
[----:B------:R-:W-:-:S04]  /*1430*/  IADD3.X R12, RZ, ~R7, RZ, P2, !PT ;  /* 0x80000007ff0c7210 */ /* 0x000fc800017fe4ff */
[----:B------:R-:W-:-:S13]  /*1440*/  ISETP.GT.AND.EX P1, PT, R12, RZ, PT, P1 ;  /* 0x000000ff0c00720c */ /* 0x000fda0003f24310 */
[----:B------:R-:W-:Y:S05]  /*1450*/  @!P1 BRA `(.L_x_111) ;  /* 0x0000000000e89947 */ /* 0x000fea0003800000 */
[----:B------:R-:W2:Y:S04]  /*1460*/  LDL.U8 R17, [R0] ;  /* 0x0000000000117983 */ /* 0x000ea80000100000 */
[----:B------:R-:W3:Y:S04]  /*1470*/  LDL.U8 R18, [R0+0x4] ;  /* 0x0000040000127983 */ /* 0x000ee80000100000 */
[----:B------:R-:W4:Y:S04]  /*1480*/  LDL.U8 R20, [R0+0x8] ;  /* 0x0000080000147983 */ /* 0x000f280000100000 */
[----:B------:R-:W5:Y:S04]  /*1490*/  LDL.U8 R12, [R0+0x10] ;  /* 0x00001000000c7983 */ /* 0x000f680000100000 */
[----:B------:R-:W5:Y:S04]  /*14a0*/  LDL.U8 R16, [R0+0xc] ;  /* 0x00000c0000107983 */ /* 0x000f680000100000 */
[----:B------:R-:W5:Y:S04]  /*14b0*/  LDL.U8 R15, [R0+0x14] ;  /* 0x00001400000f7983 */ /* 0x000f680000100000 */
[----:B------:R-:W5:Y:S04]  /*14c0*/  LDL.U8 R14, [R0+0x18] ;  /* 0x00001800000e7983 */ /* 0x000f680000100000 */
[----:B------:R0:W5:Y:S01]  /*14d0*/  LDL.U8 R13, [R0+0x1c] ;  /* 0x00001c00000d7983 */ /* 0x0001620000100000 */
[----:B------:R-:W-:Y:S01]  /*14e0*/  IADD3 R5, P2, R5, 0x8, RZ ;  /* 0x0000000805057810 */ /* 0x000fe20007f5e0ff */
[----:B------:R-:W-:Y:S01]  /*14f0*/  VIADD R6, R6, 0x8 ;  /* 0x0000000806067836 */ /* 0x000fe20000000000 */
[----:B------:R-:W-:-:S03]  /*1500*/  PLOP3.LUT P0, PT, PT, PT, PT, 0x8, 0x0 ;  /* 0x000000000000781c */ /* 0x000fc60003f0e170 */
[----:B------:R-:W-:Y:S02]  /*1510*/  IMAD.X R7, RZ, RZ, R7, P2 ;  /* 0x000000ffff077224 */ /* 0x000fe400010e0607 */
[----:B0-----:R-:W-:Y:S01]  /*1520*/  VIADD R0, R0, 0x20 ;  /* 0x0000002000007836 */ /* 0x001fe20000000000 */
[----:B--2---:R-:W-:Y:S02]  /*1530*/  I2FP.F32.U32 R17, R17 ;  /* 0x0000001100117245 */ /* 0x004fe40000201000 */
[----:B---3--:R-:W-:-:S03]  /*1540*/  I2FP.F32.U32 R19, R18 ;  /* 0x0000001200137245 */ /* 0x008fc60000201000 */
[----:B------:R-:W-:Y:S01]  /*1550*/  FMUL.FTZ R18, R17, 0.00390625 ;  /* 0x3b80000011127820 */ /* 0x000fe20000410000 */
[----:B----4-:R-:W-:Y:S01]  /*1560*/  I2FP.F32.U32 R21, R20 ;  /* 0x0000001400157245 */ /* 0x010fe20000201000 */
[----:B------:R-:W-:Y:S01]  /*1570*/  FMUL.FTZ R20, R19, 0.00390625 ;  /* 0x3b80000013147820 */ /* 0x000fe20000410000 */
[----:B-----5:R-:W-:Y:S01]  /*1580*/  I2FP.F32.U32 R12, R12 ;  /* 0x0000000c000c7245 */ /* 0x020fe20000201000 */
[C---:B------:R-:W-:Y:S02]  /*1590*/  FFMA.FTZ R18, R9.reuse, R18, UR5 ;  /* 0x0000000509127e23 */ /* 0x040fe40008010012 */
[C---:B------:R-:W-:Y:S02]  /*15a0*/  FFMA.FTZ R20, R9.reuse, R20, UR5 ;  /* 0x0000000509147e23 */ /* 0x040fe40008010014 */
[----:B------:R-:W-:Y:S01]  /*15b0*/  FMUL.FTZ R12, R12, 0.00390625 ;  /* 0x3b8000000c0c7820 */ /* 0x000fe20000410000 */
[----:B------:R-:W-:Y:S02]  /*15c0*/  F2FP.BF16.F32.PACK_AB R18, RZ, R18 ;  /* 0x00000012ff12723e */ /* 0x000fe400000010ff */
[----:B------:R-:W-:Y:S01]  /*15d0*/  F2FP.BF16.F32.PACK_AB R20, RZ, R20 ;  /* 0x00000014ff14723e */ /* 0x000fe200000010ff */
[----:B------:R-:W-:Y:S01]  /*15e0*/  FFMA.FTZ R12, R9, R12, UR5 ;  /* 0x00000005090c7e23 */ /* 0x000fe2000801000c */
[----:B------:R-:W-:-:S02]  /*15f0*/  I2FP.F32.U32 R16, R16 ;  /* 0x0000001000107245 */ /* 0x000fc40000201000 */
[----:B------:R-:W-:Y:S02]  /*1600*/  I2FP.F32.U32 R15, R15 ;  /* 0x0000000f000f7245 */ /* 0x000fe40000201000 */
[----:B------:R-:W-:Y:S02]  /*1610*/  I2FP.F32.U32 R17, R14 ;  /* 0x0000000e00117245 */ /* 0x000fe40000201000 */
[----:B------:R-:W-:Y:S01]  /*1620*/  I2FP.F32.U32 R13, R13 ;  /* 0x0000000d000d7245 */ /* 0x000fe20000201000 */
[----:B------:R0:W-:Y:S01]  /*1630*/  STG.E.U16 desc[UR6][R2.64+-0x4], R18 ;  /* 0xfffffc1202007986 */ /* 0x0001e2000c101506 */
[----:B------:R-:W-:Y:S01]  /*1640*/  FMUL.FTZ R22, R21, 0.00390625 ;  /* 0x3b80000015167820 */ /* 0x000fe20000410000 */
[----:B------:R-:W-:Y:S01]  /*1650*/  FMUL.FTZ R16, R16, 0.00390625 ;  /* 0x3b80000010107820 */ /* 0x000fe20000410000 */
[----:B------:R-:W-:Y:S01]  /*1660*/  FMUL.FTZ R14, R15, 0.00390625 ;  /* 0x3b8000000f0e7820 */ /* 0x000fe20000410000 */
[----:B------:R1:W-:Y:S01]  /*1670*/  STG.E.U16 desc[UR6][R2.64+-0x2], R20 ;  /* 0xfffffe1402007986 */ /* 0x0003e2000c101506 */
[----:B------:R-:W-:Y:S01]  /*1680*/  F2FP.BF16.F32.PACK_AB R12, RZ, R12 ;  /* 0x0000000cff0c723e */ /* 0x000fe200000010ff */
[C---:B------:R-:W-:Y:S01]  /*1690*/  FFMA.FTZ R22, R9.reuse, R22, UR5 ;  /* 0x0000000509167e23 */ /* 0x040fe20008010016 */
[C---:B------:R-:W-:Y:S01]  /*16a0*/  FFMA.FTZ R16, R9.reuse, R16, UR5 ;  /* 0x0000000509107e23 */ /* 0x040fe20008010010 */
[----:B------:R-:W-:Y:S01]  /*16b0*/  FFMA.FTZ R14, R9, R14, UR5 ;  /* 0x00000005090e7e23 */ /* 0x000fe2000801000e */
[----:B0-----:R-:W-:Y:S01]  /*16c0*/  FMUL.FTZ R18, R17, 0.00390625 ;  /* 0x3b80000011127820 */ /* 0x001fe20000410000 */
[----:B-1----:R-:W-:-:S03]  /*16d0*/  FMUL.FTZ R20, R13, 0.00390625 ;  /* 0x3b8000000d147820 */ /* 0x002fc60000410000 */
[C---:B------:R-:W-:Y:S01]  /*16e0*/  FFMA.FTZ R18, R9.reuse, R18, UR5 ;  /* 0x0000000509127e23 */ /* 0x040fe20008010012 */
[----:B------:R-:W-:Y:S01]  /*16f0*/  PRMT R15, R12, 0x7610, R15 ;  /* 0x000076100c0f7816 */ /* 0x000fe2000000000f */
[----:B------:R-:W-:Y:S01]  /*1700*/  FFMA.FTZ R20, R9, R20, UR5 ;  /* 0x0000000509147e23 */ /* 0x000fe20008010014 */
[----:B------:R-:W-:Y:S02]  /*1710*/  IADD3 R12, P1, R2, 0x10, RZ ;  /* 0x00000010020c7810 */ /* 0x000fe40007f3e0ff */
[----:B------:R-:W-:Y:S02]  /*1720*/  F2FP.BF16.F32.PACK_AB R22, RZ, R22 ;  /* 0x00000016ff16723e */ /* 0x000fe400000010ff */
[----:B------:R-:W-:Y:S01]  /*1730*/  F2FP.BF16.F32.PACK_AB R16, RZ, R16 ;  /* 0x00000010ff10723e */ /* 0x000fe200000010ff */
[----:B------:R-:W-:Y:S01]  /*1740*/  IMAD.X R13, RZ, RZ, R3, P1 ;  /* 0x000000ffff0d7224 */ /* 0x000fe200008e0603 */
[----:B------:R-:W-:Y:S02]  /*1750*/  F2FP.BF16.F32.PACK_AB R14, RZ, R14 ;  /* 0x0000000eff0e723e */ /* 0x000fe400000010ff */
[----:B------:R-:W-:-:S02]  /*1760*/  F2FP.BF16.F32.PACK_AB R18, RZ, R18 ;  /* 0x00000012ff12723e */ /* 0x000fc400000010ff */
[----:B------:R-:W-:Y:S01]  /*1770*/  F2FP.BF16.F32.PACK_AB R20, RZ, R20 ;  /* 0x00000014ff14723e */ /* 0x000fe200000010ff */
[----:B------:R-:W-:Y:S04]  /*1780*/  STG.E.U16 desc[UR6][R2.64], R22 ;  /* 0x0000001602007986 */ /* 0x000fe8000c101506 */
[----:B------:R-:W-:Y:S04]  /*1790*/  STG.E.U16 desc[UR6][R2.64+0x2], R16 ;  /* 0x0000021002007986 */ /* 0x000fe8000c101506 */
[----:B------:R-:W-:Y:S04]  /*17a0*/  STG.E.U16 desc[UR6][R2.64+0x4], R15 ;  /* 0x0000040f02007986 */ /* 0x000fe8000c101506 */
[----:B------:R-:W-:Y:S04]  /*17b0*/  STG.E.U16 desc[UR6][R2.64+0x6], R14 ;  /* 0x0000060e02007986 */ /* 0x000fe8000c101506 */
[----:B------:R-:W-:Y:S04]  /*17c0*/  STG.E.U16 desc[UR6][R2.64+0x8], R18 ;  /* 0x0000081202007986 */ /* 0x000fe8000c101506 */
[----:B------:R0:W-:Y:S02]  /*17d0*/  STG.E.U16 desc[UR6][R2.64+0xa], R20 ;  /* 0x00000a1402007986 */ /* 0x0001e4000c101506 */
[----:B0-----:R-:W-:Y:S01]  /*17e0*/  IMAD.MOV.U32 R2, RZ, RZ, R12 ;  /* 0x000000ffff027224 */ /* 0x001fe200078e000c */
[----:B------:R-:W-:-:S07]  /*17f0*/  MOV R3, R13 ;  /* 0x0000000d00037202 */ /* 0x000fce0000000f00 */
.L_x_111:
[----:B------:R-:W-:-:S04]  /*1800*/  ISETP.NE.U32.AND P1, PT, R5, RZ, PT ;  /* 0x000000ff0500720c */ /* 0x000fc80003f25070 */
[----:B------:R-:W-:-:S13]  /*1810*/  ISETP.NE.OR.EX P0, PT, R7, RZ, P0, P1 ;  /* 0x000000ff0700720c */ /* 0x000fda0000705710 */
[----:B------:R-:W-:Y:S05]  /*1820*/  @!P0 BRA `(.L_x_107) ;  /* 0x0000000000908947 */ /* 0x000fea0003800000 */
.L_x_108:
[----:B------:R-:W2:Y:S04]  /*1830*/  LDL.U8 R12, [R0] ;  /* 0x00000000000c7983 */ /* 0x000ea80000100000 */
[----:B------:R-:W3:Y:S04]  /*1840*/  LDL.U8 R13, [R0+0x4] ;  /* 0x00000400000d7983 */ /* 0x000ee80000100000 */
[----:B------:R-:W4:Y:S04]  /*1850*/  LDL.U8 R14, [R0+0x8] ;  /* 0x00000800000e7983 */ /* 0x000f280000100000 */
[----:B------:R0:W5:Y:S01]  /*1860*/  LDL.U8 R16, [R0+0xc] ;  /* 0x00000c0000107983 */ /* 0x0001620000100000 */
[----:B------:R-:W-:Y:S01]  /*1870*/  IADD3 R5, P0, R5, 0x4, RZ ;  /* 0x0000000405057810 */ /* 0x000fe20007f1e0ff */
[----:B------:R-:W-:-:S04]  /*1880*/  VIADD R6, R6, 0x4 ;  /* 0x0000000406067836 */ /* 0x000fc80000000000 */
[----:B------:R-:W-:Y:S01]  /*1890*/  IMAD.X R7, RZ, RZ, R7, P0 ;  /* 0x000000ffff077224 */ /* 0x000fe200000e0607 */
[----:B------:R-:W-:Y:S01]  /*18a0*/  ISETP.NE.U32.AND P0, PT, R5, RZ, PT ;  /* 0x000000ff0500720c */ /* 0x000fe20003f05070 */
[----:B0-----:R-:W-:-:S03]  /*18b0*/  VIADD R0, R0, 0x10 ;  /* 0x0000001000007836 */ /* 0x001fc60000000000 */
[----:B------:R-:W-:Y:S02]  /*18c0*/  ISETP.NE.AND.EX P0, PT, R7, RZ, PT, P0 ;  /* 0x000000ff0700720c */ /* 0x000fe40003f05300 */
[----:B--2---:R-:W-:Y:S02]  /*18d0*/  I2FP.F32.U32 R12, R12 ;  /* 0x0000000c000c7245 */ /* 0x004fe40000201000 */
[----:B---3--:R-:W-:-:S03]  /*18e0*/  I2FP.F32.U32 R13, R13 ;  /* 0x0000000d000d7245 */ /* 0x008fc60000201000 */
[----:B------:R-:W-:Y:S01]  /*18f0*/  FMUL.FTZ R12, R12, 0.00390625 ;  /* 0x3b8000000c0c7820 */ /* 0x000fe20000410000 */
[----:B----4-:R-:W-:-:S03]  /*1900*/  I2FP.F32.U32 R15, R14 ;  /* 0x0000000e000f7245 */ /* 0x010fc60000201000 */
[----:B------:R-:W-:Y:S01]  /*1910*/  FFMA.FTZ R12, R9, R12, UR5 ;  /* 0x00000005090c7e23 */ /* 0x000fe2000801000c */
[----:B------:R-:W-:Y:S01]  /*1920*/  FMUL.FTZ R14, R13, 0.00390625 ;  /* 0x3b8000000d0e7820 */ /* 0x000fe20000410000 */
[----:B-----5:R-:W-:Y:S01]  /*1930*/  I2FP.F32.U32 R17, R16 ;  /* 0x0000001000117245 */ /* 0x020fe20000201000 */
[----:B------:R-:W-:Y:S02]  /*1940*/  FMUL.FTZ R16, R15, 0.00390625 ;  /* 0x3b8000000f107820 */ /* 0x000fe40000410000 */
[----:B------:R-:W-:Y:S01]  /*1950*/  F2FP.BF16.F32.PACK_AB R12, RZ, R12 ;  /* 0x0000000cff0c723e */ /* 0x000fe200000010ff */
[----:B------:R-:W-:Y:S01]  /*1960*/  FFMA.FTZ R14, R9, R14, UR5 ;  /* 0x00000005090e7e23 */ /* 0x000fe2000801000e */
[----:B------:R-:W-:Y:S01]  /*1970*/  FMUL.FTZ R18, R17, 0.00390625 ;  /* 0x3b80000011127820 */ /* 0x000fe20000410000 */
[C---:B------:R-:W-:Y:S01]  /*1980*/  FFMA.FTZ R16, R9.reuse, R16, UR5 ;  /* 0x0000000509107e23 */ /* 0x040fe20008010010 */
[----:B------:R-:W-:Y:S02]  /*1990*/  PRMT R15, R12, 0x7610, R15 ;  /* 0x000076100c0f7816 */ /* 0x000fe4000000000f */
[----:B------:R-:W-:Y:S01]  /*19a0*/  FFMA.FTZ R18, R9, R18, UR5 ;  /* 0x0000000509127e23 */ /* 0x000fe20008010012 */
[----:B------:R-:W-:-:S02]  /*19b0*/  IADD3 R12, P1, R2, 0x8, RZ ;  /* 0x00000008020c7810 */ /* 0x000fc40007f3e0ff */
[----:B------:R-:W-:Y:S01]  /*19c0*/  F2FP.BF16.F32.PACK_AB R14, RZ, R14 ;  /* 0x0000000eff0e723e */ /* 0x000fe200000010ff */
[----:B------:R-:W-:Y:S01]  /*19d0*/  STG.E.U16 desc[UR6][R2.64+-0x4], R15 ;  /* 0xfffffc0f02007986 */ /* 0x000fe2000c101506 */
[----:B------:R-:W-:Y:S01]  /*19e0*/  F2FP.BF16.F32.PACK_AB R16, RZ, R16 ;  /* 0x00000010ff10723e */ /* 0x000fe200000010ff */
[----:B------:R-:W-:Y:S01]  /*19f0*/  IMAD.X R13, RZ, RZ, R3, P1 ;  /* 0x000000ffff0d7224 */ /* 0x000fe200008e0603 */
[----:B------:R-:W-:Y:S01]  /*1a00*/  F2FP.BF16.F32.PACK_AB R18, RZ, R18 ;  /* 0x00000012ff12723e */ /* 0x000fe200000010ff */
[----:B------:R-:W-:Y:S04]  /*1a10*/  STG.E.U16 desc[UR6][R2.64+-0x2], R14 ;  /* 0xfffffe0e02007986 */ /* 0x000fe8000c101506 */
[----:B------:R-:W-:Y:S04]  /*1a20*/  STG.E.U16 desc[UR6][R2.64], R16 ;  /* 0x0000001002007986 */ /* 0x000fe8000c101506 */
[----:B------:R0:W-:Y:S02]  /*1a30*/  STG.E.U16 desc[UR6][R2.64+0x2], R18 ;  /* 0x0000021202007986 */ /* 0x0001e4000c101506 */
[----:B0-----:R-:W-:Y:S01]  /*1a40*/  IMAD.MOV.U32 R2, RZ, RZ, R12 ;  /* 0x000000ffff027224 */ /* 0x001fe200078e000c */
[----:B------:R-:W-:Y:S01]  /*1a50*/  MOV R3, R13 ;  /* 0x0000000d00037202 */ /* 0x000fe20000000f00 */
[----:B------:R-:W-:Y:S06]  /*1a60*/  @P0 BRA `(.L_x_108) ;  /* 0xfffffffc00700947 */ /* 0x000fec000383ffff */
.L_x_107:
[----:B------:R-:W-:-:S04]  /*1a70*/  ISETP.NE.U32.AND P0, PT, R4, RZ, PT ;  /* 0x000000ff0400720c */ /* 0x000fc80003f05070 */
[----:B------:R-:W-:-:S13]  /*1a80*/  ISETP.NE.AND.EX P0, PT, RZ, RZ, PT, P0 ;  /* 0x000000ffff00720c */ /* 0x000fda0003f05300 */
[----:B------:R-:W-:Y:S05]  /*1a90*/  @!P0 EXIT ;  /* 0x000000000000894d */ /* 0x000fea0003800000 */
[----:B------:R-:W0:Y:S01]  /*1aa0*/  LDC.64 R2, c[0x0][0x210] ;  /* 0x00008400ff027b82 */ /* 0x000e220000000a00 */
[----:B------:R-:W-:Y:S01]  /*1ab0*/  USHF.L.U32 UR5, UR4, 0x10, URZ ;  /* 0x0000001004057899 */ /* 0x000fe2000800063f */
[----:B------:R-:W-:Y:S01]  /*1ac0*/  IMAD.U32 R8, R8, 0x10000, RZ ;  /* 0x0001000008087824 */ /* 0x000fe200078e00ff */
[----:B------:R-:W-:-:S04]  /*1ad0*/  IADD3 R4, P1, RZ, -R4, RZ ;  /* 0x80000004ff047210 */ /* 0x000fc80007f3e0ff */
[----:B------:R-:W-:Y:S01]  /*1ae0*/  FADD.FTZ R0, R8, -UR5 ;  /* 0x8000000508007e21 */ /* 0x000fe20008010000 */
[----:B------:R-:W-:Y:S01]  /*1af0*/  IADD3 R8, P0, R6, R11, RZ ;  /* 0x0000000b06087210 */ /* 0x000fe20007f1e0ff */
[----:B------:R-:W-:-:S03]  /*1b00*/  IMAD.X R5, RZ, RZ, -0x1, P1 ;  /* 0xffffffffff057424 */ /* 0x000fc600008e06ff */
[C---:B------:R-:W-:Y:S01]  /*1b10*/  LEA.HI.X.SX32 R10, R6.reuse, R10, 0x1, P0 ;  /* 0x0000000a060a7211 */ /* 0x040fe200000f0eff */
[----:B------:R-:W1:Y:S01]  /*1b20*/  F2F.BF16.F32 R0, R0 ;  /* 0x0000000000007304 */ /* 0x000e620000202000 */
[----:B------:R-:W-:Y:S01]  /*1b30*/  IMAD R6, R6, 0x4, R1 ;  /* 0x0000000406067824 */ /* 0x000fe200078e0201 */
[----:B0-----:R-:W-:-:S04]  /*1b40*/  LEA R7, P0, R8, R2, 0x1 ;  /* 0x0000000208077211 */ /* 0x001fc800078008ff */
[----:B------:R-:W-:Y:S01]  /*1b50*/  LEA.HI.X R8, R8, R3, R10, 0x1, P0 ;  /* 0x0000000308087211 */ /* 0x000fe200000f0c0a */
[----:B-1----:R-:W-:-:S08]  /*1b60*/  IMAD.U32 R9, R0, 0x10000, RZ ;  /* 0x0001000000097824 */ /* 0x002fd000078e00ff */
.L_x_112:
[----:B0-----:R0:W2:Y:S01]  /*1b70*/  LDL.U8 R0, [R6] ;  /* 0x0000000006007983 */ /* 0x0010a20000100000 */
[----:B------:R-:W-:Y:S01]  /*1b80*/  IMAD.MOV.U32 R2, RZ, RZ, R7 ;  /* 0x000000ffff027224 */ /* 0x000fe200078e0007 */
[----:B------:R-:W-:Y:S02]  /*1b90*/  MOV R3, R8 ;  /* 0x0000000800037202 */ /* 0x000fe40000000f00 */
[----:B------:R-:W-:Y:S02]  /*1ba0*/  IADD3 R4, P0, R4, 0x1, RZ ;  /* 0x0000000104047810 */ /* 0x000fe40007f1e0ff */
[----:B------:R-:W-:Y:S01]  /*1bb0*/  IADD3 R7, P1, R7, 0x2, RZ ;  /* 0x0000000207077810 */ /* 0x000fe20007f3e0ff */
[----:B0-----:R-:W-:Y:S02]  /*1bc0*/  VIADD R6, R6, 0x4 ;  /* 0x0000000406067836 */ /* 0x001fe40000000000 */
[----:B------:R-:W-:Y:S01]  /*1bd0*/  IMAD.X R5, RZ, RZ, R5, P0 ;  /* 0x000000ffff057224 */ /* 0x000fe200000e0605 */
[----:B------:R-:W-:Y:S01]  /*1be0*/  ISETP.NE.U32.AND P0, PT, R4, RZ, PT ;  /* 0x000000ff0400720c */ /* 0x000fe20003f05070 */
[----:B------:R-:W-:-:S03]  /*1bf0*/  IMAD.X R8, RZ, RZ, R8, P1 ;  /* 0x000000ffff087224 */ /* 0x000fc600008e0608 */
[----:B------:R-:W-:Y:S02]  /*1c00*/  ISETP.NE.AND.EX P0, PT, R5, RZ, PT, P0 ;  /* 0x000000ff0500720c */ /* 0x000fe40003f05300 */
[----:B--2---:R-:W-:-:S05]  /*1c10*/  I2FP.F32.U32 R0, R0 ;  /* 0x0000000000007245 */ /* 0x004fca0000201000 */
[----:B------:R-:W-:-:S04]  /*1c20*/  FMUL.FTZ R0, R0, 0.00390625 ;  /* 0x3b80000000007820 */ /* 0x000fc80000410000 */
[----:B------:R-:W-:-:S05]  /*1c30*/  FFMA.FTZ R0, R9, R0, UR5 ;  /* 0x0000000509007e23 */ /* 0x000fca0008010000 */
[----:B------:R-:W-:-:S05]  /*1c40*/  F2FP.BF16.F32.PACK_AB R0, RZ, R0 ;  /* 0x00000000ff00723e */ /* 0x000fca00000010ff */
[----:B------:R0:W-:Y:S01]  /*1c50*/  STG.E.U16 desc[UR6][R2.64], R0 ;  /* 0x0000000002007986 */ /* 0x0001e2000c101506 */
[----:B------:R-:W-:Y:S05]  /*1c60*/  @P0 BRA `(.L_x_112) ;  /* 0xfffffffc00c00947 */ /* 0x000fea000383ffff */
[----:B------:R-:W-:Y:S05]  /*1c70*/  EXIT ;  /* 0x000000000000794d */ /* 0x000fea0003800000 */
.L_x_113:
        /* <DEDUP_REMOVED lines=16> */
.L_x_179:


//--------------------- .text._ZN2at6native54_GLOBAL__N__f6d41790_21_PhiloxDistribution_cu_0636f2c123philox_multi_key_kernelIN3c104HalfEZZZZNS0_21_philox_uniform_cuda_ERNS_6TensorERKS5_ddENKUlvE_clEvENKUlvE1_clEvENKUlvE_clEvEUlmmE0_ZZZNS0_21_philox_uniform_cuda_ES6_S8_ddENKS9_clEvENKSA_clEvEUlT_E_EEvPSD_PKmllT0_T1_16OffsetCalculatorILi1EjLb0EE --------------------------
	.section	.text._ZN2at6native54_GLOBAL__N__f6d41790_21_PhiloxDistribution_cu_0636f2c123philox_multi_key_kernelIN3c104HalfEZZZZNS0_21_philox_uniform_cuda_ERNS_6TensorERKS5_ddENKUlvE_clEvENKUlvE1_clEvENKUlvE_clEvEUlmmE0_ZZZNS0_21_philox_uniform_cuda_ES6_S8_ddENKS9_clEvENKSA_clEvEUlT_E_EEvPSD_PKmllT0_T1_16OffsetCalculatorILi1EjLb0EE,"ax",@progbits
	.align	128
.text._ZN2at6native54_GLOBAL__N__f6d41790_21_PhiloxDistribution_cu_0636f2c123philox_multi_key_kernelIN3c104HalfEZZZZNS0_21_philox_uniform_cuda_ERNS_6TensorERKS5_ddENKUlvE_clEvENKUlvE1_clEvENKUlvE_clEvEUlmmE0_ZZZNS0_21_philox_uniform_cuda_ES6_S8_ddENKS9_clEvENKSA_clEvEUlT_E_EEvPSD_PKmllT0_T1_16OffsetCalculatorILi1EjLb0EE:
        .type           _ZN2at6native54_GLOBAL__N__f6d41790_21_PhiloxDistribution_cu_0636f2c123philox_multi_key_kernelIN3c104HalfEZZZZNS0_21_philox_uniform_cuda_ERNS_6TensorERKS5_ddENKUlvE_clEvENKUlvE1_clEvENKUlvE_clEvEUlmmE0_ZZZNS0_21_philox_uniform_cuda_ES6_S8_ddENKS9_clEvENKSA_clEvEUlT_E_EEvPSD_PKmllT0_T1_16OffsetCalculatorILi1EjLb0EE,@function
        .size           _ZN2at6native54_GLOBAL__N__f6d41790_21_PhiloxDistribution_cu_0636f2c123philox_multi_key_kernelIN3c104HalfEZZZZNS0_21_philox_uniform_cuda_ERNS_6TensorERKS5_ddENKUlvE_clEvENKUlvE1_clEvENKUlvE_clEvEUlmmE0_ZZZNS0_21_philox_uniform_cuda_ES6_S8_ddENKS9_clEvENKSA_clEvEUlT_E_EEvPSD_PKmllT0_T1_16OffsetCalculatorILi1EjLb0EE,(.L_x_180 - _ZN2at6native54_GLOBAL__N__f6d41790_21_PhiloxDistribution_cu_0636f2c123philox_multi_key_kernelIN3c104HalfEZZZZNS0_21_philox_uniform_cuda_ERNS_6TensorERKS5_ddENKUlvE_clEvENKUlvE1_clEvENKUlvE_clEvEUlmmE0_ZZZNS0_21_philox_uniform_cuda_ES6_S8_ddENKS9_clEvENKSA_clEvEUlT_E_EEvPSD_PKmllT0_T1_16OffsetCalculatorILi1EjLb0EE)
        .other          _ZN2at6native54_GLOBAL__N__f6d41790_21_PhiloxDistribution_cu_0636f2c123philox_multi_key_kernelIN3c104HalfEZZZZNS0_21_philox_uniform_cuda_ERNS_6TensorERKS5_ddENKUlvE_clEvENKUlvE1_clEvENKUlvE_clEvEUlmmE0_ZZZNS0_21_philox_uniform_cuda_ES6_S8_ddENKS9_clEvENKSA_clEvEUlT_E_EEvPSD_PKmllT0_T1_16OffsetCalculatorILi1EjLb0EE,@"STO_CUDA_ENTRY STV_DEFAULT"
_ZN2at6native54_GLOBAL__N__f6d41790_21_PhiloxDistribution_cu_0636f2c123philox_multi_key_kernelIN3c104HalfEZZZZNS0_21_philox_uniform_cuda_ERNS_6TensorERKS5_ddENKUlvE_clEvENKUlvE1_clEvENKUlvE_clEvEUlmmE0_ZZZNS0_21_philox_uniform_cuda_ES6_S8_ddENKS9_clEvENKSA_clEvEUlT_E_EEvPSD_PKmllT0_T1_16OffsetCalculatorILi1EjLb0EE:
[----:B------:R-:W-:Y:S01]  /*0000*/  LDC R1, c[0x0][0x28] ;  /* 0x00000a00ff017b82 */ /* 0x000fe20000000800 */
[----:B------:R-:W0:Y:S01]  /*0010*/  S2R R8, SR_TID.X ;  /* 0x0000000000087919 */ /* 0x000e220000002100 */
[----:B------:R-:W-:-:S06]  /*0020*/  ULDC.64 UR4, c[0x0][0x228] ;  /* 0x00008a0000047ab9 */ /* 0x000fcc0000000a00 */
[----:B------:R-:W0:Y:S01]  /*0030*/  S2UR UR10, SR_CTAID.X ;  /* 0x00000000000a79c3 */ /* 0x000e220000002500 */
[----:B------:R-:W-:Y:S01]  /*0040*/  UIADD3 UR4, UP0, UR4, 0x3, URZ ;  /* 0x0000000304047890 */ /* 0x000fe2000ff1e03f */
[----:B------:R-:W-:Y:S01]  /*0050*/  IMAD.MOV.U32 R9, RZ, RZ, RZ ;  /* 0x000000ffff097224 */ /* 0x000fe200078e00ff */
        /* <DEDUP_REMOVED lines=21> */
[----:B------:R-:W-:Y:S05]  /*01b0*/  CALL.REL.NOINC `($__internal_7_$__cuda_sm20_div_s64) ;  /* 0x0000001c00607944 */ /* 0x000fea0003c00000 */
[----:B------:R-:W-:-:S05]  /*01c0*/  IADD3 R3, P0, RZ, -R4, RZ ;  /* 0x80000004ff037210 */ /* 0x000fca0007f1e0ff */
[----:B------:R-:W-:Y:S02]  /*01d0*/  IMAD.X R0, RZ, RZ, ~R5, P0 ;  /* 0x000000ffff007224 */ /* 0x000fe400000e0e05 */
[----:B------:R-:W-:-:S04]  /*01e0*/  IMAD.WIDE.U32 R8, R3, UR6, R8 ;  /* 0x0000000603087c25 */ /* 0x000fc8000f8e0008 */
[----:B------:R-:W-:-:S04]  /*01f0*/  IMAD R0, R0, UR6, RZ ;  /* 0x0000000600007c24 */ /* 0x000fc8000f8e02ff */
[----:B------:R-:W-:-:S05]  /*0200*/  IMAD R3, R3, UR11, R0 ;  /* 0x0000000b03037c24 */ /* 0x000fca000f8e0200 */
[----:B------:R-:W-:Y:S01]  /*0210*/  IADD3 R0, R9, R3, RZ ;  /* 0x0000000309007210 */ /* 0x000fe20007ffe0ff */
[----:B------:R-:W-:Y:S06]  /*0220*/  BRA `(.L_x_116) ;  /* 0x0000000000587947 */ /* 0x000fec0003800000 */
.L_x_115:
[----:B------:R-:W0:Y:S01]  /*0230*/  I2F.U32.RP R0, UR6 ;  /* 0x0000000600007d06 */ /* 0x000e220008209000 */
[----:B------:R-:W-:-:S07]  /*0240*/  ISETP.NE.U32.AND P2, PT, RZ, UR6, PT ;  /* 0x00000006ff007c0c */ /* 0x000fce000bf45070 */
[----:B0-----:R-:W0:Y:S02]  /*0250*/  MUFU.RCP R0, R0 ;  /* 0x0000000000007308 */ /* 0x001e240000001000 */
[----:B0-----:R-:W-:Y:S01]  /*0260*/  VIADD R2, R0, 0xffffffe ;  /* 0x0ffffffe00027836 */ /* 0x001fe20000000000 */
[----:B------:R-:W-:-:S05]  /*0270*/  MOV R0, RZ ;  /* 0x000000ff00007202 */ /* 0x000fca0000000f00 */
[----:B------:R0:W1:Y:S02]  /*0280*/  F2I.FTZ.U32.TRUNC.NTZ R3, R2 ;  /* 0x0000000200037305 */ /* 0x000064000021f000 */
[----:B0-----:R-:W-:Y:S01]  /*0290*/  HFMA2.MMA R2, -RZ, RZ, 0, 0 ;  /* 0x00000000ff027435 */ /* 0x001fe200000001ff */
[----:B-1----:R-:W-:-:S04]  /*02a0*/  IMAD.MOV R5, RZ, RZ, -R3 ;  /* 0x000000ffff057224 */ /* 0x002fc800078e0a03 */
[----:B------:R-:W-:-:S05]  /*02b0*/  IMAD R5, R5, UR6, RZ ;  /* 0x0000000605057c24 */ /* 0x000fca000f8e02ff */
[----:B------:R-:W-:-:S04]  /*02c0*/  IMAD.HI.U32 R3, R3, R5, R2 ;  /* 0x0000000503037227 */ /* 0x000fc800078e0002 */
[----:B------:R-:W-:Y:S02]  /*02d0*/  IMAD.MOV.U32 R5, RZ, RZ, RZ ;  /* 0x000000ffff057224 */ /* 0x000fe400078e00ff */
[----:B------:R-:W-:-:S04]  /*02e0*/  IMAD.HI.U32 R4, R3, R8, RZ ;  /* 0x0000000803047227 */ /* 0x000fc800078e00ff */
[----:B------:R-:W-:-:S04]  /*02f0*/  IMAD.MOV R3, RZ, RZ, -R4 ;  /* 0x000000ffff037224 */ /* 0x000fc800078e0a04 */
[----:B------:R-:W-:-:S05]  /*0300*/  IMAD R3, R3, UR6, R8 ;  /* 0x0000000603037c24 */ /* 0x000fca000f8e0208 */
[----:B------:R-:W-:-:S13]  /*0310*/  ISETP.GE.U32.AND P0, PT, R3, UR6, PT ;  /* 0x0000000603007c0c */ /* 0x000fda000bf06070 */
[----:B------:R-:W-:Y:S01]  /*0320*/  @P0 VIADD R3, R3, -UR6 ;  /* 0x8000000603030c36 */ /* 0x000fe20008000000 */
[----:B------:R-:W-:-:S04]  /*0330*/  @P0 IADD3 R4, R4, 0x1, RZ ;  /* 0x0000000104040810 */ /* 0x000fc80007ffe0ff */
[----:B------:R-:W-:-:S13]  /*0340*/  ISETP.GE.U32.AND P1, PT, R3, UR6, PT ;  /* 0x0000000603007c0c */ /* 0x000fda000bf26070 */
[----:B------:R-:W-:Y:S01]  /*0350*/  @P1 VIADD R4, R4, 0x1 ;  /* 0x0000000104041836 */ /* 0x000fe20000000000 */
[----:B------:R-:W-:-:S05]  /*0360*/  @!P2 LOP3.LUT R4, RZ, UR6, RZ, 0x33, !PT ;  /* 0x00000006ff04ac12 */ /* 0x000fca000f8e33ff */
[----:B------:R-:W-:-:S04]  /*0370*/  IMAD.MOV R3, RZ, RZ, -R4 ;  /* 0x000000ffff037224 */ /* 0x000fc800078e0a04 */
[----:B------:R-:W-:-:S07]  /*0380*/  IMAD R8, R3, UR6, R8 ;  /* 0x0000000603087c24 */ /* 0x000fce000f8e0208 */
.L_x_116:
[----:B------:R-:W-:Y:S05]  /*0390*/  BSYNC B0 ;  /* 0x0000000000007941 */ /* 0x000fea0003800000 */
.L_x_114:
        /* <DEDUP_REMOVED lines=278> */
.L_x_117:
[----:B------:R-:W0:Y:S01]  /*1500*/  LDC.64 R6, c[0x0][0x218] ;  /* 0x00008600ff067b82 */ /* 0x000e220000000a00 */
[----:B------:R-:W-:-:S04]  /*1510*/  VIADD R13, R2, 0x1 ;  /* 0x00000001020d7836 */ /* 0x000fc80000000000 */
[----:B0-----:R-:W-:-:S06]  /*1520*/  IMAD.WIDE.U32 R12, R13, 0x8, R6 ;  /* 0x000000080d0c7825 */ /* 0x001fcc00078e0006 */
[----:B------:R-:W2:Y:S01]  /*1530*/  LDG.E.64.CONSTANT R12, desc[UR4][R12.64] ;  /* 0x000000040c0c7981 */ /* 0x000ea2000c1e9b00 */
[----:B------:R-:W-:-:S06]  /*1540*/  IMAD.WIDE.U32 R2, R2, 0x8, R6 ;  /* 0x0000000802027825 */ /* 0x000fcc00078e0006 */
[----:B------:R-:W3:Y:S01]  /*1550*/  LDG.E.64.CONSTANT R2, desc[UR4][R2.64] ;  /* 0x0000000402027981 */ /* 0x000ee2000c1e9b00 */
[----:B--2---:R-:W-:-:S04]  /*1560*/  IADD3 R14, P0, R12, R8, RZ ;  /* 0x000000080c0e7210 */ /* 0x004fc80007f1e0ff */
[----:B------:R-:W-:Y:S01]  /*1570*/  IADD3.X R7, R13, R0, RZ, P0, !PT ;  /* 0x000000000d077210 */ /* 0x000fe200007fe4ff */
[----:B------:R-:W-:Y:S01]  /*1580*/  IMAD.WIDE.U32 R14, R14, -0x2daee0ad, RZ ;  /* 0xd2511f530e0e7825 */ /* 0x000fe200078e00ff */
[----:B---3--:R-:W-:Y:S02]  /*1590*/  IADD3 R9, R2, -0x61c88647, RZ ;  /* 0x9e3779b902097810 */ /* 0x008fe40007ffe0ff */
[----:B------:R-:W-:Y:S02]  /*15a0*/  LOP3.LUT R6, R7, R2, RZ, 0x3c, !PT ;  /* 0x0000000207067212 */ /* 0x000fe400078e3cff */
[----:B------:R-:W-:Y:S01]  /*15b0*/  LOP3.LUT R10, R15, R3, RZ, 0x3c, !PT ;  /* 0x000000030f0a7212 */ /* 0x000fe200078e3cff */
        /* <DEDUP_REMOVED lines=8> */
[----:B------:R-:W-:Y:S02]  /*1640*/  IADD3 R9, R3, 0x76cf5d0a, RZ ;  /* 0x76cf5d0a03097810 */ /* 0x000fe40007ffe0ff */
[----:B------:R-:W-:Y:S01]  /*1650*/  LOP3.LUT R10, R13, R10, R7, 0x96, !PT ;  /* 0x0000000a0d0a7212 */ /* 0x000fe200078e9607 */
[----:B------:R-:W-:Y:S01]  /*1660*/  VIADD R13, R3, 0x32370b8f ;  /* 0x32370b8f030d7836 */ /* 0x000fe20000000000 */
[----:B------:R-:W-:Y:S02]  /*1670*/  LOP3.LUT R9, R6, R15, R9, 0x96, !PT ;  /* 0x0000000f06097212 */ /* 0x000fe400078e9609 */
[----:B------:R-:W0:Y:S01]  /*1680*/  LDC.64 R6, c[0x0][0x228] ;  /* 0x00008a00ff067b82 */ /* 0x000e220000000a00 */
[----:B------:R-:W-:-:S04]  /*1690*/  IMAD.WIDE.U32 R10, R10, -0x2daee0ad, RZ ;  /* 0xd2511f530a0a7825 */ /* 0x000fc800078e00ff */
[----:B------:R-:W-:Y:S01]  /*16a0*/  IMAD.WIDE.U32 R16, R9, -0x326172a9, RZ ;  /* 0xcd9e8d5709107825 */ /* 0x000fe200078e00ff */
[C---:B------:R-:W-:Y:S02]  /*16b0*/  IADD3 R9, R2.reuse, -0x255992d5, RZ ;  /* 0xdaa66d2b02097810 */ /* 0x040fe40007ffe0ff */
[----:B------:R-:W-:Y:S01]  /*16c0*/  LOP3.LUT R13, R11, R14, R13, 0x96, !PT ;  /* 0x0000000e0b0d7212 */ /* 0x000fe200078e960d */
[----:B------:R-:W-:Y:S01]  /*16d0*/  VIADD R11, R2, 0x78dde6e4 ;  /* 0x78dde6e4020b7836 */ /* 0x000fe20000000000 */
[----:B------:R-:W-:-:S03]  /*16e0*/  LOP3.LUT R9, R17, R12, R9, 0x96, !PT ;  /* 0x0000000c11097212 */ /* 0x000fc600078e9609 */
[----:B------:R-:W-:-:S04]  /*16f0*/  IMAD.WIDE.U32 R12, R13, -0x326172a9, RZ ;  /* 0xcd9e8d570d0c7825 */ /* 0x000fc800078e00ff */
[----:B------:R-:W-:Y:S01]  /*1700*/  IMAD.WIDE.U32 R14, R9, -0x2daee0ad, RZ ;  /* 0xd2511f53090e7825 */ /* 0x000fe200078e00ff */
[----:B------:R-:W-:Y:S02]  /*1710*/  IADD3 R9, R3, -0x126145ec, RZ ;  /* 0xed9eba1403097810 */ /* 0x000fe40007ffe0ff */
[----:B------:R-:W-:Y:S01]  /*1720*/  LOP3.LUT R11, R13, R16, R11, 0x96, !PT ;  /* 0x000000100d0b7212 */ /* 0x000fe200078e960b */
[----:B------:R-:W-:Y:S01]  /*1730*/  VIADD R13, R3, 0xa9066899 ;  /* 0xa9066899030d7836 */ /* 0x000fe20000000000 */
[----:B------:R-:W-:Y:S02]  /*1740*/  LOP3.LUT R9, R15, R10, R9, 0x96, !PT ;  /* 0x0000000a0f097212 */ /* 0x000fe400078e9609 */
[----:B0-----:R-:W-:Y:S01]  /*1750*/  SHF.R.S32.HI R15, RZ, 0x1f, R7 ;  /* 0x0000001fff0f7819 */ /* 0x001fe20000011407 */
[----:B------:R-:W-:Y:S01]  /*1760*/  IMAD.WIDE.U32 R10, R11, -0x2daee0ad, RZ ;  /* 0xd2511f530b0a7825 */ /* 0x000fe200078e00ff */
[----:B------:R-:W-:Y:S02]  /*1770*/  LOP3.LUT P1, RZ, R6, 0x3, RZ, 0xc0, !PT ;  /* 0x0000000306ff7812 */ /* 0x000fe4000782c0ff */
[----:B------:R-:W-:Y:S01]  /*1780*/  LEA.HI R15, P0, R15, R6, RZ, 0x2 ;  /* 0x000000060f0f7211 */ /* 0x000fe200078110ff */
[----:B------:R-:W-:Y:S01]  /*1790*/  IMAD.WIDE.U32 R16, R9, -0x326172a9, RZ ;  /* 0xcd9e8d5709107825 */ /* 0x000fe200078e00ff */
[----:B------:R-:W-:-:S02]  /*17a0*/  IADD3 R9, R2, 0x1715609d, RZ ;  /* 0x1715609d02097810 */ /* 0x000fc40007ffe0ff */
[----:B------:R-:W-:Y:S01]  /*17b0*/  LOP3.LUT R13, R11, R14, R13, 0x96, !PT ;  /* 0x0000000e0b0d7212 */ /* 0x000fe200078e960d */
[----:B------:R-:W-:Y:S01]  /*17c0*/  VIADD R11, R2, 0xb54cda56 ;  /* 0xb54cda56020b7836 */ /* 0x000fe20000000000 */
[----:B------:R-:W-:Y:S01]  /*17d0*/  LOP3.LUT R9, R17, R12, R9, 0x96, !PT ;  /* 0x0000000c11097212 */ /* 0x000fe200078e9609 */
[----:B------:R-:W-:Y:S02]  /*17e0*/  IMAD.X R20, RZ, RZ, R7, P0 ;  /* 0x000000ffff147224 */ /* 0x000fe400000e0607 */
[----:B------:R-:W-:-:S03]  /*17f0*/  IMAD.WIDE.U32 R12, R13, -0x326172a9, RZ ;  /* 0xcd9e8d570d0c7825 */ /* 0x000fc600078e00ff */
[--C-:B------:R-:W-:Y:S01]  /*1800*/  SHF.R.S32.HI R21, RZ, 0x2, R20.reuse ;  /* 0x00000002ff157819 */ /* 0x100fe20000011414 */
[----:B------:R-:W-:Y:S01]  /*1810*/  IMAD.WIDE.U32 R18, R9, -0x2daee0ad, RZ ;  /* 0xd2511f5309127825 */ /* 0x000fe200078e00ff */
[----:B------:R-:W-:Y:S02]  /*1820*/  IADD3 R9, R3, 0x646e171e, RZ ;  /* 0x646e171e03097810 */ /* 0x000fe40007ffe0ff */
[----:B------:R-:W-:Y:S01]  /*1830*/  LOP3.LUT R14, R13, R16, R11, 0x96, !PT ;  /* 0x000000100d0e7212 */ /* 0x000fe200078e960b */
[----:B------:R-:W-:Y:S01]  /*1840*/  VIADD R13, R2, 0x5384540f ;  /* 0x5384540f020d7836 */ /* 0x000fe20000000000 */
[----:B------:R-:W-:Y:S02]  /*1850*/  LOP3.LUT R9, R19, R10, R9, 0x96, !PT ;  /* 0x0000000a13097212 */ /* 0x000fe400078e9609 */
[----:B------:R-:W-:Y:S01]  /*1860*/  SHF.R.S64 R19, R15, 0x2, R20 ;  /* 0x000000020f137819 */ /* 0x000fe20000001014 */
[----:B------:R-:W-:Y:S01]  /*1870*/  IMAD.WIDE.U32 R14, R14, -0x2daee0ad, RZ ;  /* 0xd2511f530e0e7825 */ /* 0x000fe200078e00ff */
[----:B------:R-:W-:-:S02]  /*1880*/  SHF.L.U64.HI R11, R8, 0x2, R0 ;  /* 0x00000002080b7819 */ /* 0x000fc40000010200 */
[----:B------:R-:W-:Y:S01]  /*1890*/  ISETP.LT.U32.AND P0, PT, R8, R19, PT ;  /* 0x000000130800720c */ /* 0x000fe20003f01070 */
[----:B------:R-:W-:Y:S01]  /*18a0*/  IMAD.WIDE.U32 R16, R9, -0x326172a9, RZ ;  /* 0xcd9e8d5709107825 */ /* 0x000fe200078e00ff */
[----:B------:R-:W-:Y:S02]  /*18b0*/  IADD3 R9, R3, 0x1fd5c5a3, RZ ;  /* 0x1fd5c5a303097810 */ /* 0x000fe40007ffe0ff */
[----:B------:R-:W-:Y:S02]  /*18c0*/  ISETP.LT.AND.EX P0, PT, R0, R21, PT, P0 ;  /* 0x000000150000720c */ /* 0x000fe40003f01300 */
[----:B------:R-:W-:Y:S01]  /*18d0*/  LOP3.LUT R19, R17, R12, R13, 0x96, !PT ;  /* 0x0000000c11137212 */ /* 0x000fe200078e960d */
[----:B------:R-:W-:Y:S01]  /*18e0*/  IMAD R17, R5, R6, RZ ;  /* 0x0000000605117224 */ /* 0x000fe200078e02ff */
[----:B------:R-:W-:Y:S01]  /*18f0*/  LOP3.LUT R12, R15, R18, R9, 0x96, !PT ;  /* 0x000000120f0c7212 */ /* 0x000fe200078e9609 */
[----:B------:R-:W-:Y:S01]  /*1900*/  VIADD R5, R2, 0xf1bbcdc8 ;  /* 0xf1bbcdc802057836 */ /* 0x000fe20000000000 */
[----:B------:R-:W-:Y:S01]  /*1910*/  IADD3 R15, R3, -0x24c28bd8, RZ ;  /* 0xdb3d7428030f7810 */ /* 0x000fe20007ffe0ff */
[----:B------:R-:W-:Y:S01]  /*1920*/  IMAD.WIDE.U32 R18, R19, -0x2daee0ad, RZ ;  /* 0xd2511f5313127825 */ /* 0x000fe200078e00ff */
[----:B------:R-:W-:-:S03]  /*1930*/  SHF.L.U32 R10, R8, 0x2, RZ ;  /* 0x00000002080a7819 */ /* 0x000fc600000006ff */
[----:B------:R-:W-:Y:S01]  /*1940*/  IMAD.WIDE.U32 R12, R12, -0x326172a9, RZ ;  /* 0xcd9e8d570c0c7825 */ /* 0x000fe200078e00ff */
[----:B------:R-:W-:-:S03]  /*1950*/  LOP3.LUT R15, R19, R14, R15, 0x96, !PT ;  /* 0x0000000e130f7212 */ /* 0x000fc600078e960f */
[----:B------:R-:W-:Y:S01]  /*1960*/  IMAD.WIDE.U32 R8, R4, R6, R10 ;  /* 0x0000000604087225 */ /* 0x000fe200078e000a */
[----:B------:R-:W-:-:S03]  /*1970*/  LOP3.LUT R5, R13, R16, R5, 0x96, !PT ;  /* 0x000000100d057212 */ /* 0x000fc600078e9605 */
[----:B------:R-:W-:Y:S02]  /*1980*/  IMAD R17, R4, R7, R17 ;  /* 0x0000000704117224 */ /* 0x000fe400078e0211 */
        /* <DEDUP_REMOVED lines=11> */
[----:B------:R-:W0:Y:S01]  /*1a40*/  LDC.U16 R3, c[0x0][0x234] ;  /* 0x00008d00ff037b82 */ /* 0x000e220000000400 */
[----:B------:R-:W-:Y:S01]  /*1a50*/  LOP3.LUT R2, R2, 0x7ff, RZ, 0xc0, !PT ;  /* 0x000007ff02027812 */ /* 0x000fe200078ec0ff */
[----:B------:R-:W-:Y:S01]  /*1a60*/  ULDC.64 UR6, c[0x0][0x210] ;  /* 0x0000840000067ab9 */ /* 0x000fe20000000a00 */
[----:B------:R-:W-:Y:S02]  /*1a70*/  IADD3 R13, P1, R10, 0x1, RZ ;  /* 0x000000010a0d7810 */ /* 0x000fe40007f3e0ff */
[----:B------:R-:W-:Y:S02]  /*1a80*/  I2FP.F32.U32 R2, R2 ;  /* 0x0000000200027245 */ /* 0x000fe40000201000 */
[----:B------:R-:W-:Y:S01]  /*1a90*/  ISETP.GE.U32.AND P0, PT, R13, R6, PT ;  /* 0x000000060d00720c */ /* 0x000fe20003f06070 */
[----:B------:R-:W1:Y:S01]  /*1aa0*/  LDC.U16 R0, c[0x0][0x232] ;  /* 0x00008c80ff007b82 */ /* 0x000e620000000400 */
[----:B------:R-:W-:-:S04]  /*1ab0*/  IADD3.X R16, RZ, R11, RZ, P1, !PT ;  /* 0x0000000bff107210 */ /* 0x000fc80000ffe4ff */
[----:B------:R-:W-:Y:S01]  /*1ac0*/  ISETP.GE.AND.EX P0, PT, R16, R7, PT, P0 ;  /* 0x000000071000720c */ /* 0x000fe20003f06300 */
[----:B0-----:R-:W-:Y:S02]  /*1ad0*/  HADD2.F32 R3, -RZ, R3.H0_H0 ;  /* 0x20000003ff037230 */ /* 0x001fe40000004100 */
[----:B-1----:R-:W-:-:S05]  /*1ae0*/  HADD2.F32 R0, -RZ, R0.H0_H0 ;  /* 0x20000000ff007230 */ /* 0x002fca0000004100 */
[----:B------:R-:W-:-:S05]  /*1af0*/  FADD.FTZ R3, R3, -R0 ;  /* 0x8000000003037221 */ /* 0x000fca0000010000 */
[----:B------:R-:W-:-:S05]  /*1b00*/  F2FP.F16.F32.PACK_AB R3, RZ, R3 ;  /* 0x00000003ff03723e */ /* 0x000fca00000000ff */
[----:B------:R-:W-:Y:S02]  /*1b10*/  HADD2.F32 R9, -RZ, R3.H0_H0 ;  /* 0x20000003ff097230 */ /* 0x000fe40000004100 */
[----:B------:R-:W-:Y:S01]  /*1b20*/  FMUL.FTZ R3, R2, 0.00048828125 ;  /* 0x3a00000002037820 */ /* 0x000fe20000410000 */
[----:B------:R-:W-:-:S03]  /*1b30*/  LEA R2, P1, R8, UR6, 0x1 ;  /* 0x0000000608027c11 */ /* 0x000fc6000f8208ff */
[----:B------:R-:W-:-:S05]  /*1b40*/  FFMA.FTZ R3, R3, R9, R0 ;  /* 0x0000000903037223 */ /* 0x000fca0000010000 */
[----:B------:R-:W-:Y:S02]  /*1b50*/  F2FP.F16.F32.PACK_AB R12, RZ, R3 ;  /* 0x00000003ff0c723e */ /* 0x000fe400000000ff */
[----:B------:R-:W-:-:S05]  /*1b60*/  LEA.HI.X R3, R8, UR7, R17, 0x1, P1 ;  /* 0x0000000708037c11 */ /* 0x000fca00088f0c11 */
[----:B------:R0:W-:Y:S01]  /*1b70*/  STG.E.U16 desc[UR4][R2.64], R12 ;  /* 0x0000000c02007986 */ /* 0x0001e2000c101504 */
[----:B------:R-:W-:Y:S05]  /*1b80*/  @P0 EXIT ;  /* 0x000000000000094d */ /* 0x000fea0003800000 */
[----:B------:R-:W-:Y:S02]  /*1b90*/  LOP3.LUT R14, R14, 0x7ff, RZ, 0xc0, !PT ;  /* 0x000007ff0e0e7812 */ /* 0x000fe400078ec0ff */
[----:B------:R-:W-:Y:S02]  /*1ba0*/  IADD3 R13, P1, R10, 0x2, RZ ;  /* 0x000000020a0d7810 */ /* 0x000fe40007f3e0ff */
[----:B------:R-:W-:Y:S02]  /*1bb0*/  I2FP.F32.U32 R14, R14 ;  /* 0x0000000e000e7245 */ /* 0x000fe40000201000 */
[----:B------:R-:W-:Y:S01]  /*1bc0*/  ISETP.GE.U32.AND P0, PT, R13, R6, PT ;  /* 0x000000060d00720c */ /* 0x000fe20003f06070 */
[----:B------:R-:W-:Y:S02]  /*1bd0*/  IMAD.X R8, RZ, RZ, R11, P1 ;  /* 0x000000ffff087224 */ /* 0x000fe400008e060b */
[----:B------:R-:W-:-:S03]  /*1be0*/  FMUL.FTZ R14, R14, 0.00048828125 ;  /* 0x3a0000000e0e7820 */ /* 0x000fc60000410000 */
[----:B------:R-:W-:Y:S01]  /*1bf0*/  ISETP.GE.AND.EX P0, PT, R8, R7, PT, P0 ;  /* 0x000000070800720c */ /* 0x000fe20003f06300 */
[----:B------:R-:W-:-:S05]  /*1c00*/  FFMA.FTZ R14, R9, R14, R0 ;  /* 0x0000000e090e7223 */ /* 0x000fca0000010000 */
[----:B------:R-:W-:-:S05]  /*1c10*/  F2FP.F16.F32.PACK_AB R14, RZ, R14 ;  /* 0x0000000eff0e723e */ /* 0x000fca00000000ff */
[----:B------:R1:W-:Y:S02]  /*1c20*/  STG.E.U16 desc[UR4][R2.64+0x2], R14 ;  /* 0x0000020e02007986 */ /* 0x0003e4000c101504 */
[----:B------:R-:W-:Y:S05]  /*1c30*/  @P0 EXIT ;  /* 0x000000000000094d */ /* 0x000fea0003800000 */
[----:B------:R-:W-:Y:S02]  /*1c40*/  LOP3.LUT R18, R18, 0x7ff, RZ, 0xc0, !PT ;  /* 0x000007ff12127812 */ /* 0x000fe400078ec0ff */
[----:B------:R-:W-:Y:S02]  /*1c50*/  IADD3 R13, P1, R10, 0x3, RZ ;  /* 0x000000030a0d7810 */ /* 0x000fe40007f3e0ff */
[----:B------:R-:W-:Y:S02]  /*1c60*/  I2FP.F32.U32 R18, R18 ;  /* 0x0000001200127245 */ /* 0x000fe40000201000 */
[----:B------:R-:W-:Y:S02]  /*1c70*/  ISETP.GE.U32.AND P0, PT, R13, R6, PT ;  /* 0x000000060d00720c */ /* 0x000fe40003f06070 */
[----:B------:R-:W-:Y:S01]  /*1c80*/  IADD3.X R10, RZ, R11, RZ, P1, !PT ;  /* 0x0000000bff0a7210 */ /* 0x000fe20000ffe4ff */
[----:B------:R-:W-:-:S03]  /*1c90*/  FMUL.FTZ R18, R18, 0.00048828125 ;  /* 0x3a00000012127820 */ /* 0x000fc60000410000 */
[----:B------:R-:W-:Y:S01]  /*1ca0*/  ISETP.GE.AND.EX P0, PT, R10, R7, PT, P0 ;  /* 0x000000070a00720c */ /* 0x000fe20003f06300 */
[----:B------:R-:W-:-:S05]  /*1cb0*/  FFMA.FTZ R18, R9, R18, R0 ;  /* 0x0000001209127223 */ /* 0x000fca0000010000 */
[----:B------:R-:W-:-:S05]  /*1cc0*/  F2FP.F16.F32.PACK_AB R18, RZ, R18 ;  /* 0x00000012ff12723e */ /* 0x000fca00000000ff */
[----:B------:R2:W-:Y:S02]  /*1cd0*/  STG.E.U16 desc[UR4][R2.64+0x4], R18 ;  /* 0x0000041202007986 */ /* 0x0005e4000c101504 */
[----:B------:R-:W-:Y:S05]  /*1ce0*/  @P0 EXIT ;  /* 0x000000000000094d */ /* 0x000fea0003800000 */
[----:B------:R-:W-:-:S04]  /*1cf0*/  LOP3.LUT R4, R4, 0x7ff, RZ, 0xc0, !PT ;  /* 0x000007ff04047812 */ /* 0x000fc800078ec0ff */
[----:B------:R-:W-:-:S05]  /*1d00*/  I2FP.F32.U32 R4, R4 ;  /* 0x0000000400047245 */ /* 0x000fca0000201000 */
[----:B------:R-:W-:-:S04]  /*1d10*/  FMUL.FTZ R4, R4, 0.00048828125 ;  /* 0x3a00000004047820 */ /* 0x000fc80000410000 */
[----:B------:R-:W-:-:S05]  /*1d20*/  FFMA.FTZ R4, R9, R4, R0 ;  /* 0x0000000409047223 */ /* 0x000fca0000010000 */
[----:B------:R-:W-:-:S05]  /*1d30*/  F2FP.F16.F32.PACK_AB R4, RZ, R4 ;  /* 0x00000004ff04723e */ /* 0x000fca00000000ff */
[----:B------:R-:W-:Y:S01]  /*1d40*/  STG.E.U16 desc[UR4][R2.64+0x6], R4 ;  /* 0x0000060402007986 */ /* 0x000fe2000c101504 */
[----:B------:R-:W-:Y:S05]  /*1d50*/  EXIT ;  /* 0x000000000000794d */ /* 0x000fea0003800000 */
.L_x_118:
[----:B------:R-:W0:Y:S01]  /*1d60*/  LDC.U16 R0, c[0x0][0x234] ;  /* 0x00008d00ff007b82 */ /* 0x000e220000000400 */
[----:B------:R-:W-:Y:S01]  /*1d70*/  LOP3.LUT R14, R14, 0x7ff, RZ, 0xc0, !PT ;  /* 0x000007ff0e0e7812 */ /* 0x000fe200078ec0ff */
[----:B------:R-:W-:Y:S01]  /*1d80*/  ULDC.64 UR6, c[0x0][0x210] ;  /* 0x0000840000067ab9 */ /* 0x000fe20000000a00 */
[----:B------:R-:W-:Y:S02]  /*1d90*/  LOP3.LUT R2, R2, 0x7ff, RZ, 0xc0, !PT ;  /* 0x000007ff02027812 */ /* 0x000fe400078ec0ff */
[----:B------:R-:W-:Y:S02]  /*1da0*/  LOP3.LUT R18, R18, 0x7ff, RZ, 0xc0, !PT ;  /* 0x000007ff12127812 */ /* 0x000fe400078ec0ff */
[----:B------:R-:W-:Y:S01]  /*1db0*/  LOP3.LUT R4, R4, 0x7ff, RZ, 0xc0, !PT ;  /* 0x000007ff04047812 */ /* 0x000fe200078ec0ff */
[----:B------:R-:W1:Y:S01]  /*1dc0*/  LDC.U16 R5, c[0x0][0x232] ;  /* 0x00008c80ff057b82 */ /* 0x000e620000000400 */
[----:B------:R-:W-:Y:S02]  /*1dd0*/  I2FP.F32.U32 R14, R14 ;  /* 0x0000000e000e7245 */ /* 0x000fe40000201000 */
[----:B------:R-:W-:-:S02]  /*1de0*/  I2FP.F32.U32 R18, R18 ;  /* 0x0000001200127245 */ /* 0x000fc40000201000 */
[----:B------:R-:W-:Y:S01]  /*1df0*/  I2FP.F32.U32 R4, R4 ;  /* 0x0000000400047245 */ /* 0x000fe20000201000 */
[----:B------:R-:W-:Y:S02]  /*1e00*/  FMUL.FTZ R14, R14, 0.00048828125 ;  /* 0x3a0000000e0e7820 */ /* 0x000fe40000410000 */
[----:B------:R-:W-:Y:S02]  /*1e10*/  FMUL.FTZ R9, R18, 0.00048828125 ;  /* 0x3a00000012097820 */ /* 0x000fe40000410000 */
[----:B------:R-:W-:Y:S01]  /*1e20*/  FMUL.FTZ R11, R4, 0.00048828125 ;  /* 0x3a000000040b7820 */ /* 0x000fe20000410000 */
[----:B0-----:R-:W-:Y:S02]  /*1e30*/  HADD2.F32 R3, -RZ, R0.H0_H0 ;  /* 0x20000000ff037230 */ /* 0x001fe40000004100 */
[----:B-1----:R-:W-:-:S05]  /*1e40*/  HADD2.F32 R0, -RZ, R5.H0_H0 ;  /* 0x20000005ff007230 */ /* 0x002fca0000004100 */
[----:B------:R-:W-:-:S05]  /*1e50*/  FADD.FTZ R3, R3, -R0 ;  /* 0x8000000003037221 */ /* 0x000fca0000010000 */
[----:B------:R-:W-:-:S05]  /*1e60*/  F2FP.F16.F32.PACK_AB R3, RZ, R3 ;  /* 0x00000003ff03723e */ /* 0x000fca00000000ff */
[----:B------:R-:W-:Y:S01]  /*1e70*/  HADD2.F32 R5, -RZ, R3.H0_H0 ;  /* 0x20000003ff057230 */ /* 0x000fe20000004100 */
[----:B------:R-:W-:Y:S02]  /*1e80*/  I2FP.F32.U32 R3, R2 ;  /* 0x0000000200037245 */ /* 0x000fe40000201000 */
[----:B------:R-:W-:Y:S02]  /*1e90*/  LEA R2, P0, R8, UR6, 0x1 ;  /* 0x0000000608027c11 */ /* 0x000fe4000f8008ff */
[--C-:B------:R-:W-:Y:S01]  /*1ea0*/  FFMA.FTZ R7, R5, R14, R0.reuse ;  /* 0x0000000e05077223 */ /* 0x100fe20000010000 */
[----:B------:R-:W-:Y:S01]  /*1eb0*/  FMUL.FTZ R3, R3, 0.00048828125 ;  /* 0x3a00000003037820 */ /* 0x000fe20000410000 */
[----:B------:R-:W-:-:S03]  /*1ec0*/  FFMA.FTZ R9, R5, R9, R0 ;  /* 0x0000000905097223 */ /* 0x000fc60000010000 */
[--C-:B------:R-:W-:Y:S01]  /*1ed0*/  FFMA.FTZ R4, R3, R5, R0.reuse ;  /* 0x0000000503047223 */ /* 0x100fe20000010000 */
[----:B------:R-:W-:Y:S01]  /*1ee0*/  FFMA.FTZ R0, R5, R11, R0 ;  /* 0x0000000b05007223 */ /* 0x000fe20000010000 */
[----:B------:R-:W-:-:S03]  /*1ef0*/  LEA.HI.X R3, R8, UR7, R17, 0x1, P0 ;  /* 0x0000000708037c11 */ /* 0x000fc600080f0c11 */
[----:B------:R-:W-:Y:S02]  /*1f00*/  F2FP.F16.F32.PACK_AB R4, R7, R4 ;  /* 0x000000040704723e */ /* 0x000fe400000000ff */
[----:B------:R-:W-:-:S05]  /*1f10*/  F2FP.F16.F32.PACK_AB R5, R0, R9 ;  /* 0x000000090005723e */ /* 0x000fca00000000ff */
[----:B------:R-:W-:Y:S01]  /*1f20*/  STG.E.64 desc[UR4][R2.64], R4 ;  /* 0x0000000402007986 */ /* 0x000fe2000c101b04 */
[----:B------:R-:W-:Y:S05]  /*1f30*/  EXIT ;  /* 0x000000000000794d */ /* 0x000fea0003800000 */
        .weak           $__internal_7_$__cuda_sm20_div_s64
        .type           $__internal_7_$__cuda_sm20_div_s64,@function
        .size           $__internal_7_$__cuda_sm20_div_s64,(.L_x_180 - $__internal_7_$__cuda_sm20_div_s64)
$__internal_7_$__cuda_sm20_div_s64:
        /* <DEDUP_REMOVED lines=34> */
[----:B------:R-:W-:Y:S01]  /*2160*/  IMAD.WIDE.U32 R4, P0, R5, R2, R4 ;  /* 0x0000000205047225 */ /* 0x000fe20007800004 */
[----:B------:R-:W-:-:S03]  /*2170*/  HFMA2.MMA R3, -RZ, RZ, 0, 0 ;  /* 0x00000000ff037435 */ /* 0x000fc600000001ff */
[----:B------:R-:W-:-:S04]  /*2180*/  IMAD.HI.U32 R5, P1, R7, R11, R4 ;  /* 0x0000000b07057227 */ /* 0x000fc80007820004 */
[CC--:B------:R-:W-:Y:S02]  /*2190*/  IMAD R4, R7.reuse, R2.reuse, RZ ;  /* 0x0000000207047224 */ /* 0x0c0fe400078e02ff */
[----:B------:R-:W-:-:S03]  /*21a0*/  IMAD.HI.U32 R2, R7, R2, RZ ;  /* 0x0000000207027227 */ /* 0x000fc600078e00ff */
[----:B------:R-:W-:Y:S01]  /*21b0*/  IADD3 R5, P2, R4, R5, RZ ;  /* 0x0000000504057210 */ /* 0x000fe20007f5e0ff */
[----:B------:R-:W-:-:S04]  /*21c0*/  IMAD.X R7, R2, 0x1, R7, P0 ;  /* 0x0000000102077824 */ /* 0x000fc800000e0607 */
        /* <DEDUP_REMOVED lines=27> */
[----:B------:R-:W-:Y:S01]  /*2380*/  LOP3.LUT R6, R9, UR11, RZ, 0x3c, !PT ;  /* 0x0000000b09067c12 */ /* 0x000fe2000f8e3cff */
[----:B------:R-:W-:Y:S01]  /*2390*/  IMAD.X R5, RZ, RZ, R2, P2 ;  /* 0x000000ffff057224 */ /* 0x000fe200010e0602 */
[----:B------:R-:W-:-:S02]  /*23a0*/  SEL R4, R4, R3, P0 ;  /* 0x0000000304047207 */ /* 0x000fc40000000000 */
[----:B------:R-:W-:Y:S02]  /*23b0*/  ISETP.GE.AND P1, PT, R6, RZ, PT ;  /* 0x000000ff0600720c */ /* 0x000fe40003f26270 */
[----:B------:R-:W-:Y:S02]  /*23c0*/  SEL R5, R5, R2, P0 ;  /* 0x0000000205057207 */ /* 0x000fe40000000000 */
[-C--:B------:R-:W-:Y:S02]  /*23d0*/  IADD3 R3, P2, RZ, -R4.reuse, RZ ;  /* 0x80000004ff037210 */ /* 0x080fe40007f5e0ff */
[----:B------:R-:W-:Y:S02]  /*23e0*/  ISETP.NE.U32.AND P0, PT, RZ, UR6, PT ;  /* 0x00000006ff007c0c */ /* 0x000fe4000bf05070 */
[----:B------:R-:W-:Y:S02]  /*23f0*/  IADD3.X R2, RZ, ~R5, RZ, P2, !PT ;  /* 0x80000005ff027210 */ /* 0x000fe400017fe4ff */
[----:B------:R-:W-:-:S02]  /*2400*/  SEL R4, R3, R4, !P1 ;  /* 0x0000000403047207 */ /* 0x000fc40004800000 */
[----:B------:R-:W-:Y:S01]  /*2410*/  SEL R5, R2, R5, !P1 ;  /* 0x0000000502057207 */ /* 0x000fe20004800000 */
[----:B------:R-:W-:Y:S01]  /*2420*/  IMAD.MOV.U32 R2, RZ, RZ, R0 ;  /* 0x000000ffff027224 */ /* 0x000fe200078e0000 */
[----:B------:R-:W-:Y:S02]  /*2430*/  MOV R3, 0x0 ;  /* 0x0000000000037802 */ /* 0x000fe40000000f00 */
[----:B------:R-:W-:-:S04]  /*2440*/  ISETP.NE.AND.EX P0, PT, RZ, UR11, PT, P0 ;  /* 0x0000000bff007c0c */ /* 0x000fc8000bf05300 */
[----:B------:R-:W-:Y:S02]  /*2450*/  SEL R4, R4, 0xffffffff, P0 ;  /* 0xffffffff04047807 */ /* 0x000fe40000000000 */
[----:B------:R-:W-:Y:S01]  /*2460*/  SEL R5, R5, 0xffffffff, P0 ;  /* 0xffffffff05057807 */ /* 0x000fe20000000000 */
[----:B------:R-:W-:Y:S06]  /*2470*/  RET.REL.NODEC R2 `(_ZN2at6native54_GLOBAL__N__f6d41790_21_PhiloxDistribution_cu_0636f2c123philox_multi_key_kernelIN3c104HalfEZZZZNS0_21_philox_uniform_cuda_ERNS_6TensorERKS5_ddENKUlvE_clEvENKUlvE1_clEvENKUlvE_clEvEUlmmE0_ZZZNS0_21_philox_uniform_cuda_ES6_S8_ddENKS9_clEvENKSA_clEvEUlT_E_EEvPSD_PKmllT0_T1_16OffsetCalculatorILi1EjLb0EE) ;  /* 0xffffffd802e07950 */ /* 0x000fec0003c3ffff */
.L_x_119:
        /* <DEDUP_REMOVED lines=16> */
.L_x_180:


//--------------------- .text._ZN2at6native54_GLOBAL__N__f6d41790_21_PhiloxDistribution_cu_0636f2c124philox_single_key_kernelIN3c104HalfEZZZZNS0_21_philox_uniform_cuda_ERNS_6TensorERKS5_ddENKUlvE_clEvENKUlvE1_clEvENKUlvE_clEvEUlmmE0_ZZZNS0_21_philox_uniform_cuda_ES6_S8_ddENKS9_clEvENKSA_clEvEUlT_E_EEvPSD_PKmlT0_T1_ --------------------------
	.section	.text._ZN2at6native54_GLOBAL__N__f6d41790_21_PhiloxDistribution_cu_0636f2c124philox_single_key_kernelIN3c104HalfEZZZZNS0_21_philox_uniform_cuda_ERNS_6TensorERKS5_ddENKUlvE_clEvENKUlvE1_clEvENKUlvE_clEvEUlmmE0_ZZZNS0_21_philox_uniform_cuda_ES6_S8_ddENKS9_clEvENKSA_clEvEUlT_E_EEvPSD_PKmlT0_T1_,"ax",@progbits
	.align	128
.text._ZN2at6native54_GLOBAL__N__f6d41790_21_PhiloxDistribution_cu_0636f2c124philox_single_key_kernelIN3c104HalfEZZZZNS0_21_philox_uniform_cuda_ERNS_6TensorERKS5_ddENKUlvE_clEvENKUlvE1_clEvENKUlvE_clEvEUlmmE0_ZZZNS0_21_philox_uniform_cuda_ES6_S8_ddENKS9_clEvENKSA_clEvEUlT_E_EEvPSD_PKmlT0_T1_:
        .type           _ZN2at6native54_GLOBAL__N__f6d41790_21_PhiloxDistribution_cu_0636f2c124philox_single_key_kernelIN3c104HalfEZZZZNS0_21_philox_uniform_cuda_ERNS_6TensorERKS5_ddENKUlvE_clEvENKUlvE1_clEvENKUlvE_clEvEUlmmE0_ZZZNS0_21_philox_uniform_cuda_ES6_S8_ddENKS9_clEvENKSA_clEvEUlT_E_EEvPSD_PKmlT0_T1_,@function
        .size           _ZN2at6native54_GLOBAL__N__f6d41790_21_PhiloxDistribution_cu_0636f2c124philox_single_key_kernelIN3c104HalfEZZZZNS0_21_philox_uniform_cuda_ERNS_6TensorERKS5_ddENKUlvE_clEvENKUlvE1_clEvENKUlvE_clEvEUlmmE0_ZZZNS0_21_philox_uniform_cuda_ES6_S8_ddENKS9_clEvENKSA_clEvEUlT_E_EEvPSD_PKmlT0_T1_,(.L_x_182 - _ZN2at6native54_GLOBAL__N__f6d41790_21_PhiloxDistribution_cu_0636f2c124philox_single_key_kernelIN3c104HalfEZZZZNS0_21_philox_uniform_cuda_ERNS_6TensorERKS5_ddENKUlvE_clEvENKUlvE1_clEvENKUlvE_clEvEUlmmE0_ZZZNS0_21_philox_uniform_cuda_ES6_S8_ddENKS9_clEvENKSA_clEvEUlT_E_EEvPSD_PKmlT0_T1_)
        .other          _ZN2at6native54_GLOBAL__N__f6d41790_21_PhiloxDistribution_cu_0636f2c124philox_single_key_kernelIN3c104HalfEZZZZNS0_21_philox_uniform_cuda_ERNS_6TensorERKS5_ddENKUlvE_clEvENKUlvE1_clEvENKUlvE_clEvEUlmmE0_ZZZNS0_21_philox_uniform_cuda_ES6_S8_ddENKS9_clEvENKSA_clEvEUlT_E_EEvPSD_PKmlT0_T1_,@"STO_CUDA_ENTRY STV_DEFAULT"
_ZN2at6native54_GLOBAL__N__f6d41790_21_PhiloxDistribution_cu_0636f2c124philox_single_key_kernelIN3c104HalfEZZZZNS0_21_philox_uniform_cuda_ERNS_6TensorERKS5_ddENKUlvE_clEvENKUlvE1_clEvENKUlvE_clEvEUlmmE0_ZZZNS0_21_philox_uniform_cuda_ES6_S8_ddENKS9_clEvENKSA_clEvEUlT_E_EEvPSD_PKmlT0_T1_:
        /* <DEDUP_REMOVED lines=22> */
[----:B------:R-:W-:Y:S01]  /*0160*/  VIADD R19, R5, 0xbb67ae85 ;  /* 0xbb67ae8505137836 */ /* 0x000fe20000000000 */
[----:B------:R-:W0:Y:S01]  /*0170*/  LDC.U16 R10, c[0x0][0x22c] ;  /* 0x00008b00ff0a7b82 */ /* 0x000e220000000400 */
[----:B------:R-:W-:Y:S02]  /*0180*/  ULDC.64 UR6, c[0x0][0x210] ;  /* 0x0000840000067ab9 */ /* 0x000fe40000000a00 */
[----:B------:R-:W-:-:S04]  /*0190*/  IMAD.WIDE.U32 R16, R16, -0x2daee0ad, RZ ;  /* 0xd2511f5310107825 */ /* 0x000fc800078e00ff */
[----:B------:R-:W-:Y:S01]  /*01a0*/  IMAD.X R13, R7, 0x1, R9, P0 ;  /* 0x00000001070d7824 */ /* 0x000fe200000e0609 */
[----:B------:R-:W-:Y:S01]  /*01b0*/  LOP3.LUT R12, R17, R5, RZ, 0x3c, !PT ;  /* 0x00000005110c7212 */ /* 0x000fe200078e3cff */
[----:B------:R-:W-:Y:S01]  /*01c0*/  VIADD R17, R4, 0x9e3779b9 ;  /* 0x9e3779b904117836 */ /* 0x000fe20000000000 */
[----:B------:R-:W1:Y:S02]  /*01d0*/  LDC.U16 R20, c[0x0][0x22a] ;  /* 0x00008a80ff147b82 */ /* 0x000e640000000400 */
[----:B------:R-:W-:Y:S01]  /*01e0*/  LOP3.LUT R14, R13, R4, RZ, 0x3c, !PT ;  /* 0x000000040d0e7212 */ /* 0x000fe200078e3cff */
[----:B------:R-:W-:-:S04]  /*01f0*/  IMAD.WIDE.U32 R12, R12, -0x326172a9, RZ ;  /* 0xcd9e8d570c0c7825 */ /* 0x000fc800078e00ff */
[----:B------:R-:W-:Y:S01]  /*0200*/  IMAD.WIDE.U32 R14, R14, -0x2daee0ad, RZ ;  /* 0xd2511f530e0e7825 */ /* 0x000fe200078e00ff */
[----:B------:R-:W-:-:S03]  /*0210*/  LOP3.LUT R17, R13, R17, RZ, 0x3c, !PT ;  /* 0x000000110d117212 */ /* 0x000fc600078e3cff */
[----:B------:R-:W-:Y:S01]  /*0220*/  VIADD R13, R4, 0x3c6ef372 ;  /* 0x3c6ef372040d7836 */ /* 0x000fe20000000000 */
        /* <DEDUP_REMOVED lines=11> */
[----:B------:R-:W-:Y:S02]  /*02e0*/  VIADD R13, R4, 0x78dde6e4 ;  /* 0x78dde6e4040d7836 */ /* 0x000fe40000000000 */
[----:B0-----:R-:W-:Y:S01]  /*02f0*/  HADD2.F32 R21, -RZ, R10.H0_H0 ;  /* 0x2000000aff157230 */ /* 0x001fe20000004100 */
        /* <DEDUP_REMOVED lines=12> */
[----:B-1----:R-:W-:Y:S01]  /*03c0*/  HADD2.F32 R20, -RZ, R20.H0_H0 ;  /* 0x20000014ff147230 */ /* 0x002fe20000004100 */
[----:B------:R-:W-:Y:S01]  /*03d0*/  LOP3.LUT R19, R15, R16, R19, 0x96, !PT ;  /* 0x000000100f137212 */ /* 0x000fe200078e9613 */
[----:B------:R-:W-:Y:S02]  /*03e0*/  VIADD R15, R5, 0x646e171e ;  /* 0x646e171e050f7836 */ /* 0x000fe40000000000 */
[----:B------:R-:W-:-:S04]  /*03f0*/  IMAD.WIDE.U32 R16, R17, -0x2daee0ad, RZ ;  /* 0xd2511f5311107825 */ /* 0x000fc800078e00ff */
[----:B------:R-:W-:Y:S01]  /*0400*/  FADD.FTZ R21, R21, -R20 ;  /* 0x8000001415157221 */ /* 0x000fe20000010000 */
[----:B------:R-:W-:Y:S01]  /*0410*/  IMAD.WIDE.U32 R18, R19, -0x326172a9, RZ ;  /* 0xcd9e8d5713127825 */ /* 0x000fe200078e00ff */
[----:B------:R-:W-:-:S03]  /*0420*/  LOP3.LUT R15, R17, R14, R15, 0x96, !PT ;  /* 0x0000000e110f7212 */ /* 0x000fc600078e960f */
[----:B------:R-:W-:Y:S01]  /*0430*/  F2FP.F16.F32.PACK_AB R21, RZ, R21 ;  /* 0x00000015ff15723e */ /* 0x000fe200000000ff */
        /* <DEDUP_REMOVED lines=16> */
[----:B------:R-:W-:Y:S02]  /*0540*/  LOP3.LUT R17, R13, R18, R17, 0x96, !PT ;  /* 0x000000120d117212 */ /* 0x000fe400078e9611 */
[----:B------:R-:W-:Y:S01]  /*0550*/  LOP3.LUT R12, R12, 0x7ff, RZ, 0xc0, !PT ;  /* 0x000007ff0c0c7812 */ /* 0x000fe200078ec0ff */
[----:B------:R-:W-:Y:S01]  /*0560*/  VIADD R19, R5, 0x2ad ;  /* 0x000002ad05137836 */ /* 0x000fe20000000000 */
[----:B------:R-:W-:Y:S01]  /*0570*/  LOP3.LUT R14, R14, 0x7ff, RZ, 0xc0, !PT ;  /* 0x000007ff0e0e7812 */ /* 0x000fe200078ec0ff */
[----:B------:R-:W-:Y:S01]  /*0580*/  HADD2.F32 R13, -RZ, R21.H0_H0 ;  /* 0x20000015ff0d7230 */ /* 0x000fe20000004100 */
[----:B------:R-:W-:Y:S02]  /*0590*/  LOP3.LUT R17, R17, 0x7ff, RZ, 0xc0, !PT ;  /* 0x000007ff11117812 */ /* 0x000fe400078ec0ff */
[----:B------:R-:W-:Y:S02]  /*05a0*/  LOP3.LUT R19, R15, R16, R19, 0x96, !PT ;  /* 0x000000100f137212 */ /* 0x000fe400078e9613 */
[----:B------:R-:W-:-:S02]  /*05b0*/  I2FP.F32.U32 R10, R12 ;  /* 0x0000000c000a7245 */ /* 0x000fc40000201000 */
[----:B------:R-:W-:Y:S02]  /*05c0*/  LOP3.LUT R19, R19, 0x7ff, RZ, 0xc0, !PT ;  /* 0x000007ff13137812 */ /* 0x000fe400078ec0ff */
[----:B------:R-:W-:Y:S01]  /*05d0*/  I2FP.F32.U32 R14, R14 ;  /* 0x0000000e000e7245 */ /* 0x000fe20000201000 */
[----:B------:R-:W-:Y:S01]  /*05e0*/  FMUL.FTZ R10, R10, 0.00048828125 ;  /* 0x3a0000000a0a7820 */ /* 0x000fe20000410000 */
[----:B------:R-:W-:Y:S02]  /*05f0*/  I2FP.F32.U32 R17, R17 ;  /* 0x0000001100117245 */ /* 0x000fe40000201000 */
[----:B------:R-:W-:Y:S01]  /*0600*/  I2FP.F32.U32 R19, R19 ;  /* 0x0000001300137245 */ /* 0x000fe20000201000 */
[----:B------:R-:W-:Y:S01]  /*0610*/  FMUL.FTZ R15, R14, 0.00048828125 ;  /* 0x3a0000000e0f7820 */ /* 0x000fe20000410000 */
[----:B------:R-:W-:Y:S01]  /*0620*/  LEA R12, P0, R8, UR6, 0x3 ;  /* 0x00000006080c7c11 */ /* 0x000fe2000f8018ff */
[----:B------:R-:W-:Y:S01]  /*0630*/  FMUL.FTZ R17, R17, 0.00048828125 ;  /* 0x3a00000011117820 */ /* 0x000fe20000410000 */
[--C-:B------:R-:W-:Y:S01]  /*0640*/  FFMA.FTZ R10, R13, R10, R20.reuse ;  /* 0x0000000a0d0a7223 */ /* 0x100fe20000010014 */
[----:B------:R-:W-:Y:S01]  /*0650*/  FMUL.FTZ R19, R19, 0.00048828125 ;  /* 0x3a00000013137820 */ /* 0x000fe20000410000 */
[--C-:B------:R-:W-:Y:S01]  /*0660*/  FFMA.FTZ R14, R13, R15, R20.reuse ;  /* 0x0000000f0d0e7223 */ /* 0x100fe20000010014 */
[----:B------:R-:W-:-:S02]  /*0670*/  FFMA.FTZ R17, R17, R13, R20 ;  /* 0x0000000d11117223 */ /* 0x000fc40000010014 */
[----:B------:R-:W-:Y:S01]  /*0680*/  FFMA.FTZ R19, R13, R19, R20 ;  /* 0x000000130d137223 */ /* 0x000fe20000010014 */
[----:B------:R-:W-:Y:S02]  /*0690*/  LEA.HI.X R13, R8, UR7, R9, 0x3, P0 ;  /* 0x00000007080d7c11 */ /* 0x000fe400080f1c09 */
[----:B------:R-:W-:Y:S02]  /*06a0*/  F2FP.F16.F32.PACK_AB R8, R10, R17 ;  /* 0x000000110a08723e */ /* 0x000fe400000000ff */
[----:B------:R-:W-:-:S05]  /*06b0*/  F2FP.F16.F32.PACK_AB R9, R14, R19 ;  /* 0x000000130e09723e */ /* 0x000fca00000000ff */
[----:B------:R0:W-:Y:S02]  /*06c0*/  STG.E.64 desc[UR4][R12.64], R8 ;  /* 0x000000080c007986 */ /* 0x0001e4000c101b04 */
.L_x_121:
[----:B------:R-:W-:Y:S05]  /*06d0*/  BSYNC B0 ;  /* 0x0000000000007941 */ /* 0x000fea0003800000 */
.L_x_120:
[----:B------:R-:W-:Y:S05]  /*06e0*/  @P1 EXIT ;  /* 0x000000000000194d */ /* 0x000fea0003800000 */
[----:B0----5:R-:W-:Y:S01]  /*06f0*/  IADD3 R8, P0, R6, R11, RZ ;  /* 0x0000000b06087210 */ /* 0x021fe20007f1e0ff */
[----:B------:R-:W-:-:S04]  /*0700*/  VIADD R15, R5, 0xbb67ae85 ;  /* 0xbb67ae85050f7836 */ /* 0x000fc80000000000 */
        /* <DEDUP_REMOVED lines=8> */
[----:B------:R-:W-:-:S03]  /*0790*/  LOP3.LUT R9, R7, R9, RZ, 0x3c, !PT ;  /* 0x0000000907097212 */ /* 0x000fc600078e3cff */
[----:B------:R-:W-:Y:S01]  /*07a0*/  VIADD R7, R5, 0x76cf5d0a ;  /* 0x76cf5d0a05077836 */ /* 0x000fe20000000000 */
[----:B------:R-:W-:Y:S01]  /*07b0*/  LOP3.LUT R14, R13, R8, R15, 0x96, !PT ;  /* 0x000000080d0e7212 */ /* 0x000fe200078e960f */
[----:B------:R-:W-:-:S04]  /*07c0*/  IMAD.WIDE.U32 R8, R9, -0x2daee0ad, RZ ;  /* 0xd2511f5309087825 */ /* 0x000fc800078e00ff */
[----:B------:R-:W-:Y:S01]  /*07d0*/  IMAD.WIDE.U32 R14, R14, -0x326172a9, RZ ;  /* 0xcd9e8d570e0e7825 */ /* 0x000fe200078e00ff */
[----:B------:R-:W-:-:S03]  /*07e0*/  LOP3.LUT R7, R9, R12, R7, 0x96, !PT ;  /* 0x0000000c09077212 */ /* 0x000fc600078e9607 */
[C---:B------:R-:W-:Y:S02]  /*07f0*/  VIADD R13, R4.reuse, 0x3c6ef372 ;  /* 0x3c6ef372040d7836 */ /* 0x040fe40000000000 */
[----:B------:R-:W-:-:S03]  /*0800*/  VIADD R9, R4, 0xdaa66d2b ;  /* 0xdaa66d2b04097836 */ /* 0x000fc60000000000 */
        /* <DEDUP_REMOVED lines=16> */
[----:B------:R-:W-:Y:S02]  /*0910*/  VIADD R13, R5, 0xa9066899 ;  /* 0xa9066899050d7836 */ /* 0x000fe40000000000 */
[----:B------:R-:W-:Y:S02]  /*0920*/  IMAD.SHL.U32 R9, R11, 0x4, RZ ;  /* 0x000000040b097824 */ /* 0x000fe400078e00ff */
[----:B------:R-:W-:Y:S01]  /*0930*/  VIADD R7, R5, 0x646e171e ;  /* 0x646e171e05077836 */ /* 0x000fe20000000000 */
[----:B------:R-:W-:Y:S01]  /*0940*/  LOP3.LUT R18, R17, R8, R13, 0x96, !PT ;  /* 0x0000000811127212 */ /* 0x000fe200078e960d */
[----:B------:R-:W-:Y:S01]  /*0950*/  IMAD.WIDE.U32 R12, R12, -0x2daee0ad, RZ ;  /* 0xd2511f530c0c7825 */ /* 0x000fe200078e00ff */
[----:B------:R-:W-:-:S03]  /*0960*/  ISETP.GE.U32.AND P0, PT, R9, R2, PT ;  /* 0x000000020900720c */ /* 0x000fc60003f06070 */
[----:B------:R-:W-:Y:S01]  /*0970*/  IMAD.WIDE.U32 R18, R18, -0x326172a9, RZ ;  /* 0xcd9e8d5712127825 */ /* 0x000fe200078e00ff */
[----:B------:R-:W-:Y:S02]  /*0980*/  ISETP.GE.AND.EX P0, PT, R0, R3, PT, P0 ;  /* 0x000000030000720c */ /* 0x000fe40003f06300 */
[----:B------:R-:W-:Y:S01]  /*0990*/  LOP3.LUT R7, R13, R16, R7, 0x96, !PT ;  /* 0x000000100d077212 */ /* 0x000fe200078e9607 */
[C---:B------:R-:W-:Y:S02]  /*09a0*/  VIADD R15, R4.reuse, 0xb54cda56 ;  /* 0xb54cda56040f7836 */ /* 0x040fe40000000000 */
[----:B------:R-:W-:Y:S02]  /*09b0*/  VIADD R13, R4, 0x5384540f ;  /* 0x5384540f040d7836 */ /* 0x000fe40000000000 */
[----:B------:R-:W-:Y:S01]  /*09c0*/  VIADD R11, R5, 0x1fd5c5a3 ;  /* 0x1fd5c5a3050b7836 */ /* 0x000fe20000000000 */
[----:B------:R-:W-:Y:S01]  /*09d0*/  LOP3.LUT R14, R19, R6, R15, 0x96, !PT ;  /* 0x00000006130e7212 */ /* 0x000fe200078e960f */
[----:B------:R-:W-:-:S04]  /*09e0*/  IMAD.WIDE.U32 R6, R7, -0x326172a9, RZ ;  /* 0xcd9e8d5707067825 */ /* 0x000fc800078e00ff */
[----:B------:R-:W-:Y:S01]  /*09f0*/  IMAD.WIDE.U32 R14, R14, -0x2daee0ad, RZ ;  /* 0xd2511f530e0e7825 */ /* 0x000fe200078e00ff */
[----:B------:R-:W-:-:S04]  /*0a00*/  LOP3.LUT R13, R7, R18, R13, 0x96, !PT ;  /* 0x00000012070d7212 */ /* 0x000fc800078e960d */
[----:B------:R-:W-:Y:S01]  /*0a10*/  LOP3.LUT R10, R15, R12, R11, 0x96, !PT ;  /* 0x0000000c0f0a7212 */ /* 0x000fe200078e960b */
[----:B------:R-:W-:Y:S06]  /*0a20*/  @P0 EXIT ;  /* 0x000000000000094d */ /* 0x000fec0003800000 */
[----:B------:R-:W-:Y:S01]  /*0a30*/  LOP3.LUT R7, RZ, R9, RZ, 0x33, !PT ;  /* 0x00000009ff077212 */ /* 0x000fe200078e33ff */
[----:B------:R-:W-:Y:S01]  /*0a40*/  IMAD.WIDE.U32 R10, R10, -0x326172a9, RZ ;  /* 0xcd9e8d570a0a7825 */ /* 0x000fe200078e00ff */
[----:B------:R-:W-:Y:S02]  /*0a50*/  LOP3.LUT R16, RZ, R0, RZ, 0x33, !PT ;  /* 0x00000000ff107212 */ /* 0x000fe400078e33ff */
[----:B------:R-:W-:Y:S01]  /*0a60*/  IADD3 R7, P1, R7, R2, RZ ;  /* 0x0000000207077210 */ /* 0x000fe20007f3e0ff */
[----:B------:R-:W-:Y:S02]  /*0a70*/  VIADD R15, R4, 0xf1bbcdc8 ;  /* 0xf1bbcdc8040f7836 */ /* 0x000fe40000000000 */
[----:B------:R-:W-:Y:S01]  /*0a80*/  IMAD.WIDE.U32 R12, R13, -0x2daee0ad, RZ ;  /* 0xd2511f530d0c7825 */ /* 0x000fe200078e00ff */
[----:B------:R-:W-:Y:S02]  /*0a90*/  ISETP.GE.U32.AND P0, PT, R7, 0x3, PT ;  /* 0x000000030700780c */ /* 0x000fe40003f06070 */
[----:B------:R-:W-:Y:S01]  /*0aa0*/  LOP3.LUT R15, R11, R6, R15, 0x96, !PT ;  /* 0x000000060b0f7212 */ /* 0x000fe200078e960f */
[----:B------:R-:W-:-:S02]  /*0ab0*/  VIADD R17, R5, 0xdb3d7428 ;  /* 0xdb3d742805117836 */ /* 0x000fc40000000000 */
[----:B------:R-:W-:Y:S02]  /*0ac0*/  VIADD R8, R5, 0x96a522ad ;  /* 0x96a522ad05087836 */ /* 0x000fe40000000000 */
[----:B------:R-:W-:Y:S01]  /*0ad0*/  IMAD.HI.U32 R11, R15, -0x2daee0ad, RZ ;  /* 0xd2511f530f0b7827 */ /* 0x000fe200078e00ff */
[----:B------:R-:W-:-:S03]  /*0ae0*/  LOP3.LUT R6, R13, R14, R17, 0x96, !PT ;  /* 0x0000000e0d067212 */ /* 0x000fc600078e9611 */
[----:B------:R-:W-:Y:S02]  /*0af0*/  IMAD.X R13, R16, 0x1, R3, P1 ;  /* 0x00000001100d7824 */ /* 0x000fe400008e0603 */
[----:B------:R-:W-:-:S03]  /*0b00*/  IMAD.WIDE.U32 R6, R6, -0x326172a9, RZ ;  /* 0xcd9e8d5706067825 */ /* 0x000fc600078e00ff */
[----:B------:R-:W-:Y:S01]  /*0b10*/  ISETP.GE.U32.AND.EX P0, PT, R13, RZ, PT, P0 ;  /* 0x000000ff0d00720c */ /* 0x000fe20003f06100 */
[----:B------:R-:W-:Y:S01]  /*0b20*/  VIADD R5, R4, 0x8ff34781 ;  /* 0x8ff3478104057836 */ /* 0x000fe20000000000 */
[----:B------:R-:W-:Y:S01]  /*0b30*/  LOP3.LUT R4, R11, R12, R8, 0x96, !PT ;  /* 0x0000000c0b047212 */ /* 0x000fe200078e9608 */
[----:B------:R-:W-:Y:S02]  /*0b40*/  IMAD.IADD R13, R2, 0x1, -R9 ;  /* 0x00000001020d7824 */ /* 0x000fe400078e0a09 */
[----:B------:R-:W-:Y:S01]  /*0b50*/  IMAD.MOV.U32 R11, RZ, RZ, RZ ;  /* 0x000000ffff0b7224 */ /* 0x000fe200078e00ff */
[----:B------:R-:W-:Y:S01]  /*0b60*/  LOP3.LUT R10, R7, R10, R5, 0x96, !PT ;  /* 0x0000000a070a7212 */ /* 0x000fe200078e9605 */
[----:B------:R-:W-:Y:S01]  /*0b70*/  IMAD R5, R15, -0x2daee0ad, RZ ;  /* 0xd2511f530f057824 */ /* 0x000fe200078e02ff */
[----:B------:R-:W-:-:S05]  /*0b80*/  LOP3.LUT R8, R13, 0x3, RZ, 0xc0, !PT ;  /* 0x000000030d087812 */ /* 0x000fca00078ec0ff */
[----:B------:R-:W-:Y:S05]  /*0b90*/  @!P0 BRA `(.L_x_122) ;  /* 0x0000000800808947 */ /* 0x000fea0003800000 */
[----:B------:R-:W0:Y:S01]  /*0ba0*/  LDC.64 R14, c[0x0][0x210] ;  /* 0x00008400ff0e7b82 */ /* 0x000e220000000a00 */
[----:B------:R-:W-:-:S07]  /*0bb0*/  IADD3 R13, P0, P1, R9, -R2, R8 ;  /* 0x80000002090d7210 */ /* 0x000fce000791e008 */
[----:B------:R-:W1:Y:S08]  /*0bc0*/  LDC.U16 R11, c[0x0][0x22c] ;  /* 0x00008b00ff0b7b82 */ /* 0x000e700000000400 */
[----:B------:R-:W2:Y:S01]  /*0bd0*/  LDC.U16 R12, c[0x0][0x22a] ;  /* 0x00008a80ff0c7b82 */ /* 0x000ea20000000400 */
[----:B0-----:R-:W-:Y:S02]  /*0be0*/  LEA R2, P2, R9, R14, 0x1 ;  /* 0x0000000e09027211 */ /* 0x001fe400078408ff */
[----:B------:R-:W-:-:S02]  /*0bf0*/  IADD3.X R14, R0, ~R3, RZ, P0, P1 ;  /* 0x80000003000e7210 */ /* 0x000fc400007e24ff */
[----:B------:R-:W-:Y:S02]  /*0c00*/  LEA.HI.X R15, R9, R15, R0, 0x1, P2 ;  /* 0x0000000f090f7211 */ /* 0x000fe400010f0c00 */
[----:B------:R-:W-:Y:S01]  /*0c10*/  ISETP.GE.AND P0, PT, R14, RZ, PT ;  /* 0x000000ff0e00720c */ /* 0x000fe20003f06270 */
[----:B-1----:R-:W-:Y:S01]  /*0c20*/  HADD2.F32 R11, -RZ, R11.H0_H0 ;  /* 0x2000000bff0b7230 */ /* 0x002fe20000004100 */
[----:B------:R-:W-:-:S05]  /*0c30*/  IADD3 R2, P1, R2, 0x4, RZ ;  /* 0x0000000402027810 */ /* 0x000fca0007f3e0ff */
[----:B------:R-:W-:Y:S02]  /*0c40*/  IMAD.X R3, RZ, RZ, R15, P1 ;  /* 0x000000ffff037224 */ /* 0x000fe400008e060f */
[----:B--2---:R-:W-:-:S05]  /*0c50*/  HADD2.F32 R12, -RZ, R12.H0_H0 ;  /* 0x2000000cff0c7230 */ /* 0x004fca0000004100 */
[----:B------:R-:W-:-:S05]  /*0c60*/  FADD.FTZ R11, R11, -R12 ;  /* 0x8000000c0b0b7221 */ /* 0x000fca0000010000 */
[----:B------:R-:W-:-:S05]  /*0c70*/  F2FP.F16.F32.PACK_AB R11, RZ, R11 ;  /* 0x0000000bff0b723e */ /* 0x000fca00000000ff */
[----:B------:R-:W-:Y:S02]  /*0c80*/  HADD2.F32 R15, -RZ, R11.H0_H0 ;  /* 0x2000000bff0f7230 */ /* 0x000fe40000004100 */
[----:B------:R-:W-:Y:S01]  /*0c90*/  IMAD.MOV.U32 R11, RZ, RZ, RZ ;  /* 0x000000ffff0b7224 */ /* 0x000fe200078e00ff */
[----:B------:R-:W-:Y:S06]  /*0ca0*/  @P0 BRA `(.L_x_123) ;  /* 0x0000000400b40947 */ /* 0x000fec0003800000 */
[----:B------:R-:W-:-:S04]  /*0cb0*/  IADD3 R16, P0, RZ, -R13, RZ ;  /* 0x8000000dff107210 */ /* 0x000fc80007f1e0ff */
[----:B------:R-:W-:Y:S01]  /*0cc0*/  ISETP.GT.U32.AND P1, PT, R16, 0xc, PT ;  /* 0x0000000c1000780c */ /* 0x000fe20003f24070 */
[----:B------:R-:W-:Y:S01]  /*0cd0*/  IMAD.X R16, RZ, RZ, ~R14, P0 ;  /* 0x000000ffff107224 */ /* 0x000fe200000e0e0e */
[----:B------:R-:W-:-:S04]  /*0ce0*/  PLOP3.LUT P0, PT, PT, PT, PT, 0x80, 0x0 ;  /* 0x000000000000781c */ /* 0x000fc80003f0f070 */
[----:B------:R-:W-:-:S13]  /*0cf0*/  ISETP.GT.AND.EX P1, PT, R16, RZ, PT, P1 ;  /* 0x000000ff1000720c */ /* 0x000fda0003f24310 */
[----:B------:R-:W-:Y:S05]  /*0d00*/  @!P1 BRA `(.L_x_124) ;  /* 0x0000000000dc9947 */ /* 0x000fea0003800000 */
[----:B------:R-:W-:Y:S02]  /*0d10*/  LOP3.LUT R18, R4, 0x7ff, RZ, 0xc0, !PT ;  /* 0x000007ff04127812 */ /* 0x000fe400078ec0ff */
[----:B------:R-:W-:Y:S02]  /*0d20*/  LOP3.LUT R16, R10, 0x7ff, RZ, 0xc0, !PT ;  /* 0x000007ff0a107812 */ /* 0x000fe400078ec0ff */
[----:B------:R-:W-:Y:S02]  /*0d30*/  LOP3.LUT R17, R6, 0x7ff, RZ, 0xc0, !PT ;  /* 0x000007ff06117812 */ /* 0x000fe400078ec0ff */
[----:B------:R-:W-:Y:S02]  /*0d40*/  LOP3.LUT R19, R5, 0x7ff, RZ, 0xc0, !PT ;  /* 0x000007ff05137812 */ /* 0x000fe400078ec0ff */
[----:B------:R-:W-:Y:S02]  /*0d50*/  I2FP.F32.U32 R18, R18 ;  /* 0x0000001200127245 */ /* 0x000fe40000201000 */
[----:B------:R-:W-:-:S02]  /*0d60*/  I2FP.F32.U32 R16, R16 ;  /* 0x0000001000107245 */ /* 0x000fc40000201000 */
[----:B------:R-:W-:Y:S02]  /*0d70*/  I2FP.F32.U32 R17, R17 ;  /* 0x0000001100117245 */ /* 0x000fe40000201000 */
[----:B------:R-:W-:Y:S01]  /*0d80*/  I2FP.F32.U32 R20, R19 ;  /* 0x0000001300147245 */ /* 0x000fe20000201000 */
[----:B------:R-:W-:Y:S01]  /*0d90*/  FMUL.FTZ R19, R18, 0.00048828125 ;  /* 0x3a00000012137820 */ /* 0x000fe20000410000 */
[----:B------:R-:W-:Y:S01]  /*0da0*/  FMUL.FTZ R16, R16, 0.00048828125 ;  /* 0x3a00000010107820 */ /* 0x000fe20000410000 */
[----:B------:R-:W-:Y:S01]  /*0db0*/  FMUL.FTZ R17, R17, 0.00048828125 ;  /* 0x3a00000011117820 */ /* 0x000fe20000410000 */
[----:B------:R-:W-:Y:S01]  /*0dc0*/  PLOP3.LUT P0, PT, PT, PT, PT, 0x8, 0x0 ;  /* 0x000000000000781c */ /* 0x000fe20003f0e170 */
[----:B------:R-:W-:Y:S01]  /*0dd0*/  FMUL.FTZ R21, R20, 0.00048828125 ;  /* 0x3a00000014157820 */ /* 0x000fe20000410000 */
[C-C-:B------:R-:W-:Y:S01]  /*0de0*/  FFMA.FTZ R18, R15.reuse, R19, R12.reuse ;  /* 0x000000130f127223 */ /* 0x140fe2000001000c */
[C-C-:B------:R-:W-:Y:S01]  /*0df0*/  FFMA.FTZ R16, R15.reuse, R16, R12.reuse ;  /* 0x000000100f107223 */ /* 0x140fe2000001000c */
[C-C-:B------:R-:W-:Y:S01]  /*0e00*/  FFMA.FTZ R17, R15.reuse, R17, R12.reuse ;  /* 0x000000110f117223 */ /* 0x140fe2000001000c */
[----:B------:R-:W-:-:S02]  /*0e10*/  FFMA.FTZ R19, R15, R21, R12 ;  /* 0x000000150f137223 */ /* 0x000fc4000001000c */
[----:B------:R-:W-:Y:S02]  /*0e20*/  F2FP.F16.F32.PACK_AB R18, RZ, R18 ;  /* 0x00000012ff12723e */ /* 0x000fe400000000ff */
[----:B------:R-:W-:Y:S02]  /*0e30*/  F2FP.F16.F32.PACK_AB R16, RZ, R16 ;  /* 0x00000010ff10723e */ /* 0x000fe400000000ff */
[----:B------:R-:W-:Y:S02]  /*0e40*/  F2FP.F16.F32.PACK_AB R17, RZ, R17 ;  /* 0x00000011ff11723e */ /* 0x000fe400000000ff */
[----:B------:R-:W-:-:S07]  /*0e50*/  F2FP.F16.F32.PACK_AB R19, RZ, R19 ;  /* 0x00000013ff13723e */ /* 0x000fce00000000ff */
.L_x_125:
[----:B------:R-:W-:Y:S01]  /*0e60*/  IADD3 R13, P1, R13, 0x10, RZ ;  /* 0x000000100d0d7810 */ /* 0x000fe20007f3e0ff */
[----:B------:R-:W-:Y:S01]  /*0e70*/  STG.E.U16 desc[UR4][R2.64+-0x4], R16 ;  /* 0xfffffc1002007986 */ /* 0x000fe2000c101504 */
[----:B------:R-:W-:Y:S01]  /*0e80*/  PRMT R20, R16, 0x7610, R20 ;  /* 0x0000761010147816 */ /* 0x000fe20000000014 */
[----:B------:R-:W-:Y:S01]  /*0e90*/  VIADD R11, R11, 0x10 ;  /* 0x000000100b0b7836 */ /* 0x000fe20000000000 */
[----:B------:R-:W-:Y:S01]  /*0ea0*/  PRMT R21, R17, 0x7610, R21 ;  /* 0x0000761011157816 */ /* 0x000fe20000000015 */
[----:B------:R-:W-:Y:S01]  /*0eb0*/  IMAD.X R14, RZ, RZ, R14, P1 ;  /* 0x000000ffff0e7224 */ /* 0x000fe200008e060e */
[----:B------:R-:W-:Y:S01]  /*0ec0*/  ISETP.GE.U32.AND P1, PT, R13, -0xc, PT ;  /* 0xfffffff40d00780c */ /* 0x000fe20003f26070 */
[----:B------:R0:W-:Y:S01]  /*0ed0*/  STG.E.U16 desc[UR4][R2.64+0x4], R20 ;  /* 0x0000041402007986 */ /* 0x0001e2000c101504 */
[----:B------:R-:W-:Y:S02]  /*0ee0*/  PRMT R22, R18, 0x7610, R22 ;  /* 0x0000761012167816 */ /* 0x000fe40000000016 */
[----:B------:R-:W-:Y:S01]  /*0ef0*/  ISETP.GE.AND.EX P1, PT, R14, -0x1, PT, P1 ;  /* 0xffffffff0e00780c */ /* 0x000fe20003f26310 */
[----:B------:R1:W-:Y:S01]  /*0f00*/  STG.E.U16 desc[UR4][R2.64+0x6], R21 ;  /* 0x0000061502007986 */ /* 0x0003e2000c101504 */
[----:B------:R-:W-:-:S02]  /*0f10*/  PRMT R23, R19, 0x7610, R23 ;  /* 0x0000761013177816 */ /* 0x000fc40000000017 */
[----:B------:R-:W-:Y:S01]  /*0f20*/  PRMT R24, R17, 0x7610, R24 ;  /* 0x0000761011187816 */ /* 0x000fe20000000018 */
[----:B------:R-:W-:Y:S01]  /*0f30*/  STG.E.U16 desc[UR4][R2.64+-0x2], R17 ;  /* 0xfffffe1102007986 */ /* 0x000fe2000c101504 */
[----:B------:R-:W-:Y:S02]  /*0f40*/  PRMT R25, R18, 0x7610, R25 ;  /* 0x0000761012197816 */ /* 0x000fe40000000019 */
[----:B------:R-:W-:Y:S01]  /*0f50*/  PRMT R26, R16, 0x7610, R26 ;  /* 0x00007610101a7816 */ /* 0x000fe2000000001a */
[----:B------:R-:W-:Y:S01]  /*0f60*/  STG.E.U16 desc[UR4][R2.64], R18 ;  /* 0x0000001202007986 */ /* 0x000fe2000c101504 */
[----:B0-----:R-:W-:Y:S02]  /*0f70*/  IADD3 R20, P2, R2, 0x20, RZ ;  /* 0x0000002002147810 */ /* 0x001fe40007f5e0ff */
[----:B------:R-:W-:Y:S01]  /*0f80*/  PRMT R27, R19, 0x7610, R27 ;  /* 0x00007610131b7816 */ /* 0x000fe2000000001b */
[----:B------:R-:W-:Y:S02]  /*0f90*/  STG.E.U16 desc[UR4][R2.64+0x2], R19 ;  /* 0x0000021302007986 */ /* 0x000fe4000c101504 */
[----:B-1----:R-:W-:-:S02]  /*0fa0*/  IMAD.X R21, RZ, RZ, R3, P2 ;  /* 0x000000ffff157224 */ /* 0x002fc400010e0603 */
[----:B------:R-:W-:Y:S04]  /*0fb0*/  STG.E.U16 desc[UR4][R2.64+0x8], R22 ;  /* 0x0000081602007986 */ /* 0x000fe8000c101504 */
        /* <DEDUP_REMOVED lines=12> */
.L_x_124:
[----:B------:R-:W-:-:S04]  /*1080*/  IADD3 R16, P2, RZ, -R13, RZ ;  /* 0x8000000dff107210 */ /* 0x000fc80007f5e0ff */
[----:B------:R-:W-:Y:S01]  /*1090*/  ISETP.GT.U32.AND P1, PT, R16, 0x4, PT ;  /* 0x000000041000780c */ /* 0x000fe20003f24070 */
[----:B------:R-:W-:-:S05]  /*10a0*/  IMAD.X R16, RZ, RZ, ~R14, P2 ;  /* 0x000000ffff107224 */ /* 0x000fca00010e0e0e */
[----:B------:R-:W-:-:S13]  /*10b0*/  ISETP.GT.AND.EX P1, PT, R16, RZ, PT, P1 ;  /* 0x000000ff1000720c */ /* 0x000fda0003f24310 */
[----:B------:R-:W-:Y:S05]  /*10c0*/  @!P1 BRA `(.L_x_126) ;  /* 0x0000000000a09947 */ /* 0x000fea0003800000 */
[----:B------:R-:W-:Y:S01]  /*10d0*/  LOP3.LUT R16, R10, 0x7ff, RZ, 0xc0, !PT ;  /* 0x000007ff0a107812 */ /* 0x000fe200078ec0ff */
[----:B------:R-:W-:Y:S01]  /*10e0*/  VIADD R11, R11, 0x8 ;  /* 0x000000080b0b7836 */ /* 0x000fe20000000000 */
[----:B------:R-:W-:Y:S02]  /*10f0*/  LOP3.LUT R17, R6, 0x7ff, RZ, 0xc0, !PT ;  /* 0x000007ff06117812 */ /* 0x000fe400078ec0ff */
[----:B------:R-:W-:Y:S02]  /*1100*/  I2FP.F32.U32 R16, R16 ;  /* 0x0000001000107245 */ /* 0x000fe40000201000 */
[----:B------:R-:W-:Y:S02]  /*1110*/  LOP3.LUT R18, R4, 0x7ff, RZ, 0xc0, !PT ;  /* 0x000007ff04127812 */ /* 0x000fe400078ec0ff */
[----:B------:R-:W-:Y:S01]  /*1120*/  LOP3.LUT R19, R5, 0x7ff, RZ, 0xc0, !PT ;  /* 0x000007ff05137812 */ /* 0x000fe200078ec0ff */
[----:B------:R-:W-:Y:S01]  /*1130*/  FMUL.FTZ R16, R16, 0.00048828125 ;  /* 0x3a00000010107820 */ /* 0x000fe20000410000 */
[----:B------:R-:W-:-:S02]  /*1140*/  I2FP.F32.U32 R17, R17 ;  /* 0x0000001100117245 */ /* 0x000fc40000201000 */
[----:B------:R-:W-:Y:S01]  /*1150*/  I2FP.F32.U32 R18, R18 ;  /* 0x0000001200127245 */ /* 0x000fe20000201000 */
[--C-:B------:R-:W-:Y:S01]  /*1160*/  FFMA.FTZ R16, R15, R16, R12.reuse ;  /* 0x000000100f107223 */ /* 0x100fe2000001000c */
[----:B------:R-:W-:Y:S01]  /*1170*/  I2FP.F32.U32 R19, R19 ;  /* 0x0000001300137245 */ /* 0x000fe20000201000 */
[----:B------:R-:W-:Y:S01]  /*1180*/  FMUL.FTZ R17, R17, 0.00048828125 ;  /* 0x3a00000011117820 */ /* 0x000fe20000410000 */
[----:B------:R-:W-:Y:S01]  /*1190*/  IADD3 R13, P2, R13, 0x8, RZ ;  /* 0x000000080d0d7810 */ /* 0x000fe20007f5e0ff */
[----:B------:R-:W-:Y:S01]  /*11a0*/  FMUL.FTZ R18, R18, 0.00048828125 ;  /* 0x3a00000012127820 */ /* 0x000fe20000410000 */
[----:B------:R-:W-:Y:S01]  /*11b0*/  F2FP.F16.F32.PACK_AB R16, RZ, R16 ;  /* 0x00000010ff10723e */ /* 0x000fe200000000ff */
[----:B------:R-:W-:Y:S01]  /*11c0*/  FMUL.FTZ R19, R19, 0.00048828125 ;  /* 0x3a00000013137820 */ /* 0x000fe20000410000 */
[C-C-:B------:R-:W-:Y:S01]  /*11d0*/  FFMA.FTZ R17, R15.reuse, R17, R12.reuse ;  /* 0x000000110f117223 */ /* 0x140fe2000001000c */
[C---:B------:R-:W-:Y:S01]  /*11e0*/  FFMA.FTZ R18, R15.reuse, R18, R12 ;  /* 0x000000120f127223 */ /* 0x040fe2000001000c */
[----:B------:R-:W-:Y:S01]  /*11f0*/  PRMT R20, R16, 0x7610, R20 ;  /* 0x0000761010147816 */ /* 0x000fe20000000014 */
[----:B------:R-:W-:Y:S01]  /*1200*/  FFMA.FTZ R19, R15, R19, R12 ;  /* 0x000000130f137223 */ /* 0x000fe2000001000c */
[----:B------:R0:W-:Y:S01]  /*1210*/  STG.E.U16 desc[UR4][R2.64+-0x4], R16 ;  /* 0xfffffc1002007986 */ /* 0x0001e2000c101504 */
[----:B------:R-:W-:Y:S01]  /*1220*/  F2FP.F16.F32.PACK_AB R17, RZ, R17 ;  /* 0x00000011ff11723e */ /* 0x000fe200000000ff */
[----:B------:R-:W-:Y:S01]  /*1230*/  IMAD.X R14, RZ, RZ, R14, P2 ;  /* 0x000000ffff0e7224 */ /* 0x000fe200010e060e */
[----:B------:R-:W-:Y:S01]  /*1240*/  F2FP.F16.F32.PACK_AB R18, RZ, R18 ;  /* 0x00000012ff12723e */ /* 0x000fe200000000ff */
[----:B------:R-:W-:Y:S01]  /*1250*/  STG.E.U16 desc[UR4][R2.64+0x4], R20 ;  /* 0x0000041402007986 */ /* 0x000fe2000c101504 */
[----:B------:R-:W-:-:S02]  /*1260*/  F2FP.F16.F32.PACK_AB R19, RZ, R19 ;  /* 0x00000013ff13723e */ /* 0x000fc400000000ff */
[----:B------:R-:W-:Y:S01]  /*1270*/  PRMT R21, R17, 0x7610, R21 ;  /* 0x0000761011157816 */ /* 0x000fe20000000015 */
[----:B------:R1:W-:Y:S01]  /*1280*/  STG.E.U16 desc[UR4][R2.64+-0x2], R17 ;  /* 0xfffffe1102007986 */ /* 0x0003e2000c101504 */
[----:B------:R-:W-:Y:S02]  /*1290*/  PRMT R22, R18, 0x7610, R22 ;  /* 0x0000761012167816 */ /* 0x000fe40000000016 */
[----:B------:R-:W-:Y:S01]  /*12a0*/  PRMT R23, R19, 0x7610, R23 ;  /* 0x0000761013177816 */ /* 0x000fe20000000017 */
[----:B------:R-:W-:Y:S01]  /*12b0*/  STG.E.U16 desc[UR4][R2.64+0x6], R21 ;  /* 0x0000061502007986 */ /* 0x000fe2000c101504 */
[----:B0-----:R-:W-:Y:S02]  /*12c0*/  IADD3 R16, P1, R2, 0x10, RZ ;  /* 0x0000001002107810 */ /* 0x001fe40007f3e0ff */
[----:B------:R-:W-:Y:S01]  /*12d0*/  PLOP3.LUT P0, PT, PT, PT, PT, 0x8, 0x0 ;  /* 0x000000000000781c */ /* 0x000fe20003f0e170 */
[----:B------:R-:W-:Y:S02]  /*12e0*/  STG.E.U16 desc[UR4][R2.64], R18 ;  /* 0x0000001202007986 */ /* 0x000fe4000c101504 */
[----:B-1----:R-:W-:-:S02]  /*12f0*/  IMAD.X R17, RZ, RZ, R3, P1 ;  /* 0x000000ffff117224 */ /* 0x002fc400008e0603 */
[----:B------:R-:W-:Y:S04]  /*1300*/  STG.E.U16 desc[UR4][R2.64+0x8], R22 ;  /* 0x0000081602007986 */ /* 0x000fe8000c101504 */
[----:B------:R-:W-:Y:S04]  /*1310*/  STG.E.U16 desc[UR4][R2.64+0x2], R19 ;  /* 0x0000021302007986 */ /* 0x000fe8000c101504 */
[----:B------:R0:W-:Y:S02]  /*1320*/  STG.E.U16 desc[UR4][R2.64+0xa], R23 ;  /* 0x00000a1702007986 */ /* 0x0001e4000c101504 */
[----:B0-----:R-:W-:-:S02]  /*1330*/  IMAD.MOV.U32 R2, RZ, RZ, R16 ;  /* 0x000000ffff027224 */ /* 0x001fc400078e0010 */
[----:B------:R-:W-:-:S07]  /*1340*/  IMAD.MOV.U32 R3, RZ, RZ, R17 ;  /* 0x000000ffff037224 */ /* 0x000fce00078e0011 */
.L_x_126:
[----:B------:R-:W-:-:S04]  /*1350*/  ISETP.NE.U32.AND P1, PT, R13, RZ, PT ;  /* 0x000000ff0d00720c */ /* 0x000fc80003f25070 */
[----:B------:R-:W-:-:S13]  /*1360*/  ISETP.NE.OR.EX P0, PT, R14, RZ, P0, P1 ;  /* 0x000000ff0e00720c */ /* 0x000fda0000705710 */
[----:B------:R-:W-:Y:S05]  /*1370*/  @!P0 BRA `(.L_x_122) ;  /* 0x0000000000888947 */ /* 0x000fea0003800000 */
.L_x_123:
[----:B------:R-:W-:Y:S02]  /*1380*/  LOP3.LUT R16, R10, 0x7ff, RZ, 0xc0, !PT ;  /* 0x000007ff0a107812 */ /* 0x000fe400078ec0ff */
[----:B------:R-:W-:Y:S02]  /*1390*/  LOP3.LUT R17, R6, 0x7ff, RZ, 0xc0, !PT ;  /* 0x000007ff06117812 */ /* 0x000fe400078ec0ff */
[----:B------:R-:W-:Y:S02]  /*13a0*/  LOP3.LUT R18, R4, 0x7ff, RZ, 0xc0, !PT ;  /* 0x000007ff04127812 */ /* 0x000fe400078ec0ff */
[----:B------:R-:W-:Y:S02]  /*13b0*/  LOP3.LUT R19, R5, 0x7ff, RZ, 0xc0, !PT ;  /* 0x000007ff05137812 */ /* 0x000fe400078ec0ff */
[----:B------:R-:W-:Y:S02]  /*13c0*/  I2FP.F32.U32 R16, R16 ;  /* 0x0000001000107245 */ /* 0x000fe40000201000 */
[----:B------:R-:W-:-:S02]  /*13d0*/  I2FP.F32.U32 R17, R17 ;  /* 0x0000001100117245 */ /* 0x000fc40000201000 */
[----:B------:R-:W-:Y:S01]  /*13e0*/  I2FP.F32.U32 R18, R18 ;  /* 0x0000001200127245 */ /* 0x000fe20000201000 */
[----:B------:R-:W-:Y:S01]  /*13f0*/  FMUL.FTZ R16, R16, 0.00048828125 ;  /* 0x3a00000010107820 */ /* 0x000fe20000410000 */
[----:B------:R-:W-:Y:S01]  /*1400*/  I2FP.F32.U32 R20, R19 ;  /* 0x0000001300147245 */ /* 0x000fe20000201000 */
[----:B------:R-:W-:Y:S02]  /*1410*/  FMUL.FTZ R17, R17, 0.00048828125 ;  /* 0x3a00000011117820 */ /* 0x000fe40000410000 */
[----:B------:R-:W-:Y:S01]  /*1420*/  FMUL.FTZ R19, R18, 0.00048828125 ;  /* 0x3a00000012137820 */ /* 0x000fe20000410000 */
[C-C-:B------:R-:W-:Y:S01]  /*1430*/  FFMA.FTZ R16, R15.reuse, R16, R12.reuse ;  /* 0x000000100f107223 */ /* 0x140fe2000001000c */
[----:B------:R-:W-:Y:S01]  /*1440*/  FMUL.FTZ R21, R20, 0.00048828125 ;  /* 0x3a00000014157820 */ /* 0x000fe20000410000 */
[C-C-:B------:R-:W-:Y:S01]  /*1450*/  FFMA.FTZ R17, R15.reuse, R17, R12.reuse ;  /* 0x000000110f117223 */ /* 0x140fe2000001000c */
[C-C-:B------:R-:W-:Y:S02]  /*1460*/  FFMA.FTZ R19, R15.reuse, R19, R12.reuse ;  /* 0x000000130f137223 */ /* 0x140fe4000001000c */
[----:B------:R-:W-:Y:S01]  /*1470*/  FFMA.FTZ R21, R15, R21, R12 ;  /* 0x000000150f157223 */ /* 0x000fe2000001000c */
[----:B------:R-:W-:-:S02]  /*1480*/  F2FP.F16.F32.PACK_AB R16, RZ, R16 ;  /* 0x00000010ff10723e */ /* 0x000fc400000000ff */
[----:B------:R-:W-:Y:S02]  /*1490*/  F2FP.F16.F32.PACK_AB R17, RZ, R17 ;  /* 0x00000011ff11723e */ /* 0x000fe400000000ff */
[----:B------:R-:W-:Y:S02]  /*14a0*/  F2FP.F16.F32.PACK_AB R19, RZ, R19 ;  /* 0x00000013ff13723e */ /* 0x000fe400000000ff */
[----:B------:R-:W-:-:S07]  /*14b0*/  F2FP.F16.F32.PACK_AB R21, RZ, R21 ;  /* 0x00000015ff15723e */ /* 0x000fce00000000ff */
.L_x_127:
        /* <DEDUP_REMOVED lines=11> */
[----:B0-----:R-:W-:Y:S02]  /*1570*/  IMAD.MOV.U32 R2, RZ, RZ, R12 ;  /* 0x000000ffff027224 */ /* 0x001fe400078e000c */
[----:B------:R-:W-:-:S03]  /*1580*/  IMAD.MOV.U32 R3, RZ, RZ, R15 ;  /* 0x000000ffff037224 */ /* 0x000fc600078e000f */
[----:B------:R-:W-:Y:S05]  /*1590*/  @P0 BRA `(.L_x_127) ;  /* 0xfffffffc00c80947 */ /* 0x000fea000383ffff */
.L_x_122:
[----:B------:R-:W-:-:S04]  /*15a0*/  ISETP.NE.U32.AND P0, PT, R8, RZ, PT ;  /* 0x000000ff0800720c */ /* 0x000fc80003f05070 */
[----:B------:R-:W-:-:S13]  /*15b0*/  ISETP.NE.AND.EX P0, PT, RZ, RZ, PT, P0 ;  /* 0x000000ffff00720c */ /* 0x000fda0003f05300 */
[----:B------:R-:W-:Y:S05]  /*15c0*/  @!P0 EXIT ;  /* 0x000000000000894d */ /* 0x000fea0003800000 */
[----:B------:R-:W0:Y:S01]  /*15d0*/  LDC.U16 R12, c[0x0][0x22c] ;  /* 0x00008b00ff0c7b82 */ /* 0x000e220000000400 */
[C---:B------:R-:W-:Y:S02]  /*15e0*/  IADD3 R9, P0, R11.reuse, R9, RZ ;  /* 0x000000090b097210 */ /* 0x040fe40007f1e0ff */
[----:B------:R-:W-:Y:S02]  /*15f0*/  IADD3 R8, P1, RZ, -R8, RZ ;  /* 0x80000008ff087210 */ /* 0x000fe40007f3e0ff */
[C---:B------:R-:W-:Y:S01]  /*1600*/  LEA.HI.X.SX32 R0, R11.reuse, R0, 0x1, P0 ;  /* 0x000000000b007211 */ /* 0x040fe200000f0eff */
[----:B------:R-:W-:Y:S02]  /*1610*/  IMAD.SHL.U32 R11, R11, 0x4, RZ ;  /* 0x000000040b0b7824 */ /* 0x000fe400078e00ff */
[----:B------:R-:W1:Y:S08]  /*1620*/  LDC.U16 R14, c[0x0][0x22a] ;  /* 0x00008a80ff0e7b82 */ /* 0x000e700000000400 */
[----:B------:R-:W2:Y:S01]  /*1630*/  LDC.64 R2, c[0x0][0x210] ;  /* 0x00008400ff027b82 */ /* 0x000ea20000000a00 */
[----:B0-----:R-:W-:-:S02]  /*1640*/  HADD2.F32 R13, -RZ, R12.H0_H0 ;  /* 0x2000000cff0d7230 */ /* 0x001fc40000004100 */
[----:B-1----:R-:W-:-:S05]  /*1650*/  HADD2.F32 R12, -RZ, R14.H0_H0 ;  /* 0x2000000eff0c7230 */ /* 0x002fca0000004100 */
[----:B------:R-:W-:Y:S01]  /*1660*/  FADD.FTZ R14, R13, -R12 ;  /* 0x8000000c0d0e7221 */ /* 0x000fe20000010000 */
[----:B--2---:R-:W-:-:S04]  /*1670*/  LEA R13, P0, R9, R2, 0x1 ;  /* 0x00000002090d7211 */ /* 0x004fc800078008ff */
[----:B------:R-:W-:Y:S02]  /*1680*/  F2FP.F16.F32.PACK_AB R2, RZ, R14 ;  /* 0x0000000eff02723e */ /* 0x000fe400000000ff */
[----:B------:R-:W-:Y:S01]  /*1690*/  LEA.HI.X R14, R9, R3, R0, 0x1, P0 ;  /* 0x00000003090e7211 */ /* 0x000fe200000f0c00 */
[----:B------:R-:W-:Y:S02]  /*16a0*/  IMAD.X R9, RZ, RZ, -0x1, P1 ;  /* 0xffffffffff097424 */ /* 0x000fe400008e06ff */
[----:B------:R-:W-:-:S07]  /*16b0*/  HADD2.F32 R15, -RZ, R2.H0_H0 ;  /* 0x20000002ff0f7230 */ /* 0x000fce0000004100 */
.L_x_128:
[C---:B------:R-:W-:Y:S01]  /*16c0*/  ISETP.EQ.AND P0, PT, R11.reuse, RZ, PT ;  /* 0x000000ff0b00720c */ /* 0x040fe20003f02270 */
[----:B0-----:R-:W-:Y:S01]  /*16d0*/  IMAD.MOV.U32 R2, RZ, RZ, R13 ;  /* 0x000000ffff027224 */ /* 0x001fe200078e000d */
[C---:B------:R-:W-:Y:S02]  /*16e0*/  ISETP.EQ.AND P1, PT, R11.reuse, 0x4, PT ;  /* 0x000000040b00780c */ /* 0x040fe40003f22270 */
        /* <DEDUP_REMOVED lines=8> */
[----:B------:R-:W-:Y:S02]  /*1770*/  @P3 IMAD.MOV.U32 R0, RZ, RZ, R5 ;  /* 0x000000ffff003224 */ /* 0x000fe400078e0005 */
[----:B------:R-:W-:Y:S01]  /*1780*/  IMAD.X R9, RZ, RZ, R9, P0 ;  /* 0x000000ffff097224 */ /* 0x000fe200000e0609 */
[----:B------:R-:W-:Y:S02]  /*1790*/  ISETP.NE.U32.AND P0, PT, R8, RZ, PT ;  /* 0x000000ff0800720c */ /* 0x000fe40003f05070 */
[----:B------:R-:W-:-:S02]  /*17a0*/  LOP3.LUT R0, R0, 0x7ff, RZ, 0xc0, !PT ;  /* 0x000007ff00007812 */ /* 0x000fc400078ec0ff */
[----:B------:R-:W-:Y:S02]  /*17b0*/  ISETP.NE.AND.EX P0, PT, R9, RZ, PT, P0 ;  /* 0x000000ff0900720c */ /* 0x000fe40003f05300 */
[----:B------:R-:W-:-:S05]  /*17c0*/  I2FP.F32.U32 R0, R0 ;  /* 0x0000000000007245 */ /* 0x000fca0000201000 */
[----:B------:R-:W-:-:S04]  /*17d0*/  FMUL.FTZ R3, R0, 0.00048828125 ;  /* 0x3a00000000037820 */ /* 0x000fc80000410000 */
[----:B------:R-:W-:-:S05]  /*17e0*/  FFMA.FTZ R3, R15, R3, R12 ;  /* 0x000000030f037223 */ /* 0x000fca000001000c */
[----:B------:R-:W-:-:S04]  /*17f0*/  F2FP.F16.F32.PACK_AB R3, RZ, R3 ;  /* 0x00000003ff03723e */ /* 0x000fc800000000ff */
[----:B------:R-:W-:Y:S01]  /*1800*/  PRMT R0, R3, 0x7610, R0 ;  /* 0x0000761003007816 */ /* 0x000fe20000000000 */
[--C-:B------:R-:W-:Y:S02]  /*1810*/  IMAD.MOV.U32 R3, RZ, RZ, R14.reuse ;  /* 0x000000ffff037224 */ /* 0x100fe400078e000e */
[----:B------:R-:W-:-:S03]  /*1820*/  IMAD.X R14, RZ, RZ, R14, P1 ;  /* 0x000000ffff0e7224 */ /* 0x000fc600008e060e */
[----:B------:R0:W-:Y:S01]  /*1830*/  STG.E.U16 desc[UR4][R2.64], R0 ;  /* 0x0000000002007986 */ /* 0x0001e2000c101504 */
[----:B------:R-:W-:Y:S05]  /*1840*/  @P0 BRA `(.L_x_128) ;  /* 0xfffffffc009c0947 */ /* 0x000fea000383ffff */
[----:B------:R-:W-:Y:S05]  /*1850*/  EXIT ;  /* 0x000000000000794d */ /* 0x000fea0003800000 */
.L_x_129:
        /* <DEDUP_REMOVED lines=10> */
.L_x_182:


//--------------------- .text._ZN2at6native54_GLOBAL__N__f6d41790_21_PhiloxDistribution_cu_0636f2c123philox_multi_key_kernelIfZZZZNS0_21_philox_uniform_cuda_ERNS_6TensorERKS3_ddENKUlvE_clEvENKUlvE0_clEvENKUlvE_clEvEUlmmE0_ZZZNS0_21_philox_uniform_cuda_ES4_S6_ddENKS7_clEvENKS8_clEvEUlT_E_EEvPSB_PKmllT0_T1_16OffsetCalculatorILi1EjLb0EE --------------------------
	.section	.text._ZN2at6native54_GLOBAL__N__f6d41790_21_PhiloxDistribution_cu_0636f2c123philox_multi_key_kernelIfZZZZNS0_21_philox_uniform_cuda_ERNS_6TensorERKS3_ddENKUlvE_clEvENKUlvE0_clEvENKUlvE_clEvEUlmmE0_ZZZNS0_21_philox_uniform_cuda_ES4_S6_ddENKS7_clEvENKS8_clEvEUlT_E_EEvPSB_PKmllT0_T1_16OffsetCalculatorILi1EjLb0EE,"ax",@progbits
	.align	128
.text._ZN2at6native54_GLOBAL__N__f6d41790_21_PhiloxDistribution_cu_0636f2c123philox_multi_key_kernelIfZZZZNS0_21_philox_uniform_cuda_ERNS_6TensorERKS3_ddENKUlvE_clEvENKUlvE0_clEvENKUlvE_clEvEUlmmE0_ZZZNS0_21_philox_uniform_cuda_ES4_S6_ddENKS7_clEvENKS8_clEvEUlT_E_EEvPSB_PKmllT0_T1_16OffsetCalculatorILi1EjLb0EE:
        .type           _ZN2at6native54_GLOBAL__N__f6d41790_21_PhiloxDistribution_cu_0636f2c123philox_multi_key_kernelIfZZZZNS0_21_philox_uniform_cuda_ERNS_6TensorERKS3_ddENKUlvE_clEvENKUlvE0_clEvENKUlvE_clEvEUlmmE0_ZZZNS0_21_philox_uniform_cuda_ES4_S6_ddENKS7_clEvENKS8_clEvEUlT_E_EEvPSB_PKmllT0_T1_16OffsetCalculatorILi1EjLb0EE,@function
        .size           _ZN2at6native54_GLOBAL__N__f6d41790_21_PhiloxDistribution_cu_0636f2c123philox_multi_key_kernelIfZZZZNS0_21_philox_uniform_cuda_ERNS_6TensorERKS3_ddENKUlvE_clEvENKUlvE0_clEvENKUlvE_clEvEUlmmE0_ZZZNS0_21_philox_uniform_cuda_ES4_S6_ddENKS7_clEvENKS8_clEvEUlT_E_EEvPSB_PKmllT0_T1_16OffsetCalculatorILi1EjLb0EE,(.L_x_183 - _ZN2at6native54_GLOBAL__N__f6d41790_21_PhiloxDistribution_cu_0636f2c123philox_multi_key_kernelIfZZZZNS0_21_philox_uniform_cuda_ERNS_6TensorERKS3_ddENKUlvE_clEvENKUlvE0_clEvENKUlvE_clEvEUlmmE0_ZZZNS0_21_philox_uniform_cuda_ES4_S6_ddENKS7_clEvENKS8_clEvEUlT_E_EEvPSB_PKmllT0_T1_16OffsetCalculatorILi1EjLb0EE)
        .other          _ZN2at6native54_GLOBAL__N__f6d41790_21_PhiloxDistribution_cu_0636f2c123philox_multi_key_kernelIfZZZZNS0_21_philox_uniform_cuda_ERNS_6TensorERKS3_ddENKUlvE_clEvENKUlvE0_clEvENKUlvE_clEvEUlmmE0_ZZZNS0_21_philox_uniform_cuda_ES4_S6_ddENKS7_clEvENKS8_clEvEUlT_E_EEvPSB_PKmllT0_T1_16OffsetCalculatorILi1EjLb0EE,@"STO_CUDA_ENTRY STV_DEFAULT"
_ZN2at6native54_GLOBAL__N__f6d41790_21_PhiloxDistribution_cu_0636f2c123philox_multi_key_kernelIfZZZZNS0_21_philox_uniform_cuda_ERNS_6TensorERKS3_ddENKUlvE_clEvENKUlvE0_clEvENKUlvE_clEvEUlmmE0_ZZZNS0_21_philox_uniform_cuda_ES4_S6_ddENKS7_clEvENKS8_clEvEUlT_E_EEvPSB_PKmllT0_T1_16OffsetCalculatorILi1EjLb0EE:
        /* <DEDUP_REMOVED lines=27> */
[----:B------:R-:W-:Y:S05]  /*01b0*/  CALL.REL.NOINC `($__internal_8_$__cuda_sm20_div_s64) ;  /* 0x0000001c00307944 */ /* 0x000fea0003c00000 */
[-C--:B------:R-:W-:Y:S01]  /*01c0*/  IADD3 R7, P0, RZ, -R4.reuse, RZ ;  /* 0x80000004ff077210 */ /* 0x080fe20007f1e0ff */
[----:B------:R-:W-:Y:S01]  /*01d0*/  IMAD.MOV.U32 R3, RZ, RZ, R5 ;  /* 0x000000ffff037224 */ /* 0x000fe200078e0005 */
[----:B------:R-:W-:-:S03]  /*01e0*/  MOV R2, R4 ;  /* 0x0000000400027202 */ /* 0x000fc60000000f00 */
[----:B------:R-:W-:Y:S02]  /*01f0*/  IMAD.X R0, RZ, RZ, ~R5, P0 ;  /* 0x000000ffff007224 */ /* 0x000fe400000e0e05 */
[----:B------:R-:W-:-:S04]  /*0200*/  IMAD.WIDE.U32 R8, R7, UR6, R8 ;  /* 0x0000000607087c25 */ /* 0x000fc8000f8e0008 */
[----:B------:R-:W-:-:S04]  /*0210*/  IMAD R0, R0, UR6, RZ ;  /* 0x0000000600007c24 */ /* 0x000fc8000f8e02ff */
[----:B------:R-:W-:-:S04]  /*0220*/  IMAD R7, R7, UR11, R0 ;  /* 0x0000000b07077c24 */ /* 0x000fc8000f8e0200 */
[----:B------:R-:W-:Y:S01]  /*0230*/  IMAD.IADD R0, R9, 0x1, R7 ;  /* 0x0000000109007824 */ /* 0x000fe200078e0207 */
[----:B------:R-:W-:Y:S06]  /*0240*/  BRA `(.L_x_132) ;  /* 0x0000000000587947 */ /* 0x000fec0003800000 */
.L_x_131:
[----:B------:R-:W0:Y:S01]  /*0250*/  I2F.U32.RP R0, UR6 ;  /* 0x0000000600007d06 */ /* 0x000e220008209000 */
[----:B------:R-:W-:-:S07]  /*0260*/  ISETP.NE.U32.AND P2, PT, RZ, UR6, PT ;  /* 0x00000006ff007c0c */ /* 0x000fce000bf45070 */
[----:B0-----:R-:W0:Y:S02]  /*0270*/  MUFU.RCP R0, R0 ;  /* 0x0000000000007308 */ /* 0x001e240000001000 */
[----:B0-----:R-:W-:Y:S01]  /*0280*/  IADD3 R2, R0, 0xffffffe, RZ ;  /* 0x0ffffffe00027810 */ /* 0x001fe20007ffe0ff */
[----:B------:R-:W-:-:S05]  /*0290*/  IMAD.MOV.U32 R0, RZ, RZ, RZ ;  /* 0x000000ffff007224 */ /* 0x000fca00078e00ff */
        /* <DEDUP_REMOVED lines=17> */
.L_x_132:
[----:B------:R-:W-:Y:S05]  /*03b0*/  BSYNC B0 ;  /* 0x0000000000007941 */ /* 0x000fea0003800000 */
.L_x_130:
        /* <DEDUP_REMOVED lines=278> */
.L_x_133:
        /* <DEDUP_REMOVED lines=84> */
[----:B------:R-:W0:Y:S01]  /*1a60*/  LDC R0, c[0x0][0x234] ;  /* 0x00008d00ff007b82 */ /* 0x000e220000000800 */
[----:B------:R-:W-:Y:S01]  /*1a70*/  IADD3 R5, P2, R10, 0x1, RZ ;  /* 0x000000010a057810 */ /* 0x000fe20007f5e0ff */
[----:B------:R-:W-:Y:S01]  /*1a80*/  ULDC.64 UR8, c[0x0][0x210] ;  /* 0x0000840000087ab9 */ /* 0x000fe20000000a00 */
[----:B------:R-:W-:Y:S01]  /*1a90*/  LOP3.LUT R4, R12, 0xffffff, RZ, 0xc0, !PT ;  /* 0x00ffffff0c047812 */ /* 0x000fe200078ec0ff */
[----:B------:R-:W-:Y:S01]  /*1aa0*/  ULDC UR6, c[0x0][0x238] ;  /* 0x00008e0000067ab9 */ /* 0x000fe20000000800 */
[----:B------:R-:W-:Y:S02]  /*1ab0*/  ISETP.GE.U32.AND P0, PT, R5, R6, PT ;  /* 0x000000060500720c */ /* 0x000fe40003f06070 */
[----:B------:R-:W-:Y:S02]  /*1ac0*/  IADD3.X R16, RZ, R11, RZ, P2, !PT ;  /* 0x0000000bff107210 */ /* 0x000fe400017fe4ff */
[----:B------:R-:W-:Y:S02]  /*1ad0*/  I2FP.F32.U32 R5, R4 ;  /* 0x0000000400057245 */ /* 0x000fe40000201000 */
[----:B------:R-:W-:-:S02]  /*1ae0*/  ISETP.GE.AND.EX P0, PT, R16, R7, PT, P0 ;  /* 0x000000071000720c */ /* 0x000fc40003f06300 */
[----:B------:R-:W-:Y:S01]  /*1af0*/  LEA R4, P1, R8, UR8, 0x2 ;  /* 0x0000000808047c11 */ /* 0x000fe2000f8210ff */
[----:B------:R-:W-:-:S03]  /*1b00*/  FMUL.FTZ R12, R5, 5.9604644775390625e-08 ;  /* 0x33800000050c7820 */ /* 0x000fc60000410000 */
[----:B------:R-:W-:Y:S01]  /*1b10*/  LEA.HI.X R5, R8, UR9, R17, 0x2, P1 ;  /* 0x0000000908057c11 */ /* 0x000fe200088f1411 */
[----:B0-----:R-:W-:-:S04]  /*1b20*/  FADD.FTZ R9, -R0, UR6 ;  /* 0x0000000600097e21 */ /* 0x001fc80008010100 */
[----:B------:R-:W-:-:S05]  /*1b30*/  FFMA.FTZ R13, R9, R12, R0 ;  /* 0x0000000c090d7223 */ /* 0x000fca0000010000 */
[----:B------:R0:W-:Y:S01]  /*1b40*/  STG.E desc[UR4][R4.64], R13 ;  /* 0x0000000d04007986 */ /* 0x0001e2000c101904 */
[----:B------:R-:W-:Y:S05]  /*1b50*/  @P0 EXIT ;  /* 0x000000000000094d */ /* 0x000fea0003800000 */
[----:B0-----:R-:W-:Y:S02]  /*1b60*/  IADD3 R13, P1, R10, 0x2, RZ ;  /* 0x000000020a0d7810 */ /* 0x001fe40007f3e0ff */
[----:B------:R-:W-:Y:S02]  /*1b70*/  LOP3.LUT R14, R14, 0xffffff, RZ, 0xc0, !PT ;  /* 0x00ffffff0e0e7812 */ /* 0x000fe400078ec0ff */
[----:B------:R-:W-:Y:S01]  /*1b80*/  ISETP.GE.U32.AND P0, PT, R13, R6, PT ;  /* 0x000000060d00720c */ /* 0x000fe20003f06070 */
[----:B------:R-:W-:Y:S01]  /*1b90*/  IMAD.X R8, RZ, RZ, R11, P1 ;  /* 0x000000ffff087224 */ /* 0x000fe200008e060b */
[----:B------:R-:W-:-:S04]  /*1ba0*/  I2FP.F32.U32 R14, R14 ;  /* 0x0000000e000e7245 */ /* 0x000fc80000201000 */
[----:B------:R-:W-:Y:S01]  /*1bb0*/  ISETP.GE.AND.EX P0, PT, R8, R7, PT, P0 ;  /* 0x000000070800720c */ /* 0x000fe20003f06300 */
[----:B------:R-:W-:-:S04]  /*1bc0*/  FMUL.FTZ R14, R14, 5.9604644775390625e-08 ;  /* 0x338000000e0e7820 */ /* 0x000fc80000410000 */
[----:B------:R-:W-:-:S05]  /*1bd0*/  FFMA.FTZ R13, R9, R14, R0 ;  /* 0x0000000e090d7223 */ /* 0x000fca0000010000 */
[----:B------:R0:W-:Y:S03]  /*1be0*/  STG.E desc[UR4][R4.64+0x4], R13 ;  /* 0x0000040d04007986 */ /* 0x0001e6000c101904 */
[----:B------:R-:W-:Y:S05]  /*1bf0*/  @P0 EXIT ;  /* 0x000000000000094d */ /* 0x000fea0003800000 */
[----:B0-----:R-:W-:Y:S02]  /*1c00*/  IADD3 R13, P1, R10, 0x3, RZ ;  /* 0x000000030a0d7810 */ /* 0x001fe40007f3e0ff */
[----:B------:R-:W-:Y:S02]  /*1c10*/  LOP3.LUT R18, R18, 0xffffff, RZ, 0xc0, !PT ;  /* 0x00ffffff12127812 */ /* 0x000fe400078ec0ff */
[----:B------:R-:W-:Y:S02]  /*1c20*/  ISETP.GE.U32.AND P0, PT, R13, R6, PT ;  /* 0x000000060d00720c */ /* 0x000fe40003f06070 */
[----:B------:R-:W-:Y:S02]  /*1c30*/  IADD3.X R10, RZ, R11, RZ, P1, !PT ;  /* 0x0000000bff0a7210 */ /* 0x000fe40000ffe4ff */
[----:B------:R-:W-:Y:S02]  /*1c40*/  I2FP.F32.U32 R18, R18 ;  /* 0x0000001200127245 */ /* 0x000fe40000201000 */
[----:B------:R-:W-:-:S03]  /*1c50*/  ISETP.GE.AND.EX P0, PT, R10, R7, PT, P0 ;  /* 0x000000070a00720c */ /* 0x000fc60003f06300 */
[----:B------:R-:W-:-:S04]  /*1c60*/  FMUL.FTZ R18, R18, 5.9604644775390625e-08 ;  /* 0x3380000012127820 */ /* 0x000fc80000410000 */
[----:B------:R-:W-:-:S05]  /*1c70*/  FFMA.FTZ R7, R9, R18, R0 ;  /* 0x0000001209077223 */ /* 0x000fca0000010000 */
[----:B------:R0:W-:Y:S01]  /*1c80*/  STG.E desc[UR4][R4.64+0x8], R7 ;  /* 0x0000080704007986 */ /* 0x0001e2000c101904 */
[----:B------:R-:W-:Y:S05]  /*1c90*/  @P0 EXIT ;  /* 0x000000000000094d */ /* 0x000fea0003800000 */
[----:B------:R-:W-:-:S04]  /*1ca0*/  LOP3.LUT R2, R2, 0xffffff, RZ, 0xc0, !PT ;  /* 0x00ffffff02027812 */ /* 0x000fc800078ec0ff */
[----:B------:R-:W-:-:S05]  /*1cb0*/  I2FP.F32.U32 R2, R2 ;  /* 0x0000000200027245 */ /* 0x000fca0000201000 */
[----:B------:R-:W-:-:S04]  /*1cc0*/  FMUL.FTZ R2, R2, 5.9604644775390625e-08 ;  /* 0x3380000002027820 */ /* 0x000fc80000410000 */
[----:B------:R-:W-:-:S05]  /*1cd0*/  FFMA.FTZ R9, R9, R2, R0 ;  /* 0x0000000209097223 */ /* 0x000fca0000010000 */
[----:B------:R-:W-:Y:S01]  /*1ce0*/  STG.E desc[UR4][R4.64+0xc], R9 ;  /* 0x00000c0904007986 */ /* 0x000fe2000c101904 */
[----:B------:R-:W-:Y:S05]  /*1cf0*/  EXIT ;  /* 0x000000000000794d */ /* 0x000fea0003800000 */
.L_x_134:
[----:B------:R-:W0:Y:S01]  /*1d00*/  LDC R11, c[0x0][0x234] ;  /* 0x00008d00ff0b7b82 */ /* 0x000e220000000800 */
[----:B------:R-:W-:Y:S01]  /*1d10*/  LOP3.LUT R14, R14, 0xffffff, RZ, 0xc0, !PT ;  /* 0x00ffffff0e0e7812 */ /* 0x000fe200078ec0ff */
[----:B------:R-:W-:Y:S01]  /*1d20*/  ULDC.64 UR6, c[0x0][0x210] ;  /* 0x0000840000067ab9 */ /* 0x000fe20000000a00 */
[----:B------:R-:W-:Y:S02]  /*1d30*/  LOP3.LUT R12, R12, 0xffffff, RZ, 0xc0, !PT ;  /* 0x00ffffff0c0c7812 */ /* 0x000fe400078ec0ff */
[----:B------:R-:W-:Y:S02]  /*1d40*/  LOP3.LUT R18, R18, 0xffffff, RZ, 0xc0, !PT ;  /* 0x00ffffff12127812 */ /* 0x000fe400078ec0ff */
[----:B------:R-:W-:Y:S02]  /*1d50*/  LOP3.LUT R2, R2, 0xffffff, RZ, 0xc0, !PT ;  /* 0x00ffffff02027812 */ /* 0x000fe400078ec0ff */
[----:B------:R-:W-:Y:S01]  /*1d60*/  LEA R4, P0, R8, UR6, 0x2 ;  /* 0x0000000608047c11 */ /* 0x000fe2000f8010ff */
[----:B------:R-:W-:Y:S01]  /*1d70*/  ULDC UR6, c[0x0][0x238] ;  /* 0x00008e0000067ab9 */ /* 0x000fe20000000800 */
[----:B------:R-:W-:-:S02]  /*1d80*/  I2FP.F32.U32 R12, R12 ;  /* 0x0000000c000c7245 */ /* 0x000fc40000201000 */
[----:B------:R-:W-:Y:S02]  /*1d90*/  I2FP.F32.U32 R14, R14 ;  /* 0x0000000e000e7245 */ /* 0x000fe40000201000 */
[----:B------:R-:W-:Y:S02]  /*1da0*/  I2FP.F32.U32 R18, R18 ;  /* 0x0000001200127245 */ /* 0x000fe40000201000 */
[----:B------:R-:W-:Y:S01]  /*1db0*/  I2FP.F32.U32 R2, R2 ;  /* 0x0000000200027245 */ /* 0x000fe20000201000 */
[----:B------:R-:W-:Y:S01]  /*1dc0*/  FMUL.FTZ R14, R14, 5.9604644775390625e-08 ;  /* 0x338000000e0e7820 */ /* 0x000fe20000410000 */
[----:B------:R-:W-:Y:S01]  /*1dd0*/  LEA.HI.X R5, R8, UR7, R17, 0x2, P0 ;  /* 0x0000000708057c11 */ /* 0x000fe200080f1411 */
[----:B------:R-:W-:Y:S01]  /*1de0*/  FMUL.FTZ R8, R12, 5.9604644775390625e-08 ;  /* 0x338000000c087820 */ /* 0x000fe20000410000 */
[----:B------:R-:W-:Y:S01]  /*1df0*/  FMUL.FTZ R10, R18, 5.9604644775390625e-08 ;  /* 0x33800000120a7820 */ /* 0x000fe20000410000 */
[----:B------:R-:W-:Y:S01]  /*1e00*/  FMUL.FTZ R2, R2, 5.9604644775390625e-08 ;  /* 0x3380000002027820 */ /* 0x000fe20000410000 */
[----:B0-----:R-:W-:-:S04]  /*1e10*/  FADD.FTZ R0, -R11, UR6 ;  /* 0x000000060b007e21 */ /* 0x001fc80008010100 */
[C-C-:B------:R-:W-:Y:S01]  /*1e20*/  FFMA.FTZ R8, R0.reuse, R8, R11.reuse ;  /* 0x0000000800087223 */ /* 0x140fe2000001000b */
[C-C-:B------:R-:W-:Y:S01]  /*1e30*/  FFMA.FTZ R9, R0.reuse, R14, R11.reuse ;  /* 0x0000000e00097223 */ /* 0x140fe2000001000b */
[C-C-:B------:R-:W-:Y:S01]  /*1e40*/  FFMA.FTZ R10, R0.reuse, R10, R11.reuse ;  /* 0x0000000a000a7223 */ /* 0x140fe2000001000b */
[----:B------:R-:W-:-:S05]  /*1e50*/  FFMA.FTZ R11, R0, R2, R11 ;  /* 0x00000002000b7223 */ /* 0x000fca000001000b */
[----:B------:R-:W-:Y:S01]  /*1e60*/  STG.E.128 desc[UR4][R4.64], R8 ;  /* 0x0000000804007986 */ /* 0x000fe2000c101d04 */
[----:B------:R-:W-:Y:S05]  /*1e70*/  EXIT ;  /* 0x000000000000794d */ /* 0x000fea0003800000 */
        .weak           $__internal_8_$__cuda_sm20_div_s64
        .type           $__internal_8_$__cuda_sm20_div_s64,@function
        .size           $__internal_8_$__cuda_sm20_div_s64,(.L_x_183 - $__internal_8_$__cuda_sm20_div_s64)
$__internal_8_$__cuda_sm20_div_s64:
        /* <DEDUP_REMOVED lines=83> */
[----:B------:R-:W-:Y:S06]  /*23b0*/  RET.REL.NODEC R2 `(_ZN2at6native54_GLOBAL__N__f6d41790_21_PhiloxDistribution_cu_0636f2c123philox_multi_key_kernelIfZZZZNS0_21_philox_uniform_cuda_ERNS_6TensorERKS3_ddENKUlvE_clEvENKUlvE0_clEvENKUlvE_clEvEUlmmE0_ZZZNS0_21_philox_uniform_cuda_ES4_S6_ddENKS7_clEvENKS8_clEvEUlT_E_EEvPSB_PKmllT0_T1_16OffsetCalculatorILi1EjLb0EE) ;  /* 0xffffffdc02107950 */ /* 0x000fec0003c3ffff */
.L_x_135:
        /* <DEDUP_REMOVED lines=12> */
.L_x_183:


//--------------------- .text._ZN2at6native54_GLOBAL__N__f6d41790_21_PhiloxDistribution_cu_0636f2c124philox_single_key_kernelIfZZZZNS0_21_philox_uniform_cuda_ERNS_6TensorERKS3_ddENKUlvE_clEvENKUlvE0_clEvENKUlvE_clEvEUlmmE0_ZZZNS0_21_philox_uniform_cuda_ES4_S6_ddENKS7_clEvENKS8_clEvEUlT_E_EEvPSB_PKmlT0_T1_ --------------------------
	.section	.text._ZN2at6native54_GLOBAL__N__f6d41790_21_PhiloxDistribution_cu_0636f2c124philox_single_key_kernelIfZZZZNS0_21_philox_uniform_cuda_ERNS_6TensorERKS3_ddENKUlvE_clEvENKUlvE0_clEvENKUlvE_clEvEUlmmE0_ZZZNS0_21_philox_uniform_cuda_ES4_S6_ddENKS7_clEvENKS8_clEvEUlT_E_EEvPSB_PKmlT0_T1_,"ax",@progbits
	.align	128
.text._ZN2at6native54_GLOBAL__N__f6d41790_21_PhiloxDistribution_cu_0636f2c124philox_single_key_kernelIfZZZZNS0_21_philox_uniform_cuda_ERNS_6TensorERKS3_ddENKUlvE_clEvENKUlvE0_clEvENKUlvE_clEvEUlmmE0_ZZZNS0_21_philox_uniform_cuda_ES4_S6_ddENKS7_clEvENKS8_clEvEUlT_E_EEvPSB_PKmlT0_T1_:
        .type           _ZN2at6native54_GLOBAL__N__f6d41790_21_PhiloxDistribution_cu_0636f2c124philox_single_key_kernelIfZZZZNS0_21_philox_uniform_cuda_ERNS_6TensorERKS3_ddENKUlvE_clEvENKUlvE0_clEvENKUlvE_clEvEUlmmE0_ZZZNS0_21_philox_uniform_cuda_ES4_S6_ddENKS7_clEvENKS8_clEvEUlT_E_EEvPSB_PKmlT0_T1_,@function
        .size           _ZN2at6native54_GLOBAL__N__f6d41790_21_PhiloxDistribution_cu_0636f2c124philox_single_key_kernelIfZZZZNS0_21_philox_uniform_cuda_ERNS_6TensorERKS3_ddENKUlvE_clEvENKUlvE0_clEvENKUlvE_clEvEUlmmE0_ZZZNS0_21_philox_uniform_cuda_ES4_S6_ddENKS7_clEvENKS8_clEvEUlT_E_EEvPSB_PKmlT0_T1_,(.L_x_185 - _ZN2at6native54_GLOBAL__N__f6d41790_21_PhiloxDistribution_cu_0636f2c124philox_single_key_kernelIfZZZZNS0_21_philox_uniform_cuda_ERNS_6TensorERKS3_ddENKUlvE_clEvENKUlvE0_clEvENKUlvE_clEvEUlmmE0_ZZZNS0_21_philox_uniform_cuda_ES4_S6_ddENKS7_clEvENKS8_clEvEUlT_E_EEvPSB_PKmlT0_T1_)
        .other          _ZN2at6native54_GLOBAL__N__f6d41790_21_PhiloxDistribution_cu_0636f2c124philox_single_key_kernelIfZZZZNS0_21_philox_uniform_cuda_ERNS_6TensorERKS3_ddENKUlvE_clEvENKUlvE0_clEvENKUlvE_clEvEUlmmE0_ZZZNS0_21_philox_uniform_cuda_ES4_S6_ddENKS7_clEvENKS8_clEvEUlT_E_EEvPSB_PKmlT0_T1_,@"STO_CUDA_ENTRY STV_DEFAULT"
_ZN2at6native54_GLOBAL__N__f6d41790_21_PhiloxDistribution_cu_0636f2c124philox_single_key_kernelIfZZZZNS0_21_philox_uniform_cuda_ERNS_6TensorERKS3_ddENKUlvE_clEvENKUlvE0_clEvENKUlvE_clEvEUlmmE0_ZZZNS0_21_philox_uniform_cuda_ES4_S6_ddENKS7_clEvENKS8_clEvEUlT_E_EEvPSB_PKmlT0_T1_:
        /* <DEDUP_REMOVED lines=23> */
[----:B------:R-:W0:Y:S01]  /*0170*/  LDC R8, c[0x0][0x22c] ;  /* 0x00008b00ff087b82 */ /* 0x000e220000000800 */
[----:B------:R-:W-:Y:S02]  /*0180*/  ULDC.64 UR6, c[0x0][0x210] ;  /* 0x0000840000067ab9 */ /* 0x000fe40000000a00 */
[----:B------:R-:W-:Y:S01]  /*0190*/  IMAD.X R13, R7, 0x1, R11, P0 ;  /* 0x00000001070d7824 */ /* 0x000fe200000e060b */
[----:B------:R-:W-:Y:S01]  /*01a0*/  LEA R20, P0, R10, UR6, 0x4 ;  /* 0x000000060a147c11 */ /* 0x000fe2000f8020ff */
[----:B------:R-:W-:Y:S01]  /*01b0*/  IMAD.WIDE.U32 R16, R16, -0x2daee0ad, RZ ;  /* 0xd2511f5310107825 */ /* 0x000fe200078e00ff */
[----:B------:R-:W-:Y:S02]  /*01c0*/  ULDC UR6, c[0x0][0x230] ;  /* 0x00008c0000067ab9 */ /* 0x000fe40000000800 */
[----:B------:R-:W-:-:S02]  /*01d0*/  LOP3.LUT R12, R13, R4, RZ, 0x3c, !PT ;  /* 0x000000040d0c7212 */ /* 0x000fc400078e3cff */
[----:B------:R-:W-:Y:S01]  /*01e0*/  LOP3.LUT R14, R17, R5, RZ, 0x3c, !PT ;  /* 0x00000005110e7212 */ /* 0x000fe200078e3cff */
[----:B------:R-:W-:Y:S01]  /*01f0*/  VIADD R17, R4, 0x9e3779b9 ;  /* 0x9e3779b904117836 */ /* 0x000fe20000000000 */
[----:B------:R-:W-:Y:S01]  /*0200*/  LEA.HI.X R21, R10, UR7, R11, 0x4, P0 ;  /* 0x000000070a157c11 */ /* 0x000fe200080f240b */
[----:B------:R-:W-:-:S04]  /*0210*/  IMAD.WIDE.U32 R12, R12, -0x2daee0ad, RZ ;  /* 0xd2511f530c0c7825 */ /* 0x000fc800078e00ff */
[----:B------:R-:W-:Y:S01]  /*0220*/  IMAD.WIDE.U32 R14, R14, -0x326172a9, RZ ;  /* 0xcd9e8d570e0e7825 */ /* 0x000fe200078e00ff */
[----:B------:R-:W-:-:S03]  /*0230*/  LOP3.LUT R16, R13, R16, R19, 0x96, !PT ;  /* 0x000000100d107212 */ /* 0x000fc600078e9613 */
[----:B------:R-:W-:Y:S01]  /*0240*/  VIADD R13, R4, 0x3c6ef372 ;  /* 0x3c6ef372040d7836 */ /* 0x000fe20000000000 */
[----:B------:R-:W-:Y:S01]  /*0250*/  LOP3.LUT R18, R15, R17, RZ, 0x3c, !PT ;  /* 0x000000110f127212 */ /* 0x000fe200078e3cff */
[----:B------:R-:W-:-:S04]  /*0260*/  IMAD.WIDE.U32 R16, R16, -0x326172a9, RZ ;  /* 0xcd9e8d5710107825 */ /* 0x000fc800078e00ff */
[----:B0-----:R-:W-:Y:S01]  /*0270*/  FADD.FTZ R11, -R8, UR6 ;  /* 0x00000006080b7e21 */ /* 0x001fe20008010100 */
        /* <DEDUP_REMOVED lines=33> */
[----:B------:R-:W-:Y:S02]  /*0490*/  IADD3 R13, R4, -0xe443238, RZ ;  /* 0xf1bbcdc8040d7810 */ /* 0x000fe40007ffe0ff */
[----:B------:R-:W-:Y:S01]  /*04a0*/  LOP3.LUT R18, R15, R16, R17, 0x96, !PT ;  /* 0x000000100f127212 */ /* 0x000fe200078e9611 */
[----:B------:R-:W-:-:S04]  /*04b0*/  IMAD.WIDE.U32 R16, R19, -0x326172a9, RZ ;  /* 0xcd9e8d5713107825 */ /* 0x000fc800078e00ff */
[----:B------:R-:W-:Y:S01]  /*04c0*/  VIADD R15, R5, 0xdb3d7428 ;  /* 0xdb3d7428050f7836 */ /* 0x000fe20000000000 */
[----:B------:R-:W-:Y:S01]  /*04d0*/  LOP3.LUT R13, R17, R14, R13, 0x96, !PT ;  /* 0x0000000e110d7212 */ /* 0x000fe200078e960d */
[----:B------:R-:W-:-:S04]  /*04e0*/  IMAD.WIDE.U32 R18, R18, -0x2daee0ad, RZ ;  /* 0xd2511f5312127825 */ /* 0x000fc800078e00ff */
[----:B------:R-:W-:Y:S01]  /*04f0*/  VIADD R17, R4, 0xf34781 ;  /* 0x00f3478104117836 */ /* 0x000fe20000000000 */
[----:B------:R-:W-:Y:S01]  /*0500*/  LOP3.LUT R15, R19, R12, R15, 0x96, !PT ;  /* 0x0000000c130f7212 */ /* 0x000fe200078e960f */
[----:B------:R-:W-:Y:S02]  /*0510*/  VIADD R19, R5, 0xa522ad ;  /* 0x00a522ad05137836 */ /* 0x000fe40000000000 */
[----:B------:R-:W-:-:S04]  /*0520*/  IMAD.WIDE.U32 R12, R13, -0x2daee0ad, RZ ;  /* 0xd2511f530d0c7825 */ /* 0x000fc800078e00ff */
[----:B------:R-:W-:Y:S01]  /*0530*/  IMAD.WIDE.U32 R14, R15, -0x326172a9, RZ ;  /* 0xcd9e8d570f0e7825 */ /* 0x000fe200078e00ff */
[----:B------:R-:W-:Y:S02]  /*0540*/  LOP3.LUT R19, R13, R18, R19, 0x96, !PT ;  /* 0x000000120d137212 */ /* 0x000fe400078e9613 */
[----:B------:R-:W-:Y:S02]  /*0550*/  LOP3.LUT R12, R12, 0xffffff, RZ, 0xc0, !PT ;  /* 0x00ffffff0c0c7812 */ /* 0x000fe400078ec0ff */
[----:B------:R-:W-:Y:S02]  /*0560*/  LOP3.LUT R17, R15, R16, R17, 0x96, !PT ;  /* 0x000000100f117212 */ /* 0x000fe400078e9611 */
[----:B------:R-:W-:Y:S02]  /*0570*/  LOP3.LUT R14, R14, 0xffffff, RZ, 0xc0, !PT ;  /* 0x00ffffff0e0e7812 */ /* 0x000fe400078ec0ff */
[----:B------:R-:W-:Y:S02]  /*0580*/  LOP3.LUT R17, R17, 0xffffff, RZ, 0xc0, !PT ;  /* 0x00ffffff11117812 */ /* 0x000fe400078ec0ff */
[----:B------:R-:W-:-:S02]  /*0590*/  LOP3.LUT R19, R19, 0xffffff, RZ, 0xc0, !PT ;  /* 0x00ffffff13137812 */ /* 0x000fc400078ec0ff */
[----:B------:R-:W-:Y:S02]  /*05a0*/  I2FP.F32.U32 R14, R14 ;  /* 0x0000000e000e7245 */ /* 0x000fe40000201000 */
[----:B------:R-:W-:Y:S02]  /*05b0*/  I2FP.F32.U32 R12, R12 ;  /* 0x0000000c000c7245 */ /* 0x000fe40000201000 */
[----:B------:R-:W-:Y:S01]  /*05c0*/  I2FP.F32.U32 R17, R17 ;  /* 0x0000001100117245 */ /* 0x000fe20000201000 */
[----:B------:R-:W-:Y:S01]  /*05d0*/  FMUL.FTZ R13, R14, 5.9604644775390625e-08 ;  /* 0x338000000e0d7820 */ /* 0x000fe20000410000 */
[----:B------:R-:W-:Y:S01]  /*05e0*/  I2FP.F32.U32 R19, R19 ;  /* 0x0000001300137245 */ /* 0x000fe20000201000 */
[----:B------:R-:W-:Y:S02]  /*05f0*/  FMUL.FTZ R15, R12, 5.9604644775390625e-08 ;  /* 0x338000000c0f7820 */ /* 0x000fe40000410000 */
[----:B------:R-:W-:Y:S01]  /*0600*/  FMUL.FTZ R17, R17, 5.9604644775390625e-08 ;  /* 0x3380000011117820 */ /* 0x000fe20000410000 */
[--C-:B------:R-:W-:Y:S01]  /*0610*/  FFMA.FTZ R13, R11, R13, R8.reuse ;  /* 0x0000000d0b0d7223 */ /* 0x100fe20000010008 */
[----:B------:R-:W-:Y:S01]  /*0620*/  FMUL.FTZ R19, R19, 5.9604644775390625e-08 ;  /* 0x3380000013137820 */ /* 0x000fe20000410000 */
[--C-:B------:R-:W-:Y:S01]  /*0630*/  FFMA.FTZ R15, R11, R15, R8.reuse ;  /* 0x0000000f0b0f7223 */ /* 0x100fe20000010008 */
[----:B------:R-:W-:-:S02]  /*0640*/  FFMA.FTZ R12, R17, R11, R8 ;  /* 0x0000000b110c7223 */ /* 0x000fc40000010008 */
[----:B------:R-:W-:-:S05]  /*0650*/  FFMA.FTZ R14, R11, R19, R8 ;  /* 0x000000130b0e7223 */ /* 0x000fca0000010008 */
[----:B------:R0:W-:Y:S02]  /*0660*/  STG.E.128 desc[UR4][R20.64], R12 ;  /* 0x0000000c14007986 */ /* 0x0001e4000c101d04 */
.L_x_137:
[----:B------:R-:W-:Y:S05]  /*0670*/  BSYNC B0 ;  /* 0x0000000000007941 */ /* 0x000fea0003800000 */
.L_x_136:
[----:B------:R-:W-:Y:S05]  /*0680*/  @P1 EXIT ;  /* 0x000000000000194d */ /* 0x000fea0003800000 */
[----:B-----5:R-:W-:Y:S01]  /*0690*/  IADD3 R10, P0, R6, R9, RZ ;  /* 0x00000009060a7210 */ /* 0x020fe20007f1e0ff */
[----:B0-----:R-:W-:-:S04]  /*06a0*/  VIADD R15, R5, 0xbb67ae85 ;  /* 0xbb67ae85050f7836 */ /* 0x001fc80000000000 */
        /* <DEDUP_REMOVED lines=33> */
[----:B------:R-:W-:Y:S01]  /*08c0*/  IMAD.SHL.U32 R11, R9, 0x4, RZ ;  /* 0x00000004090b7824 */ /* 0x000fe200078e00ff */
[C---:B------:R-:W-:Y:S01]  /*08d0*/  IADD3 R9, R4.reuse, 0x5384540f, RZ ;  /* 0x5384540f04097810 */ /* 0x040fe20007ffe0ff */
[----:B------:R-:W-:Y:S01]  /*08e0*/  VIADD R7, R4, 0xb54cda56 ;  /* 0xb54cda5604077836 */ /* 0x000fe20000000000 */
[----:B------:R-:W-:Y:S01]  /*08f0*/  LOP3.LUT R14, R17, R10, R13, 0x96, !PT ;  /* 0x0000000a110e7212 */ /* 0x000fe200078e960d */
[----:B------:R-:W-:Y:S01]  /*0900*/  IMAD.WIDE.U32 R12, R12, -0x2daee0ad, RZ ;  /* 0xd2511f530c0c7825 */ /* 0x000fe200078e00ff */
[----:B------:R-:W-:-:S03]  /*0910*/  ISETP.GE.U32.AND P0, PT, R11, R2, PT ;  /* 0x000000020b00720c */ /* 0x000fc60003f06070 */
[----:B------:R-:W-:Y:S01]  /*0920*/  VIADD R17, R5, 0x646e171e ;  /* 0x646e171e05117836 */ /* 0x000fe20000000000 */
[----:B------:R-:W-:Y:S01]  /*0930*/  ISETP.GE.AND.EX P0, PT, R0, R3, PT, P0 ;  /* 0x000000030000720c */ /* 0x000fe20003f06300 */
[----:B------:R-:W-:-:S03]  /*0940*/  IMAD.WIDE.U32 R14, R14, -0x326172a9, RZ ;  /* 0xcd9e8d570e0e7825 */ /* 0x000fc600078e00ff */
[----:B------:R-:W-:Y:S01]  /*0950*/  LOP3.LUT R16, R13, R16, R17, 0x96, !PT ;  /* 0x000000100d107212 */ /* 0x000fe200078e9611 */
[----:B------:R-:W-:Y:S01]  /*0960*/  VIADD R13, R5, 0x1fd5c5a3 ;  /* 0x1fd5c5a3050d7836 */ /* 0x000fe20000000000 */
[----:B------:R-:W-:-:S03]  /*0970*/  LOP3.LUT R6, R15, R6, R7, 0x96, !PT ;  /* 0x000000060f067212 */ /* 0x000fc600078e9607 */
[----:B------:R-:W-:-:S04]  /*0980*/  IMAD.WIDE.U32 R16, R16, -0x326172a9, RZ ;  /* 0xcd9e8d5710107825 */ /* 0x000fc800078e00ff */
[----:B------:R-:W-:Y:S01]  /*0990*/  IMAD.WIDE.U32 R6, R6, -0x2daee0ad, RZ ;  /* 0xd2511f5306067825 */ /* 0x000fe200078e00ff */
[----:B------:R-:W-:-:S03]  /*09a0*/  LOP3.LUT R14, R17, R14, R9, 0x96, !PT ;  /* 0x0000000e110e7212 */ /* 0x000fc600078e9609 */
[----:B------:R-:W-:Y:S01]  /*09b0*/  VIADD R9, R4, 0xf1bbcdc8 ;  /* 0xf1bbcdc804097836 */ /* 0x000fe20000000000 */
[----:B------:R-:W-:Y:S01]  /*09c0*/  LOP3.LUT R12, R7, R12, R13, 0x96, !PT ;  /* 0x0000000c070c7212 */ /* 0x000fe200078e960d */
[----:B------:R-:W-:Y:S06]  /*09d0*/  @P0 EXIT ;  /* 0x000000000000094d */ /* 0x000fec0003800000 */
[----:B------:R-:W-:Y:S01]  /*09e0*/  IMAD.WIDE.U32 R12, R12, -0x326172a9, RZ ;  /* 0xcd9e8d570c0c7825 */ /* 0x000fe200078e00ff */
[----:B------:R-:W-:Y:S01]  /*09f0*/  LOP3.LUT R7, RZ, R11, RZ, 0x33, !PT ;  /* 0x0000000bff077212 */ /* 0x000fe200078e33ff */
[----:B------:R-:W0:Y:S01]  /*0a00*/  LDC R8, c[0x0][0x22c] ;  /* 0x00008b00ff087b82 */ /* 0x000e220000000800 */
[----:B------:R-:W-:Y:S01]  /*0a10*/  LOP3.LUT R10, RZ, R0, RZ, 0x33, !PT ;  /* 0x00000000ff0a7212 */ /* 0x000fe200078e33ff */
[----:B------:R-:W-:Y:S01]  /*0a20*/  IMAD.WIDE.U32 R14, R14, -0x2daee0ad, RZ ;  /* 0xd2511f530e0e7825 */ /* 0x000fe200078e00ff */
[----:B------:R-:W-:Y:S01]  /*0a30*/  LOP3.LUT R9, R13, R16, R9, 0x96, !PT ;  /* 0x000000100d097212 */ /* 0x000fe200078e9609 */
[----:B------:R-:W-:Y:S01]  /*0a40*/  ULDC UR6, c[0x0][0x230] ;  /* 0x00008c0000067ab9 */ /* 0x000fe20000000800 */
[----:B------:R-:W-:Y:S01]  /*0a50*/  IADD3 R7, P1, R7, R2, RZ ;  /* 0x0000000207077210 */ /* 0x000fe20007f3e0ff */
[----:B------:R-:W-:-:S03]  /*0a60*/  VIADD R13, R5, 0xdb3d7428 ;  /* 0xdb3d7428050d7836 */ /* 0x000fc60000000000 */
[----:B------:R-:W-:Y:S02]  /*0a70*/  ISETP.GE.U32.AND P0, PT, R7, 0x3, PT ;  /* 0x000000030700780c */ /* 0x000fe40003f06070 */
[----:B------:R-:W-:Y:S01]  /*0a80*/  LOP3.LUT R6, R15, R6, R13, 0x96, !PT ;  /* 0x000000060f067212 */ /* 0x000fe200078e960d */
[----:B------:R-:W-:Y:S02]  /*0a90*/  IMAD.X R15, R10, 0x1, R3, P1 ;  /* 0x000000010a0f7824 */ /* 0x000fe400008e0603 */
[----:B------:R-:W-:-:S03]  /*0aa0*/  IMAD.HI.U32 R13, R9, -0x2daee0ad, RZ ;  /* 0xd2511f53090d7827 */ /* 0x000fc600078e00ff */
[----:B------:R-:W-:Y:S01]  /*0ab0*/  ISETP.GE.U32.AND.EX P0, PT, R15, RZ, PT, P0 ;  /* 0x000000ff0f00720c */ /* 0x000fe20003f06100 */
[----:B------:R-:W-:Y:S02]  /*0ac0*/  VIADD R10, R5, 0x96a522ad ;  /* 0x96a522ad050a7836 */ /* 0x000fe40000000000 */
[----:B------:R-:W-:-:S04]  /*0ad0*/  IMAD.WIDE.U32 R6, R6, -0x326172a9, RZ ;  /* 0xcd9e8d5706067825 */ /* 0x000fc800078e00ff */
[----:B------:R-:W-:Y:S01]  /*0ae0*/  VIADD R5, R4, 0x8ff34781 ;  /* 0x8ff3478104057836 */ /* 0x000fe20000000000 */
[----:B------:R-:W-:Y:S01]  /*0af0*/  LOP3.LUT R4, R13, R14, R10, 0x96, !PT ;  /* 0x0000000e0d047212 */ /* 0x000fe200078e960a */
[----:B------:R-:W-:Y:S01]  /*0b00*/  IMAD.IADD R13, R2, 0x1, -R11 ;  /* 0x00000001020d7824 */ /* 0x000fe200078e0a0b */
[----:B------:R-:W-:Y:S01]  /*0b10*/  HFMA2.MMA R10, -RZ, RZ, 0, 0 ;  /* 0x00000000ff0a7435 */ /* 0x000fe200000001ff */
[----:B------:R-:W-:Y:S01]  /*0b20*/  IMAD R9, R9, -0x2daee0ad, RZ ;  /* 0xd2511f5309097824 */ /* 0x000fe200078e02ff */
[----:B------:R-:W-:Y:S01]  /*0b30*/  LOP3.LUT R12, R7, R12, R5, 0x96, !PT ;  /* 0x0000000c070c7212 */ /* 0x000fe200078e9605 */
[----:B0-----:R-:W-:Y:S01]  /*0b40*/  FADD.FTZ R5, -R8, UR6 ;  /* 0x0000000608057e21 */ /* 0x001fe20008010100 */
[----:B------:R-:W-:Y:S01]  /*0b50*/  LOP3.LUT R13, R13, 0x3, RZ, 0xc0, !PT ;  /* 0x000000030d0d7812 */ /* 0x000fe200078ec0ff */
[----:B------:R-:W-:Y:S06]  /*0b60*/  @!P0 BRA `(.L_x_138) ;  /* 0x0000000800048947 */ /* 0x000fec0003800000 */
[----:B------:R-:W0:Y:S01]  /*0b70*/  LDC.64 R16, c[0x0][0x210] ;  /* 0x00008400ff107b82 */ /* 0x000e220000000a00 */
[----:B------:R-:W-:Y:S01]  /*0b80*/  IADD3 R14, P0, P1, R11, -R2, R13 ;  /* 0x800000020b0e7210 */ /* 0x000fe2000791e00d */
[----:B------:R-:W-:-:S03]  /*0b90*/  IMAD.MOV.U32 R10, RZ, RZ, RZ ;  /* 0x000000ffff0a7224 */ /* 0x000fc600078e00ff */
[----:B------:R-:W-:-:S04]  /*0ba0*/  IADD3.X R15, R0, ~R3, RZ, P0, P1 ;  /* 0x80000003000f7210 */ /* 0x000fc800007e24ff */
[----:B------:R-:W-:Y:S02]  /*0bb0*/  ISETP.GE.AND P0, PT, R15, RZ, PT ;  /* 0x000000ff0f00720c */ /* 0x000fe40003f06270 */
[----:B0-----:R-:W-:-:S04]  /*0bc0*/  LEA R2, P2, R11, R16, 0x2 ;  /* 0x000000100b027211 */ /* 0x001fc800078410ff */
[----:B------:R-:W-:Y:S02]  /*0bd0*/  LEA.HI.X R3, R11, R17, R0, 0x2, P2 ;  /* 0x000000110b037211 */ /* 0x000fe400010f1400 */
[----:B------:R-:W-:-:S05]  /*0be0*/  IADD3 R2, P1, R2, 0x8, RZ ;  /* 0x0000000802027810 */ /* 0x000fca0007f3e0ff */
[----:B------:R-:W-:Y:S01]  /*0bf0*/  IMAD.X R3, RZ, RZ, R3, P1 ;  /* 0x000000ffff037224 */ /* 0x000fe200008e0603 */
[----:B------:R-:W-:Y:S07]  /*0c00*/  @P0 BRA `(.L_x_139) ;  /* 0x0000000400640947 */ /* 0x000fee0003800000 */
        /* <DEDUP_REMOVED lines=12> */
[----:B------:R-:W-:Y:S01]  /*0cd0*/  I2FP.F32.U32 R18, R18 ;  /* 0x0000001200127245 */ /* 0x000fe20000201000 */
[----:B------:R-:W-:Y:S01]  /*0ce0*/  FMUL.FTZ R16, R16, 5.9604644775390625e-08 ;  /* 0x3380000010107820 */ /* 0x000fe20000410000 */
[----:B------:R-:W-:Y:S01]  /*0cf0*/  I2FP.F32.U32 R20, R19 ;  /* 0x0000001300147245 */ /* 0x000fe20000201000 */
[----:B------:R-:W-:Y:S01]  /*0d00*/  FMUL.FTZ R19, R17, 5.9604644775390625e-08 ;  /* 0x3380000011137820 */ /* 0x000fe20000410000 */
[----:B------:R-:W-:Y:S01]  /*0d10*/  PLOP3.LUT P0, PT, PT, PT, PT, 0x8, 0x0 ;  /* 0x000000000000781c */ /* 0x000fe20003f0e170 */
[----:B------:R-:W-:Y:S01]  /*0d20*/  FMUL.FTZ R21, R18, 5.9604644775390625e-08 ;  /* 0x3380000012157820 */ /* 0x000fe20000410000 */
[C-C-:B------:R-:W-:Y:S01]  /*0d30*/  FFMA.FTZ R17, R5.reuse, R16, R8.reuse ;  /* 0x0000001005117223 */ /* 0x140fe20000010008 */
[----:B------:R-:W-:Y:S01]  /*0d40*/  FMUL.FTZ R23, R20, 5.9604644775390625e-08 ;  /* 0x3380000014177820 */ /* 0x000fe20000410000 */
[C-C-:B------:R-:W-:Y:S01]  /*0d50*/  FFMA.FTZ R19, R5.reuse, R19, R8.reuse ;  /* 0x0000001305137223 */ /* 0x140fe20000010008 */
[C-C-:B------:R-:W-:Y:S02]  /*0d60*/  FFMA.FTZ R21, R5.reuse, R21, R8.reuse ;  /* 0x0000001505157223 */ /* 0x140fe40000010008 */
[----:B------:R-:W-:-:S07]  /*0d70*/  FFMA.FTZ R23, R5, R23, R8 ;  /* 0x0000001705177223 */ /* 0x000fce0000010008 */
.L_x_141:
[----:B------:R-:W-:Y:S01]  /*0d80*/  IADD3 R14, P1, R14, 0x10, RZ ;  /* 0x000000100e0e7810 */ /* 0x000fe20007f3e0ff */
[----:B------:R-:W-:Y:S01]  /*0d90*/  STG.E desc[UR4][R2.64+-0x8], R17 ;  /* 0xfffff81102007986 */ /* 0x000fe2000c101904 */
[----:B------:R-:W-:Y:S01]  /*0da0*/  IADD3 R16, P2, R2, 0x40, RZ ;  /* 0x0000004002107810 */ /* 0x000fe20007f5e0ff */
[----:B------:R-:W-:Y:S02]  /*0db0*/  VIADD R10, R10, 0x10 ;  /* 0x000000100a0a7836 */ /* 0x000fe40000000000 */
[----:B------:R-:W-:Y:S01]  /*0dc0*/  IMAD.X R15, RZ, RZ, R15, P1 ;  /* 0x000000ffff0f7224 */ /* 0x000fe200008e060f */
[----:B------:R-:W-:Y:S01]  /*0dd0*/  ISETP.GE.U32.AND P1, PT, R14, -0xc, PT ;  /* 0xfffffff40e00780c */ /* 0x000fe20003f26070 */
[----:B------:R-:W-:Y:S01]  /*0de0*/  IMAD.X R25, RZ, RZ, R3, P2 ;  /* 0x000000ffff197224 */ /* 0x000fe200010e0603 */
[----:B------:R-:W-:Y:S02]  /*0df0*/  STG.E desc[UR4][R2.64+-0x4], R19 ;  /* 0xfffffc1302007986 */ /* 0x000fe4000c101904 */
[----:B------:R-:W-:-:S02]  /*0e00*/  ISETP.GE.AND.EX P1, PT, R15, -0x1, PT, P1 ;  /* 0xffffffff0f00780c */ /* 0x000fc40003f26310 */
        /* <DEDUP_REMOVED lines=17> */
.L_x_140:
        /* <DEDUP_REMOVED lines=8> */
[----:B------:R-:W-:Y:S02]  /*0fa0*/  LOP3.LUT R18, R4, 0xffffff, RZ, 0xc0, !PT ;  /* 0x00ffffff04127812 */ /* 0x000fe400078ec0ff */
[----:B------:R-:W-:Y:S02]  /*0fb0*/  I2FP.F32.U32 R16, R16 ;  /* 0x0000001000107245 */ /* 0x000fe40000201000 */
[----:B------:R-:W-:Y:S02]  /*0fc0*/  LOP3.LUT R19, R9, 0xffffff, RZ, 0xc0, !PT ;  /* 0x00ffffff09137812 */ /* 0x000fe400078ec0ff */
[----:B------:R-:W-:Y:S01]  /*0fd0*/  I2FP.F32.U32 R17, R17 ;  /* 0x0000001100117245 */ /* 0x000fe20000201000 */
[----:B------:R-:W-:Y:S01]  /*0fe0*/  FMUL.FTZ R16, R16, 5.9604644775390625e-08 ;  /* 0x3380000010107820 */ /* 0x000fe20000410000 */
[----:B------:R-:W-:-:S02]  /*0ff0*/  I2FP.F32.U32 R18, R18 ;  /* 0x0000001200127245 */ /* 0x000fc40000201000 */
[----:B------:R-:W-:Y:S01]  /*1000*/  I2FP.F32.U32 R20, R19 ;  /* 0x0000001300147245 */ /* 0x000fe20000201000 */
[----:B------:R-:W-:Y:S01]  /*1010*/  FMUL.FTZ R19, R17, 5.9604644775390625e-08 ;  /* 0x3380000011137820 */ /* 0x000fe20000410000 */
[C-C-:B------:R-:W-:Y:S01]  /*1020*/  FFMA.FTZ R17, R5.reuse, R16, R8.reuse ;  /* 0x0000001005117223 */ /* 0x140fe20000010008 */
[----:B------:R-:W-:Y:S01]  /*1030*/  FMUL.FTZ R21, R18, 5.9604644775390625e-08 ;  /* 0x3380000012157820 */ /* 0x000fe20000410000 */
[----:B------:R-:W-:Y:S01]  /*1040*/  IADD3 R16, P1, R2, 0x20, RZ ;  /* 0x0000002002107810 */ /* 0x000fe20007f3e0ff */
[----:B------:R-:W-:Y:S01]  /*1050*/  FMUL.FTZ R23, R20, 5.9604644775390625e-08 ;  /* 0x3380000014177820 */ /* 0x000fe20000410000 */
[C-C-:B------:R-:W-:Y:S01]  /*1060*/  FFMA.FTZ R19, R5.reuse, R19, R8.reuse ;  /* 0x0000001305137223 */ /* 0x140fe20000010008 */
[C-C-:B------:R-:W-:Y:S01]  /*1070*/  FFMA.FTZ R21, R5.reuse, R21, R8.reuse ;  /* 0x0000001505157223 */ /* 0x140fe20000010008 */
[----:B------:R-:W-:Y:S01]  /*1080*/  STG.E desc[UR4][R2.64+-0x8], R17 ;  /* 0xfffff81102007986 */ /* 0x000fe2000c101904 */
[----:B------:R-:W-:Y:S01]  /*1090*/  FFMA.FTZ R23, R5, R23, R8 ;  /* 0x0000001705177223 */ /* 0x000fe20000010008 */
[----:B------:R-:W-:-:S02]  /*10a0*/  IADD3 R14, P2, R14, 0x8, RZ ;  /* 0x000000080e0e7810 */ /* 0x000fc40007f5e0ff */
[----:B------:R0:W-:Y:S01]  /*10b0*/  STG.E desc[UR4][R2.64+0x8], R17 ;  /* 0x0000081102007986 */ /* 0x0001e2000c101904 */
[----:B------:R-:W-:Y:S02]  /*10c0*/  PLOP3.LUT P0, PT, PT, PT, PT, 0x8, 0x0 ;  /* 0x000000000000781c */ /* 0x000fe40003f0e170 */
[----:B------:R-:W-:Y:S01]  /*10d0*/  IMAD.X R15, RZ, RZ, R15, P2 ;  /* 0x000000ffff0f7224 */ /* 0x000fe200010e060f */
[----:B------:R-:W-:Y:S04]  /*10e0*/  STG.E desc[UR4][R2.64+-0x4], R19 ;  /* 0xfffffc1302007986 */ /* 0x000fe8000c101904 */
[----:B------:R-:W-:Y:S01]  /*10f0*/  STG.E desc[UR4][R2.64+0xc], R19 ;  /* 0x00000c1302007986 */ /* 0x000fe2000c101904 */
[----:B0-----:R-:W-:-:S03]  /*1100*/  IMAD.X R17, RZ, RZ, R3, P1 ;  /* 0x000000ffff117224 */ /* 0x001fc600008e0603 */
[----:B------:R-:W-:Y:S04]  /*1110*/  STG.E desc[UR4][R2.64], R21 ;  /* 0x0000001502007986 */ /* 0x000fe8000c101904 */
[----:B------:R-:W-:Y:S04]  /*1120*/  STG.E desc[UR4][R2.64+0x10], R21 ;  /* 0x0000101502007986 */ /* 0x000fe8000c101904 */
[----:B------:R-:W-:Y:S04]  /*1130*/  STG.E desc[UR4][R2.64+0x4], R23 ;  /* 0x0000041702007986 */ /* 0x000fe8000c101904 */
[----:B------:R0:W-:Y:S02]  /*1140*/  STG.E desc[UR4][R2.64+0x14], R23 ;  /* 0x0000141702007986 */ /* 0x0001e4000c101904 */
[----:B0-----:R-:W-:-:S02]  /*1150*/  IMAD.MOV.U32 R2, RZ, RZ, R16 ;  /* 0x000000ffff027224 */ /* 0x001fc400078e0010 */
[----:B------:R-:W-:-:S07]  /*1160*/  IMAD.MOV.U32 R3, RZ, RZ, R17 ;  /* 0x000000ffff037224 */ /* 0x000fce00078e0011 */
.L_x_142:
[----:B------:R-:W-:-:S04]  /*1170*/  ISETP.NE.U32.AND P1, PT, R14, RZ, PT ;  /* 0x000000ff0e00720c */ /* 0x000fc80003f25070 */
[----:B------:R-:W-:-:S13]  /*1180*/  ISETP.NE.OR.EX P0, PT, R15, RZ, P0, P1 ;  /* 0x000000ff0f00720c */ /* 0x000fda0000705710 */
[----:B------:R-:W-:Y:S05]  /*1190*/  @!P0 BRA `(.L_x_138) ;  /* 0x0000000000788947 */ /* 0x000fea0003800000 */
.L_x_139:
        /* <DEDUP_REMOVED lines=9> */
[----:B------:R-:W-:Y:S02]  /*1230*/  FMUL.FTZ R17, R17, 5.9604644775390625e-08 ;  /* 0x3380000011117820 */ /* 0x000fe40000410000 */
[----:B------:R-:W-:Y:S02]  /*1240*/  FMUL.FTZ R23, R18, 5.9604644775390625e-08 ;  /* 0x3380000012177820 */ /* 0x000fe40000410000 */
[----:B------:R-:W-:Y:S01]  /*1250*/  FMUL.FTZ R25, R19, 5.9604644775390625e-08 ;  /* 0x3380000013197820 */ /* 0x000fe20000410000 */
[C-C-:B------:R-:W-:Y:S01]  /*1260*/  FFMA.FTZ R19, R5.reuse, R16, R8.reuse ;  /* 0x0000001005137223 */ /* 0x140fe20000010008 */
[C-C-:B------:R-:W-:Y:S01]  /*1270*/  FFMA.FTZ R21, R5.reuse, R17, R8.reuse ;  /* 0x0000001105157223 */ /* 0x140fe20000010008 */
[C-C-:B------:R-:W-:Y:S01]  /*1280*/  FFMA.FTZ R23, R5.reuse, R23, R8.reuse ;  /* 0x0000001705177223 */ /* 0x140fe20000010008 */
[----:B------:R-:W-:-:S07]  /*1290*/  FFMA.FTZ R25, R5, R25, R8 ;  /* 0x0000001905197223 */ /* 0x000fce0000010008 */
.L_x_143:
        /* <DEDUP_REMOVED lines=11> */
[----:B0-----:R-:W-:-:S02]  /*1350*/  IMAD.MOV.U32 R2, RZ, RZ, R16 ;  /* 0x000000ffff027224 */ /* 0x001fc400078e0010 */
[----:B------:R-:W-:-:S04]  /*1360*/  IMAD.MOV.U32 R3, RZ, RZ, R17 ;  /* 0x000000ffff037224 */ /* 0x000fc800078e0011 */
[----:B------:R-:W-:Y:S05]  /*1370*/  @P0 BRA `(.L_x_143) ;  /* 0xfffffffc00c80947 */ /* 0x000fea000383ffff */
.L_x_138:
[----:B------:R-:W-:-:S04]  /*1380*/  ISETP.NE.U32.AND P0, PT, R13, RZ, PT ;  /* 0x000000ff0d00720c */ /* 0x000fc80003f05070 */
[----:B------:R-:W-:-:S13]  /*1390*/  ISETP.NE.AND.EX P0, PT, RZ, RZ, PT, P0 ;  /* 0x000000ffff00720c */ /* 0x000fda0003f05300 */
[----:B------:R-:W-:Y:S05]  /*13a0*/  @!P0 EXIT ;  /* 0x000000000000894d */ /* 0x000fea0003800000 */
[----:B------:R-:W0:Y:S01]  /*13b0*/  LDC.64 R2, c[0x0][0x210] ;  /* 0x00008400ff027b82 */ /* 0x000e220000000a00 */
[C---:B------:R-:W-:Y:S01]  /*13c0*/  IADD3 R11, P0, R10.reuse, R11, RZ ;  /* 0x0000000b0a0b7210 */ /* 0x040fe20007f1e0ff */
[C---:B------:R-:W-:Y:S01]  /*13d0*/  IMAD.SHL.U32 R14, R10.reuse, 0x4, RZ ;  /* 0x000000040a0e7824 */ /* 0x040fe200078e00ff */
[----:B------:R-:W-:Y:S02]  /*13e0*/  IADD3 R13, P2, RZ, -R13, RZ ;  /* 0x8000000dff0d7210 */ /* 0x000fe40007f5e0ff */
[----:B------:R-:W-:-:S03]  /*13f0*/  LEA.HI.X.SX32 R0, R10, R0, 0x1, P0 ;  /* 0x000000000a007211 */ /* 0x000fc600000f0eff */
[----:B------:R-:W-:Y:S01]  /*1400*/  IMAD.X R10, RZ, RZ, -0x1, P2 ;  /* 0xffffffffff0a7424 */ /* 0x000fe200010e06ff */
[----:B0-----:R-:W-:-:S04]  /*1410*/  LEA R15, P1, R11, R2, 0x2 ;  /* 0x000000020b0f7211 */ /* 0x001fc800078210ff */
[----:B------:R-:W-:-:S09]  /*1420*/  LEA.HI.X R16, R11, R3, R0, 0x2, P1 ;  /* 0x000000030b107211 */ /* 0x000fd200008f1400 */
.L_x_144:
        /* <DEDUP_REMOVED lines=10> */
[----:B------:R-:W-:Y:S02]  /*14d0*/  IADD3 R15, P1, R15, 0x4, RZ ;  /* 0x000000040f0f7810 */ /* 0x000fe40007f3e0ff */
[----:B------:R-:W-:Y:S01]  /*14e0*/  @P2 MOV R0, R4 ;  /* 0x0000000400002202 */ /* 0x000fe20000000f00 */
[----:B------:R-:W-:Y:S02]  /*14f0*/  @P3 IMAD.MOV.U32 R0, RZ, RZ, R9 ;  /* 0x000000ffff003224 */ /* 0x000fe400078e0009 */
[----:B------:R-:W-:Y:S01]  /*1500*/  IMAD.X R10, RZ, RZ, R10, P0 ;  /* 0x000000ffff0a7224 */ /* 0x000fe200000e060a */
[----:B------:R-:W-:Y:S01]  /*1510*/  ISETP.NE.U32.AND P0, PT, R13, RZ, PT ;  /* 0x000000ff0d00720c */ /* 0x000fe20003f05070 */
[----:B------:R-:W-:Y:S01]  /*1520*/  IMAD.X R16, RZ, RZ, R16, P1 ;  /* 0x000000ffff107224 */ /* 0x000fe200008e0610 */
[----:B------:R-:W-:-:S02]  /*1530*/  LOP3.LUT R0, R0, 0xffffff, RZ, 0xc0, !PT ;  /* 0x00ffffff00007812 */ /* 0x000fc400078ec0ff */
[----:B------:R-:W-:Y:S02]  /*1540*/  ISETP.NE.AND.EX P0, PT, R10, RZ, PT, P0 ;  /* 0x000000ff0a00720c */ /* 0x000fe40003f05300 */
[----:B------:R-:W-:-:S05]  /*1550*/  I2FP.F32.U32 R0, R0 ;  /* 0x0000000000007245 */ /* 0x000fca0000201000 */
[----:B------:R-:W-:-:S04]  /*1560*/  FMUL.FTZ R0, R0, 5.9604644775390625e-08 ;  /* 0x3380000000007820 */ /* 0x000fc80000410000 */
[----:B------:R-:W-:-:S05]  /*1570*/  FFMA.FTZ R11, R5, R0, R8 ;  /* 0x00000000050b7223 */ /* 0x000fca0000010008 */
[----:B------:R0:W-:Y:S01]  /*1580*/  STG.E desc[UR4][R2.64], R11 ;  /* 0x0000000b02007986 */ /* 0x0001e2000c101904 */
[----:B------:R-:W-:Y:S05]  /*1590*/  @P0 BRA `(.L_x_144) ;  /* 0xfffffffc00a40947 */ /* 0x000fea000383ffff */
[----:B------:R-:W-:Y:S05]  /*15a0*/  EXIT ;  /* 0x000000000000794d */ /* 0x000fea0003800000 */
.L_x_145:
        /* <DEDUP_REMOVED lines=13> */
.L_x_185:


//--------------------- .text._ZN2at6native54_GLOBAL__N__f6d41790_21_PhiloxDistribution_cu_0636f2c123philox_multi_key_kernelIdZZZZNS0_21_philox_uniform_cuda_ERNS_6TensorERKS3_ddENKUlvE_clEvENKUlvE_clEvENKUlvE_clEvEUlmmE_ZZZNS0_21_philox_uniform_cuda_ES4_S6_ddENKS7_clEvENKS8_clEvEUlT_E_EEvPSB_PKmllT0_T1_16OffsetCalculatorILi1EjLb0EE --------------------------
	.section	.text._ZN2at6native54_GLOBAL__N__f6d41790_21_PhiloxDistribution_cu_0636f2c123philox_multi_key_kernelIdZZZZNS0_21_philox_uniform_cuda_ERNS_6TensorERKS3_ddENKUlvE_clEvENKUlvE_clEvENKUlvE_clEvEUlmmE_ZZZNS0_21_philox_uniform_cuda_ES4_S6_ddENKS7_clEvENKS8_clEvEUlT_E_EEvPSB_PKmllT0_T1_16OffsetCalculatorILi1EjLb0EE,"ax",@progbits
	.align	128
.text._ZN2at6native54_GLOBAL__N__f6d41790_21_PhiloxDistribution_cu_0636f2c123philox_multi_key_kernelIdZZZZNS0_21_philox_uniform_cuda_ERNS_6TensorERKS3_ddENKUlvE_clEvENKUlvE_clEvENKUlvE_clEvEUlmmE_ZZZNS0_21_philox_uniform_cuda_ES4_S6_ddENKS7_clEvENKS8_clEvEUlT_E_EEvPSB_PKmllT0_T1_16OffsetCalculatorILi1EjLb0EE:
        .type           _ZN2at6native54_GLOBAL__N__f6d41790_21_PhiloxDistribution_cu_0636f2c123philox_multi_key_kernelIdZZZZNS0_21_philox_uniform_cuda_ERNS_6TensorERKS3_ddENKUlvE_clEvENKUlvE_clEvENKUlvE_clEvEUlmmE_ZZZNS0_21_philox_uniform_cuda_ES4_S6_ddENKS7_clEvENKS8_clEvEUlT_E_EEvPSB_PKmllT0_T1_16OffsetCalculatorILi1EjLb0EE,@function
        .size           _ZN2at6native54_GLOBAL__N__f6d41790_21_PhiloxDistribution_cu_0636f2c123philox_multi_key_kernelIdZZZZNS0_21_philox_uniform_cuda_ERNS_6TensorERKS3_ddENKUlvE_clEvENKUlvE_clEvENKUlvE_clEvEUlmmE_ZZZNS0_21_philox_uniform_cuda_ES4_S6_ddENKS7_clEvENKS8_clEvEUlT_E_EEvPSB_PKmllT0_T1_16OffsetCalculatorILi1EjLb0EE,(.L_x_186 - _ZN2at6native54_GLOBAL__N__f6d41790_21_PhiloxDistribution_cu_0636f2c123philox_multi_key_kernelIdZZZZNS0_21_philox_uniform_cuda_ERNS_6TensorERKS3_ddENKUlvE_clEvENKUlvE_clEvENKUlvE_clEvEUlmmE_ZZZNS0_21_philox_uniform_cuda_ES4_S6_ddENKS7_clEvENKS8_clEvEUlT_E_EEvPSB_PKmllT0_T1_16OffsetCalculatorILi1EjLb0EE)
        .other          _ZN2at6native54_GLOBAL__N__f6d41790_21_PhiloxDistribution_cu_0636f2c123philox_multi_key_kernelIdZZZZNS0_21_philox_uniform_cuda_ERNS_6TensorERKS3_ddENKUlvE_clEvENKUlvE_clEvENKUlvE_clEvEUlmmE_ZZZNS0_21_philox_uniform_cuda_ES4_S6_ddENKS7_clEvENKS8_clEvEUlT_E_EEvPSB_PKmllT0_T1_16OffsetCalculatorILi1EjLb0EE,@"STO_CUDA_ENTRY STV_DEFAULT"
_ZN2at6native54_GLOBAL__N__f6d41790_21_PhiloxDistribution_cu_0636f2c123philox_multi_key_kernelIdZZZZNS0_21_philox_uniform_cuda_ERNS_6TensorERKS3_ddENKUlvE_clEvENKUlvE_clEvENKUlvE_clEvEUlmmE_ZZZNS0_21_philox_uniform_cuda_ES4_S6_ddENKS7_clEvENKS8_clEvEUlT_E_EEvPSB_PKmllT0_T1_16OffsetCalculatorILi1EjLb0EE:
        /* <DEDUP_REMOVED lines=17> */
[----:B0-----:R-:W-:-:S03]  /*0110*/  IMAD.WIDE.U32 R10, R3, UR10, R10 ;  /* 0x0000000a030a7c25 */ /* 0x001fc6000f8e000a */
        /* <DEDUP_REMOVED lines=8> */
[----:B------:R-:W-:Y:S05]  /*01a0*/  CALL.REL.NOINC `($__internal_9_$__cuda_sm20_div_s64) ;  /* 0x0000001800c87944 */ /* 0x000fea0003c00000 */
[----:B------:R-:W-:-:S05]  /*01b0*/  IADD3 R3, P0, RZ, -R6, RZ ;  /* 0x80000006ff037210 */ /* 0x000fca0007f1e0ff */
[----:B------:R-:W-:Y:S02]  /*01c0*/  IMAD.X R0, RZ, RZ, ~R7, P0 ;  /* 0x000000ffff007224 */ /* 0x000fe400000e0e07 */
[----:B------:R-:W-:-:S04]  /*01d0*/  IMAD.WIDE.U32 R10, R3, UR6, R10 ;  /* 0x00000006030a7c25 */ /* 0x000fc8000f8e000a */
[----:B------:R-:W-:-:S04]  /*01e0*/  IMAD R0, R0, UR6, RZ ;  /* 0x0000000600007c24 */ /* 0x000fc8000f8e02ff */
[----:B------:R-:W-:-:S05]  /*01f0*/  IMAD R3, R3, UR11, R0 ;  /* 0x0000000b03037c24 */ /* 0x000fca000f8e0200 */
[----:B------:R-:W-:Y:S01]  /*0200*/  IADD3 R0, R11, R3, RZ ;  /* 0x000000030b007210 */ /* 0x000fe20007ffe0ff */
[----:B------:R-:W-:Y:S06]  /*0210*/  BRA `(.L_x_148) ;  /* 0x0000000000587947 */ /* 0x000fec0003800000 */
.L_x_147:
[----:B------:R-:W0:Y:S01]  /*0220*/  I2F.U32.RP R0, UR6 ;  /* 0x0000000600007d06 */ /* 0x000e220008209000 */
[----:B------:R-:W-:Y:S01]  /*0230*/  ISETP.NE.U32.AND P2, PT, RZ, UR6, PT ;  /* 0x00000006ff007c0c */ /* 0x000fe2000bf45070 */
[----:B------:R-:W-:-:S06]  /*0240*/  IMAD.MOV.U32 R7, RZ, RZ, RZ ;  /* 0x000000ffff077224 */ /* 0x000fcc00078e00ff */
[----:B0-----:R-:W0:Y:S02]  /*0250*/  MUFU.RCP R0, R0 ;  /* 0x0000000000007308 */ /* 0x001e240000001000 */
[----:B0-----:R-:W-:Y:S01]  /*0260*/  VIADD R2, R0, 0xffffffe ;  /* 0x0ffffffe00027836 */ /* 0x001fe20000000000 */
[----:B------:R-:W-:-:S05]  /*0270*/  MOV R0, RZ ;  /* 0x000000ff00007202 */ /* 0x000fca0000000f00 */
[----:B------:R0:W1:Y:S02]  /*0280*/  F2I.FTZ.U32.TRUNC.NTZ R3, R2 ;  /* 0x0000000200037305 */ /* 0x000064000021f000 */
[----:B0-----:R-:W-:Y:S01]  /*0290*/  HFMA2.MMA R2, -RZ, RZ, 0, 0 ;  /* 0x00000000ff027435 */ /* 0x001fe200000001ff */
[----:B-1----:R-:W-:-:S04]  /*02a0*/  IMAD.MOV R5, RZ, RZ, -R3 ;  /* 0x000000ffff057224 */ /* 0x002fc800078e0a03 */
[----:B------:R-:W-:-:S05]  /*02b0*/  IMAD R5, R5, UR6, RZ ;  /* 0x0000000605057c24 */ /* 0x000fca000f8e02ff */
[----:B------:R-:W-:-:S06]  /*02c0*/  IMAD.HI.U32 R3, R3, R5, R2 ;  /* 0x0000000503037227 */ /* 0x000fcc00078e0002 */
        /* <DEDUP_REMOVED lines=11> */
.L_x_148:
[----:B------:R-:W-:Y:S05]  /*0380*/  BSYNC B0 ;  /* 0x0000000000007941 */ /* 0x000fea0003800000 */
.L_x_146:
[----:B------:R-:W0:Y:S01]  /*0390*/  LDC R11, c[0x0][0x248] ;  /* 0x00009200ff0b7b82 */ /* 0x000e220000000800 */
[----:B------:R-:W-:Y:S01]  /*03a0*/  ULDC.64 UR4, c[0x0][0x208] ;  /* 0x0000820000047ab9 */ /* 0x000fe20000000a00 */
[----:B------:R-:W-:Y:S01]  /*03b0*/  HFMA2.MMA R2, -RZ, RZ, 0, 0 ;  /* 0x00000000ff027435 */ /* 0x000fe200000001ff */
[----:B0-----:R-:W-:-:S13]  /*03c0*/  ISETP.NE.AND P0, PT, R11, RZ, PT ;  /* 0x000000ff0b00720c */ /* 0x001fda0003f05270 */
[----:B------:R-:W-:Y:S05]  /*03d0*/  @!P0 BRA `(.L_x_149) ;  /* 0x0000001000448947 */ /* 0x000fea0003800000 */
[----:B------:R-:W-:Y:S01]  /*03e0*/  MOV R3, R6 ;  /* 0x0000000600037202 */ /* 0x000fe20000000f00 */
        /* <DEDUP_REMOVED lines=11> */
[----:B------:R-:W-:Y:S01]  /*04a0*/  MOV R4, RZ ;  /* 0x000000ff00047202 */ /* 0x000fe20000000f00 */
[----:B------:R-:W-:Y:S01]  /*04b0*/  ULDC.64 UR8, c[0x0][0x258] ;  /* 0x0000960000087ab9 */ /* 0x000fe20000000a00 */
[----:B------:R-:W-:Y:S01]  /*04c0*/  ULDC UR6, c[0x0][0x260] ;  /* 0x0000980000067ab9 */ /* 0x000fe20000000800 */
[----:B------:R-:W-:Y:S02]  /*04d0*/  ISETP.NE.AND P0, PT, R11, 0x2, PT ;  /* 0x000000020b00780c */ /* 0x000fe40003f05270 */
[----:B------:R-:W-:-:S05]  /*04e0*/  IMAD.HI.U32 R8, R5, UR9, R4 ;  /* 0x0000000905087c27 */ /* 0x000fca000f8e0004 */
[----:B------:R-:W-:Y:S01]  /*04f0*/  SHF.R.U32.HI R9, RZ, UR6, R8 ;  /* 0x00000006ff097c19 */ /* 0x000fe20008011608 */
[----:B------:R-:W-:-:S04]  /*0500*/  ULDC UR6, c[0x0][0x37c] ;  /* 0x0000df0000067ab9 */ /* 0x000fc80000000800 */
[----:B------:R-:W-:-:S04]  /*0510*/  IMAD.MOV R3, RZ, RZ, -R9 ;  /* 0x000000ffff037224 */ /* 0x000fc800078e0a09 */
[----:B------:R-:W-:-:S04]  /*0520*/  IMAD R5, R3, UR8, R5 ;  /* 0x0000000803057c24 */ /* 0x000fc8000f8e0205 */
[----:B------:R-:W-:Y:S01]  /*0530*/  IMAD R2, R5, UR6, R2 ;  /* 0x0000000605027c24 */ /* 0x000fe2000f8e0202 */
[----:B------:R-:W-:Y:S06]  /*0540*/  @!P0 BRA `(.L_x_149) ;  /* 0x0000000c00e88947 */ /* 0x000fec0003800000 */
[----:B------:R-:W-:Y:S01]  /*0550*/  HFMA2.MMA R8, -RZ, RZ, 0, 0 ;  /* 0x00000000ff087435 */ /* 0x000fe200000001ff */
[----:B------:R-:W-:Y:S01]  /*0560*/  ULDC.64 UR6, c[0x0][0x268] ;  /* 0x00009a0000067ab9 */ /* 0x000fe20000000a00 */
[----:B------:R-:W-:-:S08]  /*0570*/  ISETP.NE.AND P0, PT, R11, 0x3, PT ;  /* 0x000000030b00780c */ /* 0x000fd00003f05270 */
        /* <DEDUP_REMOVED lines=19> */
[----:B------:R-:W-:Y:S01]  /*06b0*/  MOV R8, RZ ;  /* 0x000000ff00087202 */ /* 0x000fe20000000f00 */
[----:B------:R-:W-:Y:S01]  /*06c0*/  ULDC.64 UR6, c[0x0][0x280] ;  /* 0x0000a00000067ab9 */ /* 0x000fe20000000a00 */
[----:B------:R-:W-:-:S03]  /*06d0*/  ISETP.NE.AND P0, PT, R11, 0x5, PT ;  /* 0x000000050b00780c */ /* 0x000fc60003f05270 */
        /* <DEDUP_REMOVED lines=8> */
[----:B------:R-:W-:Y:S01]  /*0760*/  HFMA2.MMA R4, -RZ, RZ, 0, 0 ;  /* 0x00000000ff047435 */ /* 0x000fe200000001ff */
[----:B------:R-:W-:Y:S01]  /*0770*/  ULDC.64 UR8, c[0x0][0x288] ;  /* 0x0000a20000087ab9 */ /* 0x000fe20000000a00 */
[----:B------:R-:W-:Y:S01]  /*0780*/  ULDC UR6, c[0x0][0x290] ;  /* 0x0000a40000067ab9 */ /* 0x000fe20000000800 */
[----:B------:R-:W-:-:S07]  /*0790*/  ISETP.NE.AND P0, PT, R11, 0x6, PT ;  /* 0x000000060b00780c */ /* 0x000fce0003f05270 */
        /* <DEDUP_REMOVED lines=195> */
[----:B------:R-:W-:Y:S01]  /*13d0*/  HFMA2.MMA R4, -RZ, RZ, 0, 0 ;  /* 0x00000000ff047435 */ /* 0x000fe200000001ff */
[----:B------:R-:W-:Y:S01]  /*13e0*/  ULDC.64 UR8, c[0x0][0x360] ;  /* 0x0000d80000087ab9 */ /* 0x000fe20000000a00 */
[----:B------:R-:W-:-:S08]  /*13f0*/  ULDC UR6, c[0x0][0x368] ;  /* 0x0000da0000067ab9 */ /* 0x000fd00000000800 */
[----:B------:R-:W-:Y:S02]  /*1400*/  IMAD.HI.U32 R8, R5, UR9, R4 ;  /* 0x0000000905087c27 */ /* 0x000fe4000f8e0004 */
[----:B------:R-:W0:Y:S03]  /*1410*/  @P0 LDC.64 R12, c[0x0][0x370] ;  /* 0x0000dc00ff0c0b82 */ /* 0x000e260000000a00 */
[----:B------:R-:W-:Y:S01]  /*1420*/  SHF.R.U32.HI R9, RZ, UR6, R8 ;  /* 0x00000006ff097c19 */ /* 0x000fe20008011608 */
[----:B------:R-:W-:Y:S01]  /*1430*/  @P0 IMAD.MOV.U32 R8, RZ, RZ, RZ ;  /* 0x000000ffff080224 */ /* 0x000fe200078e00ff */
[----:B------:R-:W-:Y:S02]  /*1440*/  ULDC UR6, c[0x0][0x3d4] ;  /* 0x0000f50000067ab9 */ /* 0x000fe40000000800 */
[----:B------:R-:W-:Y:S01]  /*1450*/  IADD3 R3, -R9, RZ, RZ ;  /* 0x000000ff09037210 */ /* 0x000fe20007ffe1ff */
[----:B------:R-:W1:Y:S04]  /*1460*/  @P0 LDC R11, c[0x0][0x36c] ;  /* 0x0000db00ff0b0b82 */ /* 0x000e680000000800 */
[----:B------:R-:W-:-:S04]  /*1470*/  IMAD R5, R3, UR8, R5 ;  /* 0x0000000803057c24 */ /* 0x000fc8000f8e0205 */
[----:B------:R-:W2:Y:S01]  /*1480*/  @P0 LDC R14, c[0x0][0x3d8] ;  /* 0x0000f600ff0e0b82 */ /* 0x000ea20000000800 */
[----:B------:R-:W-:Y:S02]  /*1490*/  IMAD R2, R5, UR6, R2 ;  /* 0x0000000605027c24 */ /* 0x000fe4000f8e0202 */
[----:B0-----:R-:W-:-:S05]  /*14a0*/  @P0 IMAD.HI.U32 R4, R9, R12, R8 ;  /* 0x0000000c09040227 */ /* 0x001fca00078e0008 */
[----:B------:R-:W-:-:S05]  /*14b0*/  @P0 SHF.R.U32.HI R4, RZ, R13, R4 ;  /* 0x0000000dff040219 */ /* 0x000fca0000011604 */
[----:B------:R-:W-:-:S04]  /*14c0*/  @P0 IMAD.MOV R3, RZ, RZ, -R4 ;  /* 0x000000ffff030224 */ /* 0x000fc800078e0a04 */
[----:B-1----:R-:W-:-:S04]  /*14d0*/  @P0 IMAD R9, R3, R11, R9 ;  /* 0x0000000b03090224 */ /* 0x002fc800078e0209 */
[----:B--2---:R-:W-:-:S07]  /*14e0*/  @P0 IMAD R2, R9, R14, R2 ;  /* 0x0000000e09020224 */ /* 0x004fce00078e0202 */
.L_x_149:
[----:B------:R-:W0:Y:S01]  /*14f0*/  LDC.64 R8, c[0x0][0x218] ;  /* 0x00008600ff087b82 */ /* 0x000e220000000a00 */
[----:B------:R-:W-:-:S05]  /*1500*/  IADD3 R13, R2, 0x1, RZ ;  /* 0x00000001020d7810 */ /* 0x000fca0007ffe0ff */
[----:B0-----:R-:W-:-:S06]  /*1510*/  IMAD.WIDE.U32 R12, R13, 0x8, R8 ;  /* 0x000000080d0c7825 */ /* 0x001fcc00078e0008 */
[----:B------:R-:W2:Y:S01]  /*1520*/  LDG.E.64.CONSTANT R12, desc[UR4][R12.64] ;  /* 0x000000040c0c7981 */ /* 0x000ea2000c1e9b00 */
[----:B------:R-:W-:-:S06]  /*1530*/  IMAD.WIDE.U32 R8, R2, 0x8, R8 ;  /* 0x0000000802087825 */ /* 0x000fcc00078e0008 */
[----:B------:R-:W3:Y:S01]  /*1540*/  LDG.E.64.CONSTANT R8, desc[UR4][R8.64] ;  /* 0x0000000408087981 */ /* 0x000ee2000c1e9b00 */
[----:B--2---:R-:W-:-:S05]  /*1550*/  IADD3 R14, P0, R12, R10, RZ ;  /* 0x0000000a0c0e7210 */ /* 0x004fca0007f1e0ff */
[----:B------:R-:W-:Y:S02]  /*1560*/  IMAD.X R3, R13, 0x1, R0, P0 ;  /* 0x000000010d037824 */ /* 0x000fe400000e0600 */
[----:B------:R-:W-:Y:S01]  /*1570*/  IMAD.WIDE.U32 R14, R14, -0x2daee0ad, RZ ;  /* 0xd2511f530e0e7825 */ /* 0x000fe200078e00ff */
[----:B---3--:R-:W-:Y:S02]  /*1580*/  IADD3 R21, R9, 0x1fd5c5a3, RZ ;  /* 0x1fd5c5a309157810 */ /* 0x008fe40007ffe0ff */
[----:B------:R-:W-:Y:S01]  /*1590*/  LOP3.LUT R2, R3, R8, RZ, 0x3c, !PT ;  /* 0x0000000803027212 */ /* 0x000fe200078e3cff */
[----:B------:R-:W-:Y:S01]  /*15a0*/  VIADD R11, R8, 0x9e3779b9 ;  /* 0x9e3779b9080b7836 */ /* 0x000fe20000000000 */
[----:B------:R-:W-:Y:S02]  /*15b0*/  LOP3.LUT R4, R15, R9, RZ, 0x3c, !PT ;  /* 0x000000090f047212 */ /* 0x000fe400078e3cff */
[----:B------:R-:W-:Y:S01]  /*15c0*/  IADD3 R15, R9, -0x4498517b, RZ ;  /* 0xbb67ae85090f7810 */ /* 0x000fe20007ffe0ff */
[----:B------:R-:W-:-:S04]  /*15d0*/  IMAD.WIDE.U32 R2, R2, -0x2daee0ad, RZ ;  /* 0xd2511f5302027825 */ /* 0x000fc800078e00ff */
[----:B------:R-:W-:Y:S01]  /*15e0*/  IMAD.WIDE.U32 R4, R4, -0x326172a9, RZ ;  /* 0xcd9e8d5704047825 */ /* 0x000fe200078e00ff */
[----:B------:R-:W-:Y:S02]  /*15f0*/  LOP3.LUT R15, R3, R14, R15, 0x96, !PT ;  /* 0x0000000e030f7212 */ /* 0x000fe400078e960f */
[----:B------:R-:W-:Y:S02]  /*1600*/  IADD3 R3, R8, 0x3c6ef372, RZ ;  /* 0x3c6ef37208037810 */ /* 0x000fe40007ffe0ff */
[----:B------:R-:W-:Y:S01]  /*1610*/  LOP3.LUT R11, R5, R11, RZ, 0x3c, !PT ;  /* 0x0000000b050b7212 */ /* 0x000fe200078e3cff */
[----:B------:R-:W-:-:S04]  /*1620*/  IMAD.WIDE.U32 R12, R15, -0x326172a9, RZ ;  /* 0xcd9e8d570f0c7825 */ /* 0x000fc800078e00ff */
[----:B------:R-:W-:Y:S01]  /*1630*/  IMAD.WIDE.U32 R14, R11, -0x2daee0ad, RZ ;  /* 0xd2511f530b0e7825 */ /* 0x000fe200078e00ff */
[----:B------:R-:W-:Y:S02]  /*1640*/  LOP3.LUT R3, R13, R4, R3, 0x96, !PT ;  /* 0x000000040d037212 */ /* 0x000fe400078e9603 */
[C---:B------:R-:W-:Y:S01]  /*1650*/  IADD3 R11, R9.reuse, 0x32370b8f, RZ ;  /* 0x32370b8f090b7810 */ /* 0x040fe20007ffe0ff */
[----:B------:R-:W-:-:S05]  /*1660*/  VIADD R5, R9, 0x76cf5d0a ;  /* 0x76cf5d0a09057836 */ /* 0x000fca0000000000 */
[----:B------:R-:W-:Y:S01]  /*1670*/  LOP3.LUT R5, R2, R15, R5, 0x96, !PT ;  /* 0x0000000f02057212 */ /* 0x000fe200078e9605 */
[----:B------:R-:W-:-:S04]  /*1680*/  IMAD.WIDE.U32 R2, R3, -0x2daee0ad, RZ ;  /* 0xd2511f5303027825 */ /* 0x000fc800078e00ff */
[----:B------:R-:W-:Y:S01]  /*1690*/  IMAD.WIDE.U32 R16, R5, -0x326172a9, RZ ;  /* 0xcd9e8d5705107825 */ /* 0x000fe200078e00ff */
[----:B------:R-:W-:Y:S02]  /*16a0*/  LOP3.LUT R11, R3, R14, R11, 0x96, !PT ;  /* 0x0000000e030b7212 */ /* 0x000fe400078e960b */
[C---:B------:R-:W-:Y:S01]  /*16b0*/  IADD3 R3, R8.reuse, 0x78dde6e4, RZ ;  /* 0x78dde6e408037810 */ /* 0x040fe20007ffe0ff */
[----:B------:R-:W-:-:S05]  /*16c0*/  VIADD R5, R8, 0xdaa66d2b ;  /* 0xdaa66d2b08057836 */ /* 0x000fca0000000000 */
[----:B------:R-:W-:Y:S01]  /*16d0*/  LOP3.LUT R14, R17, R12, R5, 0x96, !PT ;  /* 0x0000000c110e7212 */ /* 0x000fe200078e9605 */
[----:B------:R-:W-:Y:S01]  /*16e0*/  IMAD.WIDE.U32 R12, R11, -0x326172a9, RZ ;  /* 0xcd9e8d570b0c7825 */ /* 0x000fe200078e00ff */
[----:B------:R-:W0:Y:S03]  /*16f0*/  LDC.64 R4, c[0x0][0x228] ;  /* 0x00008a00ff047b82 */ /* 0x000e260000000a00 */
[----:B------:R-:W-:Y:S01]  /*1700*/  IMAD.WIDE.U32 R14, R14, -0x2daee0ad, RZ ;  /* 0xd2511f530e0e7825 */ /* 0x000fe200078e00ff */
[----:B------:R-:W-:Y:S02]  /*1710*/  LOP3.LUT R3, R13, R16, R3, 0x96, !PT ;  /* 0x000000100d037212 */ /* 0x000fe400078e9603 */
[C---:B------:R-:W-:Y:S01]  /*1720*/  IADD3 R13, R9.reuse, -0x56f99767, RZ ;  /* 0xa9066899090d7810 */ /* 0x040fe20007ffe0ff */
[----:B------:R-:W-:-:S05]  /*1730*/  VIADD R11, R9, 0xed9eba14 ;  /* 0xed9eba14090b7836 */ /* 0x000fca0000000000 */
[----:B------:R-:W-:Y:S01]  /*1740*/  LOP3.LUT R11, R15, R2, R11, 0x96, !PT ;  /* 0x000000020f0b7212 */ /* 0x000fe200078e960b */
[----:B------:R-:W-:-:S04]  /*1750*/  IMAD.WIDE.U32 R2, R3, -0x2daee0ad, RZ ;  /* 0xd2511f5303027825 */ /* 0x000fc800078e00ff */
[----:B------:R-:W-:Y:S01]  /*1760*/  IMAD.WIDE.U32 R16, R11, -0x326172a9, RZ ;  /* 0xcd9e8d570b107825 */ /* 0x000fe200078e00ff */
[----:B------:R-:W-:Y:S02]  /*1770*/  LOP3.LUT R14, R3, R14, R13, 0x96, !PT ;  /* 0x0000000e030e7212 */ /* 0x000fe400078e960d */
[C---:B------:R-:W-:Y:S01]  /*1780*/  IADD3 R3, R8.reuse, -0x4ab325aa, RZ ;  /* 0xb54cda5608037810 */ /* 0x040fe20007ffe0ff */
[----:B------:R-:W-:Y:S02]  /*1790*/  VIADD R11, R8, 0x1715609d ;  /* 0x1715609d080b7836 */ /* 0x000fe40000000000 */
[----:B------:R-:W-:Y:S01]  /*17a0*/  IMAD.WIDE.U32 R14, R14, -0x326172a9, RZ ;  /* 0xcd9e8d570e0e7825 */ /* 0x000fe200078e00ff */
[----:B0-----:R-:W-:Y:S02]  /*17b0*/  LEA.HI R20, P0, R5, R4, RZ, 0x1 ;  /* 0x0000000405147211 */ /* 0x001fe400078108ff */
[----:B------:R-:W-:Y:S01]  /*17c0*/  LOP3.LUT R12, R17, R12, R11, 0x96, !PT ;  /* 0x0000000c110c7212 */ /* 0x000fe200078e960b */
[----:B------:R-:W-:Y:S01]  /*17d0*/  VIADD R11, R9, 0x646e171e ;  /* 0x646e171e090b7836 */ /* 0x000fe20000000000 */
[----:B------:R-:W-:Y:S01]  /*17e0*/  LOP3.LUT R16, R15, R16, R3, 0x96, !PT ;  /* 0x000000100f107212 */ /* 0x000fe200078e9603 */
[----:B------:R-:W-:Y:S01]  /*17f0*/  VIADD R15, R8, 0x5384540f ;  /* 0x5384540f080f7836 */ /* 0x000fe20000000000 */
[----:B------:R-:W-:Y:S01]  /*1800*/  SHF.L.U64.HI R3, R10, 0x1, R0 ;  /* 0x000000010a037819 */ /* 0x000fe20000010200 */
[----:B------:R-:W-:-:S04]  /*1810*/  IMAD.WIDE.U32 R12, R12, -0x2daee0ad, RZ ;  /* 0xd2511f530c0c7825 */ /* 0x000fc800078e00ff */
[----:B------:R-:W-:Y:S01]  /*1820*/  IMAD.WIDE.U32 R16, R16, -0x2daee0ad, RZ ;  /* 0xd2511f5310107825 */ /* 0x000fe200078e00ff */
[----:B------:R-:W-:Y:S02]  /*1830*/  LOP3.LUT R18, R13, R2, R11, 0x96, !PT ;  /* 0x000000020d127212 */ /* 0x000fe400078e960b */
[----:B------:R-:W-:Y:S01]  /*1840*/  IADD3.X R13, RZ, R5, RZ, P0, !PT ;  /* 0x00000005ff0d7210 */ /* 0x000fe200007fe4ff */
[----:B------:R-:W-:Y:S01]  /*1850*/  IMAD.SHL.U32 R2, R10, 0x2, RZ ;  /* 0x000000020a027824 */ /* 0x000fe200078e00ff */
[----:B------:R-:W-:Y:S01]  /*1860*/  LOP3.LUT R21, R17, R12, R21, 0x96, !PT ;  /* 0x0000000c11157212 */ /* 0x000fe200078e9615 */
[----:B------:R-:W-:Y:S01]  /*1870*/  IMAD.WIDE.U32 R18, R18, -0x326172a9, RZ ;  /* 0xcd9e8d5712127825 */ /* 0x000fe200078e00ff */
[--C-:B------:R-:W-:Y:S02]  /*1880*/  SHF.R.S64 R23, R20, 0x1, R13.reuse ;  /* 0x0000000114177819 */ /* 0x100fe4000000100d */
[----:B------:R-:W-:Y:S01]  /*1890*/  SHF.R.S32.HI R13, RZ, 0x1, R13 ;  /* 0x00000001ff0d7819 */ /* 0x000fe2000001140d */
[----:B------:R-:W-:Y:S01]  /*18a0*/  IMAD R11, R7, R4, RZ ;  /* 0x00000004070b7224 */ /* 0x000fe200078e02ff */
[----:B------:R-:W-:-:S02]  /*18b0*/  ISETP.GE.U32.AND P0, PT, R10, R23, PT ;  /* 0x000000170a00720c */ /* 0x000fc40003f06070 */
[----:B------:R-:W-:Y:S01]  /*18c0*/  LOP3.LUT R10, R4, 0x1, RZ, 0xc0, !PT ;  /* 0x00000001040a7812 */ /* 0x000fe200078ec0ff */
[----:B------:R-:W-:Y:S01]  /*18d0*/  IMAD R11, R6, R5, R11 ;  /* 0x00000005060b7224 */ /* 0x000fe200078e020b */
[----:B------:R-:W-:Y:S01]  /*18e0*/  LOP3.LUT R20, R19, R14, R15, 0x96, !PT ;  /* 0x0000000e13147212 */ /* 0x000fe200078e960f */
[----:B------:R-:W-:Y:S01]  /*18f0*/  IMAD.WIDE.U32 R14, R21, -0x326172a9, RZ ;  /* 0xcd9e8d57150e7825 */ /* 0x000fe200078e00ff */
[----:B------:R-:W-:Y:S02]  /*1900*/  ISETP.NE.U32.AND P1, PT, R10, 0x1, PT ;  /* 0x000000010a00780c */ /* 0x000fe40003f25070 */
[----:B------:R-:W-:Y:S01]  /*1910*/  IADD3 R17, R8, -0xe443238, RZ ;  /* 0xf1bbcdc808117810 */ /* 0x000fe20007ffe0ff */
[----:B------:R-:W-:Y:S01]  /*1920*/  IMAD.WIDE.U32 R20, R20, -0x2daee0ad, RZ ;  /* 0xd2511f5314147825 */ /* 0x000fe200078e00ff */
[----:B------:R-:W-:Y:S02]  /*1930*/  ISETP.GE.AND.EX P0, PT, R0, R13, PT, P0 ;  /* 0x0000000d0000720c */ /* 0x000fe40003f06300 */
[----:B------:R-:W-:Y:S01]  /*1940*/  ISETP.NE.U32.AND.EX P1, PT, RZ, RZ, PT, P1 ;  /* 0x000000ffff00720c */ /* 0x000fe20003f25110 */
[----:B------:R-:W-:Y:S01]  /*1950*/  VIADD R19, R9, 0xdb3d7428 ;  /* 0xdb3d742809137836 */ /* 0x000fe20000000000 */
[----:B------:R-:W-:Y:S01]  /*1960*/  LOP3.LUT R12, R15, R18, R17, 0x96, !PT ;  /* 0x000000120f0c7212 */ /* 0x000fe200078e9611 */
[----:B------:R-:W-:Y:S01]  /*1970*/  IMAD.WIDE.U32 R6, R6, R4, R2 ;  /* 0x0000000406067225 */ /* 0x000fe200078e0002 */
[----:B------:R-:W-:-:S02]  /*1980*/  IADD3 R15, R9, -0x695add53, RZ ;  /* 0x96a522ad090f7810 */ /* 0x000fc40007ffe0ff */
[----:B------:R-:W-:Y:S01]  /*1990*/  LOP3.LUT R16, R21, R16, R19, 0x96, !PT ;  /* 0x0000001015107212 */ /* 0x000fe200078e9613 */
[----:B------:R-:W-:-:S04]  /*19a0*/  IMAD.WIDE.U32 R12, R12, -0x2daee0ad, RZ ;  /* 0xd2511f530c0c7825 */ /* 0x000fc800078e00ff */
[----:B------:R-:W-:Y:S01]  /*19b0*/  IMAD.WIDE.U32 R16, R16, -0x326172a9, RZ ;  /* 0xcd9e8d5710107825 */ /* 0x000fe200078e00ff */
[----:B------:R-:W-:Y:S02]  /*19c0*/  LOP3.LUT R0, R13, R20, R15, 0x96, !PT ;  /* 0x000000140d007212 */ /* 0x000fe400078e960f */
[----:B------:R-:W-:Y:S01]  /*19d0*/  IADD3 R15, R7, R11, RZ ;  /* 0x0000000b070f7210 */ /* 0x000fe20007ffe0ff */
[----:B------:R-:W-:-:S05]  /*19e0*/  VIADD R9, R8, 0x8ff34781 ;  /* 0x8ff3478108097836 */ /* 0x000fca0000000000 */
[----:B------:R-:W-:Y:S01]  /*19f0*/  LOP3.LUT R14, R17, R14, R9, 0x96, !PT ;  /* 0x0000000e110e7212 */ /* 0x000fe200078e9609 */
[----:B------:R-:W-:Y:S06]  /*1a00*/  @!P0 BRA P1, `(.L_x_150) ;  /* 0x0000000000688947 */ /* 0x000fec0000800000 */
[----:B------:R-:W-:-:S04]  /*1a10*/  ISETP.GE.U32.AND P0, PT, R2, R4, PT ;  /* 0x000000040200720c */ /* 0x000fc80003f06070 */
[----:B------:R-:W-:-:S13]  /*1a20*/  ISETP.GE.AND.EX P0, PT, R3, R5, PT, P0 ;  /* 0x000000050300720c */ /* 0x000fda0003f06300 */
[----:B------:R-:W-:Y:S05]  /*1a30*/  @P0 EXIT ;  /* 0x000000000000094d */ /* 0x000fea0003800000 */
[----:B------:R-:W0:Y:S01]  /*1a40*/  LDC.64 R8, c[0x0][0x238] ;  /* 0x00008e00ff087b82 */ /* 0x000e220000000a00 */
[----:B------:R-:W-:Y:S01]  /*1a50*/  LOP3.LUT R19, R14, 0x1fffff, RZ, 0xc0, !PT ;  /* 0x001fffff0e137812 */ /* 0x000fe200078ec0ff */
[----:B------:R-:W-:Y:S01]  /*1a60*/  IMAD.MOV.U32 R18, RZ, RZ, R16 ;  /* 0x000000ffff127224 */ /* 0x000fe200078e0010 */
[----:B------:R-:W-:Y:S01]  /*1a70*/  IADD3 R7, P1, R2, 0x1, RZ ;  /* 0x0000000102077810 */ /* 0x000fe20007f3e0ff */
[----:B------:R-:W-:Y:S02]  /*1a80*/  ULDC.64 UR6, c[0x0][0x240] ;  /* 0x0000900000067ab9 */ /* 0x000fe40000000a00 */
[----:B------:R-:W1:Y:S01]  /*1a90*/  I2F.F64.U64 R16, R18 ;  /* 0x0000001200107312 */ /* 0x000e620000301800 */
[----:B------:R-:W-:Y:S02]  /*1aa0*/  ISETP.GE.U32.AND P0, PT, R7, R4, PT ;  /* 0x000000040700720c */ /* 0x000fe40003f06070 */
[----:B------:R-:W-:-:S04]  /*1ab0*/  IADD3.X R4, RZ, R3, RZ, P1, !PT ;  /* 0x00000003ff047210 */ /* 0x000fc80000ffe4ff */
[----:B------:R-:W-:Y:S01]  /*1ac0*/  ISETP.GE.AND.EX P0, PT, R4, R5, PT, P0 ;  /* 0x000000050400720c */ /* 0x000fe20003f06300 */
[----:B-1----:R-:W-:Y:S02]  /*1ad0*/  DMUL R16, R16, 1.1102230246251565404e-16 ;  /* 0x3ca0000010107828 */ /* 0x002fe40000000000 */
[----:B0-----:R-:W-:Y:S01]  /*1ae0*/  DADD R10, -R8, UR6 ;  /* 0x00000006080a7e29 */ /* 0x001fe20008000100 */
[----:B------:R-:W-:Y:S02]  /*1af0*/  ULDC.64 UR6, c[0x0][0x210] ;  /* 0x0000840000067ab9 */ /* 0x000fe40000000a00 */
[----:B------:R-:W-:-:S04]  /*1b00*/  LEA R2, P1, R6, UR6, 0x3 ;  /* 0x0000000606027c11 */ /* 0x000fc8000f8218ff */
[----:B------:R-:W-:Y:S01]  /*1b10*/  LEA.HI.X R3, R6, UR7, R15, 0x3, P1 ;  /* 0x0000000706037c11 */ /* 0x000fe200088f1c0f */
[----:B------:R-:W-:-:S07]  /*1b20*/  DFMA R16, R10, R16, R8 ;  /* 0x000000100a10722b */ /* 0x000fce0000000008 */
[----:B------:R0:W-:Y:S01]  /*1b30*/  STG.E.64 desc[UR4][R2.64], R16 ;  /* 0x0000001002007986 */ /* 0x0001e2000c101b04 */
[----:B------:R-:W-:Y:S05]  /*1b40*/  @P0 EXIT ;  /* 0x000000000000094d */ /* 0x000fea0003800000 */
[----:B------:R-:W-:-:S04]  /*1b50*/  LOP3.LUT R13, R0, 0x1fffff, RZ, 0xc0, !PT ;  /* 0x001fffff000d7812 */ /* 0x000fc800078ec0ff */
[----:B------:R-:W1:Y:S02]  /*1b60*/  I2F.F64.U64 R4, R12 ;  /* 0x0000000c00047312 */ /* 0x000e640000301800 */
[----:B-1----:R-:W-:-:S08]  /*1b70*/  DMUL R4, R4, 1.1102230246251565404e-16 ;  /* 0x3ca0000004047828 */ /* 0x002fd00000000000 */
[----:B------:R-:W-:-:S07]  /*1b80*/  DFMA R4, R10, R4, R8 ;  /* 0x000000040a04722b */ /* 0x000fce0000000008 */
[----:B------:R-:W-:Y:S01]  /*1b90*/  STG.E.64 desc[UR4][R2.64+0x8], R4 ;  /* 0x0000080402007986 */ /* 0x000fe2000c101b04 */
[----:B------:R-:W-:Y:S05]  /*1ba0*/  EXIT ;  /* 0x000000000000794d */ /* 0x000fea0003800000 */
.L_x_150:
[----:B------:R-:W0:Y:S01]  /*1bb0*/  LDC.64 R2, c[0x0][0x240] ;  /* 0x00009000ff027b82 */ /* 0x000e220000000a00 */
[----:B------:R-:W-:Y:S01]  /*1bc0*/  LOP3.LUT R13, R0, 0x1fffff, RZ, 0xc0, !PT ;  /* 0x001fffff000d7812 */ /* 0x000fe200078ec0ff */
[----:B------:R-:W-:Y:S01]  /*1bd0*/  ULDC.64 UR6, c[0x0][0x238] ;  /* 0x00008e0000067ab9 */ /* 0x000fe20000000a00 */
[----:B------:R-:W-:-:S04]  /*1be0*/  LOP3.LUT R17, R14, 0x1fffff, RZ, 0xc0, !PT ;  /* 0x001fffff0e117812 */ /* 0x000fc800078ec0ff */
[----:B------:R-:W1:Y:S08]  /*1bf0*/  I2F.F64.U64 R12, R12 ;  /* 0x0000000c000c7312 */ /* 0x000e700000301800 */
[----:B------:R-:W2:Y:S01]  /*1c00*/  I2F.F64.U64 R16, R16 ;  /* 0x0000001000107312 */ /* 0x000ea20000301800 */
[----:B-1----:R-:W-:Y:S02]  /*1c10*/  DMUL R8, R12, 1.1102230246251565404e-16 ;  /* 0x3ca000000c087828 */ /* 0x002fe40000000000 */
[----:B0-----:R-:W-:-:S02]  /*1c20*/  DADD R2, R2, -UR6 ;  /* 0x8000000602027e29 */ /* 0x001fc40008000000 */
[----:B--2---:R-:W-:-:S06]  /*1c30*/  DMUL R4, R16, 1.1102230246251565404e-16 ;  /* 0x3ca0000010047828 */ /* 0x004fcc0000000000 */
[C---:B------:R-:W-:Y:S02]  /*1c40*/  DFMA R8, R2.reuse, R8, UR6 ;  /* 0x0000000602087e2b */ /* 0x040fe40008000008 */
[----:B------:R-:W-:Y:S01]  /*1c50*/  DFMA R4, R2, R4, UR6 ;  /* 0x0000000602047e2b */ /* 0x000fe20008000004 */
[----:B------:R-:W-:Y:S02]  /*1c60*/  ULDC.64 UR6, c[0x0][0x210] ;  /* 0x0000840000067ab9 */ /* 0x000fe40000000a00 */
[----:B------:R-:W-:-:S05]  /*1c70*/  LEA R2, P0, R6, UR6, 0x3 ;  /* 0x0000000606027c11 */ /* 0x000fca000f8018ff */
[----:B------:R-:W-:Y:S02]  /*1c80*/  MOV R7, R9 ;  /* 0x0000000900077202 */ /* 0x000fe40000000f00 */
[----:B------:R-:W-:Y:S01]  /*1c90*/  LEA.HI.X R3, R6, UR7, R15, 0x3, P0 ;  /* 0x0000000706037c11 */ /* 0x000fe200080f1c0f */
[----:B------:R-:W-:-:S05]  /*1ca0*/  IMAD.MOV.U32 R6, RZ, RZ, R8 ;  /* 0x000000ffff067224 */ /* 0x000fca00078e0008 */
[----:B------:R-:W-:Y:S01]  /*1cb0*/  STG.E.128 desc[UR4][R2.64], R4 ;  /* 0x0000000402007986 */ /* 0x000fe2000c101d04 */
[----:B------:R-:W-:Y:S05]  /*1cc0*/  EXIT ;  /* 0x000000000000794d */ /* 0x000fea0003800000 */
        .weak           $__internal_9_$__cuda_sm20_div_s64
        .type           $__internal_9_$__cuda_sm20_div_s64,@function
        .size           $__internal_9_$__cuda_sm20_div_s64,(.L_x_186 - $__internal_9_$__cuda_sm20_div_s64)
$__internal_9_$__cuda_sm20_div_s64:
        /* <DEDUP_REMOVED lines=23> */
[C---:B------:R-:W-:Y:S01]  /*1e40*/  IMAD.WIDE.U32 R2, R5.reuse, UR4, RZ ;  /* 0x0000000405027c25 */ /* 0x040fe2000f8e00ff */
[----:B------:R-:W-:Y:S02]  /*1e50*/  IADD3 R9, P4, RZ, -R10, RZ ;  /* 0x8000000aff097210 */ /* 0x000fe40007f9e0ff */
        /* <DEDUP_REMOVED lines=12> */
[----:B------:R-:W-:Y:S01]  /*1f20*/  IMAD.HI.U32 R2, R7, R2, RZ ;  /* 0x0000000207027227 */ /* 0x000fe200078e00ff */
[----:B------:R-:W-:Y:S02]  /*1f30*/  HFMA2.MMA R3, -RZ, RZ, 0, 0 ;  /* 0x00000000ff037435 */ /* 0x000fe400000001ff */
        /* <DEDUP_REMOVED lines=18> */
[----:B------:R-:W-:Y:S02]  /*2060*/  IADD3 R6, P1, R9, -UR4, RZ ;  /* 0x8000000409067c10 */ /* 0x000fe4000ff3e0ff */
[----:B------:R-:W-:Y:S02]  /*2070*/  IADD3.X R3, RZ, R4, RZ, P2, !PT ;  /* 0x00000004ff037210 */ /* 0x000fe400017fe4ff */
[C---:B------:R-:W-:Y:S02]  /*2080*/  ISETP.GE.U32.AND.EX P0, PT, R8.reuse, UR5, PT, P0 ;  /* 0x0000000508007c0c */ /* 0x040fe4000bf06100 */
[----:B------:R-:W-:Y:S02]  /*2090*/  IADD3.X R7, R8, ~UR5, RZ, P1, !PT ;  /* 0x8000000508077c10 */ /* 0x000fe40008ffe4ff */
[----:B------:R-:W-:Y:S02]  /*20a0*/  SEL R6, R6, R9, P0 ;  /* 0x0000000906067207 */ /* 0x000fe40000000000 */
[----:B------:R-:W-:-:S02]  /*20b0*/  SEL R5, R2, R5, P0 ;  /* 0x0000000502057207 */ /* 0x000fc40000000000 */
[----:B------:R-:W-:Y:S02]  /*20c0*/  SEL R7, R7, R8, P0 ;  /* 0x0000000807077207 */ /* 0x000fe40000000000 */
        /* <DEDUP_REMOVED lines=19> */
[----:B------:R-:W-:Y:S06]  /*2200*/  RET.REL.NODEC R2 `(_ZN2at6native54_GLOBAL__N__f6d41790_21_PhiloxDistribution_cu_0636f2c123philox_multi_key_kernelIdZZZZNS0_21_philox_uniform_cuda_ERNS_6TensorERKS3_ddENKUlvE_clEvENKUlvE_clEvENKUlvE_clEvEUlmmE_ZZZNS0_21_philox_uniform_cuda_ES4_S6_ddENKS7_clEvENKS8_clEvEUlT_E_EEvPSB_PKmllT0_T1_16OffsetCalculatorILi1EjLb0EE) ;  /* 0xffffffdc027c7950 */ /* 0x000fec0003c3ffff */
.L_x_151:
        /* <DEDUP_REMOVED lines=15> */
.L_x_186:


//--------------------- .text._ZN2at6native54_GLOBAL__N__f6d41790_21_PhiloxDistribution_cu_0636f2c124philox_single_key_kernelIdZZZZNS0_21_philox_uniform_cuda_ERNS_6TensorERKS3_ddENKUlvE_clEvENKUlvE_clEvENKUlvE_clEvEUlmmE_ZZZNS0_21_philox_uniform_cuda_ES4_S6_ddENKS7_clEvENKS8_clEvEUlT_E_EEvPSB_PKmlT0_T1_ --------------------------
	.section	.text._ZN2at6native54_GLOBAL__N__f6d41790_21_PhiloxDistribution_cu_0636f2c124philox_single_key_kernelIdZZZZNS0_21_philox_uniform_cuda_ERNS_6TensorERKS3_ddENKUlvE_clEvENKUlvE_clEvENKUlvE_clEvEUlmmE_ZZZNS0_21_philox_uniform_cuda_ES4_S6_ddENKS7_clEvENKS8_clEvEUlT_E_EEvPSB_PKmlT0_T1_,"ax",@progbits
	.align	128
.text._ZN2at6native54_GLOBAL__N__f6d41790_21_PhiloxDistribution_cu_0636f2c124philox_single_key_kernelIdZZZZNS0_21_philox_uniform_cuda_ERNS_6TensorERKS3_ddENKUlvE_clEvENKUlvE_clEvENKUlvE_clEvEUlmmE_ZZZNS0_21_philox_uniform_cuda_ES4_S6_ddENKS7_clEvENKS8_clEvEUlT_E_EEvPSB_PKmlT0_T1_:
        .type           _ZN2at6native54_GLOBAL__N__f6d41790_21_PhiloxDistribution_cu_0636f2c124philox_single_key_kernelIdZZZZNS0_21_philox_uniform_cuda_ERNS_6TensorERKS3_ddENKUlvE_clEvENKUlvE_clEvENKUlvE_clEvEUlmmE_ZZZNS0_21_philox_uniform_cuda_ES4_S6_ddENKS7_clEvENKS8_clEvEUlT_E_EEvPSB_PKmlT0_T1_,@function
        .size           _ZN2at6native54_GLOBAL__N__f6d41790_21_PhiloxDistribution_cu_0636f2c124philox_single_key_kernelIdZZZZNS0_21_philox_uniform_cuda_ERNS_6TensorERKS3_ddENKUlvE_clEvENKUlvE_clEvENKUlvE_clEvEUlmmE_ZZZNS0_21_philox_uniform_cuda_ES4_S6_ddENKS7_clEvENKS8_clEvEUlT_E_EEvPSB_PKmlT0_T1_,(.L_x_188 - _ZN2at6native54_GLOBAL__N__f6d41790_21_PhiloxDistribution_cu_0636f2c124philox_single_key_kernelIdZZZZNS0_21_philox_uniform_cuda_ERNS_6TensorERKS3_ddENKUlvE_clEvENKUlvE_clEvENKUlvE_clEvEUlmmE_ZZZNS0_21_philox_uniform_cuda_ES4_S6_ddENKS7_clEvENKS8_clEvEUlT_E_EEvPSB_PKmlT0_T1_)
        .other          _ZN2at6native54_GLOBAL__N__f6d41790_21_PhiloxDistribution_cu_0636f2c124philox_single_key_kernelIdZZZZNS0_21_philox_uniform_cuda_ERNS_6TensorERKS3_ddENKUlvE_clEvENKUlvE_clEvENKUlvE_clEvEUlmmE_ZZZNS0_21_philox_uniform_cuda_ES4_S6_ddENKS7_clEvENKS8_clEvEUlT_E_EEvPSB_PKmlT0_T1_,@"STO_CUDA_ENTRY STV_DEFAULT"
_ZN2at6native54_GLOBAL__N__f6d41790_21_PhiloxDistribution_cu_0636f2c124philox_single_key_kernelIdZZZZNS0_21_philox_uniform_cuda_ERNS_6TensorERKS3_ddENKUlvE_clEvENKUlvE_clEvENKUlvE_clEvEUlmmE_ZZZNS0_21_philox_uniform_cuda_ES4_S6_ddENKS7_clEvENKS8_clEvEUlT_E_EEvPSB_PKmlT0_T1_:
[----:B------:R-:W0:Y:S08]  /*0000*/  LDC R1, c[0x0][0x28] ;  /* 0x00000a00ff017b82 */ /* 0x000e300000000800 */
[----:B------:R-:W1:Y:S01]  /*0010*/  LDC.64 R4, c[0x0][0x218] ;  /* 0x00008600ff047b82 */ /* 0x000e620000000a00 */
[----:B------:R-:W-:Y:S01]  /*0020*/  ULDC.64 UR4, c[0x0][0x208] ;  /* 0x0000820000047ab9 */ /* 0x000fe20000000a00 */
[----:B0-----:R-:W-:-:S06]  /*0030*/  VIADD R1, R1, 0xfffffff0 ;  /* 0xfffffff001017836 */ /* 0x001fcc0000000000 */
[----:B------:R-:W0:Y:S01]  /*0040*/  LDC.64 R8, c[0x0][0x220] ;  /* 0x00008800ff087b82 */ /* 0x000e220000000a00 */
[----:B-1----:R-:W5:Y:S07]  /*0050*/  LDG.E.128 R4, desc[UR4][R4.64] ;  /* 0x0000000404047981 */ /* 0x002f6e000c1e1d00 */
[----:B------:R-:W1:Y:S01]  /*0060*/  S2UR UR6, SR_CTAID.X ;  /* 0x00000000000679c3 */ /* 0x000e620000002500 */
[----:B------:R-:W-:Y:S01]  /*0070*/  IMAD.MOV.U32 R3, RZ, RZ, RZ ;  /* 0x000000ffff037224 */ /* 0x000fe200078e00ff */
[----:B------:R-:W-:Y:S01]  /*0080*/  BSSY B0, `(.L_x_152) ;  /* 0x000005d000007945 */ /* 0x000fe20003800000 */
[----:B------:R-:W1:Y:S01]  /*0090*/  S2R R2, SR_TID.X ;  /* 0x0000000000027919 */ /* 0x000e620000002100 */
[----:B0-----:R-:W-:-:S04]  /*00a0*/  LEA.HI R0, P0, R9, R8, RZ, 0x1 ;  /* 0x0000000809007211 */ /* 0x001fc800078108ff */
[----:B------:R-:W1:Y:S01]  /*00b0*/  LDC R11, c[0x0][RZ] ;  /* 0x00000000ff0b7b82 */ /* 0x000e620000000800 */
[----:B------:R-:W-:Y:S02]  /*00c0*/  IMAD.X R13, RZ, RZ, R9, P0 ;  /* 0x000000ffff0d7224 */ /* 0x000fe400000e0609 */
[----:B-1----:R-:W-:-:S03]  /*00d0*/  IMAD.WIDE.U32 R2, R11, UR6, R2 ;  /* 0x000000060b027c25 */ /* 0x002fc6000f8e0002 */
        /* <DEDUP_REMOVED lines=8> */
[----:B------:R-:W-:-:S04]  /*0160*/  ULDC.64 UR6, c[0x0][0x238] ;  /* 0x00008e0000067ab9 */ /* 0x000fc80000000a00 */
        /* <DEDUP_REMOVED lines=53> */
[----:B------:R-:W-:Y:S02]  /*04c0*/  VIADD R17, R4, 0x134781 ;  /* 0x0013478104117836 */ /* 0x000fe40000000000 */
[----:B------:R-:W-:-:S03]  /*04d0*/  IMAD.MOV.U32 R20, RZ, RZ, R14 ;  /* 0x000000ffff147224 */ /* 0x000fc600078e000e */
[----:B------:R-:W-:Y:S01]  /*04e0*/  LOP3.LUT R17, R15, R18, R17, 0x96, !PT ;  /* 0x000000120f117212 */ /* 0x000fe200078e9611 */
[----:B------:R-:W-:Y:S02]  /*04f0*/  IMAD.WIDE.U32 R18, R13, -0x2daee0ad, RZ ;  /* 0xd2511f530d127825 */ /* 0x000fe400078e00ff */
[----:B------:R-:W0:Y:S01]  /*0500*/  LDC.64 R12, c[0x0][0x230] ;  /* 0x00008c00ff0c7b82 */ /* 0x000e220000000a00 */
[----:B------:R-:W-:Y:S01]  /*0510*/  LOP3.LUT R21, R17, 0x1fffff, RZ, 0xc0, !PT ;  /* 0x001fffff11157812 */ /* 0x000fe200078ec0ff */
[----:B------:R-:W-:Y:S02]  /*0520*/  VIADD R15, R5, 0x522ad ;  /* 0x000522ad050f7836 */ /* 0x000fe40000000000 */
[----:B------:R-:W-:-:S03]  /*0530*/  IMAD.MOV.U32 R22, RZ, RZ, R18 ;  /* 0x000000ffff167224 */ /* 0x000fc600078e0012 */
[----:B------:R-:W-:Y:S02]  /*0540*/  LOP3.LUT R16, R19, R16, R15, 0x96, !PT ;  /* 0x0000001013107212 */ /* 0x000fe400078e960f */
[----:B------:R-:W1:Y:S02]  /*0550*/  I2F.F64.U64 R14, R20 ;  /* 0x00000014000e7312 */ /* 0x000e640000301800 */
[----:B------:R-:W-:-:S06]  /*0560*/  LOP3.LUT R23, R16, 0x1fffff, RZ, 0xc0, !PT ;  /* 0x001fffff10177812 */ /* 0x000fcc00078ec0ff */
[----:B------:R-:W2:Y:S01]  /*0570*/  I2F.F64.U64 R18, R22 ;  /* 0x0000001600127312 */ /* 0x000ea20000301800 */
[----:B0-----:R-:W-:Y:S01]  /*0580*/  DADD R16, -R12, UR6 ;  /* 0x000000060c107e29 */ /* 0x001fe20008000100 */
[----:B------:R-:W-:Y:S01]  /*0590*/  ULDC.64 UR6, c[0x0][0x210] ;  /* 0x0000840000067ab9 */ /* 0x000fe20000000a00 */
[----:B-1----:R-:W-:Y:S02]  /*05a0*/  DMUL R14, R14, 1.1102230246251565404e-16 ;  /* 0x3ca000000e0e7828 */ /* 0x002fe40000000000 */
[----:B--2---:R-:W-:-:S06]  /*05b0*/  DMUL R18, R18, 1.1102230246251565404e-16 ;  /* 0x3ca0000012127828 */ /* 0x004fcc0000000000 */
[--C-:B------:R-:W-:Y:S02]  /*05c0*/  DFMA R14, R14, R16, R12.reuse ;  /* 0x000000100e0e722b */ /* 0x100fe4000000000c */
[----:B------:R-:W-:Y:S01]  /*05d0*/  DFMA R18, R16, R18, R12 ;  /* 0x000000121012722b */ /* 0x000fe2000000000c */
[----:B------:R-:W-:-:S07]  /*05e0*/  LEA R16, P1, R2, UR6, 0x4 ;  /* 0x0000000602107c11 */ /* 0x000fce000f8220ff */
[----:B------:R-:W-:Y:S02]  /*05f0*/  IMAD.MOV.U32 R12, RZ, RZ, R14 ;  /* 0x000000ffff0c7224 */ /* 0x000fe400078e000e */
[----:B------:R-:W-:Y:S01]  /*0600*/  IMAD.MOV.U32 R13, RZ, RZ, R15 ;  /* 0x000000ffff0d7224 */ /* 0x000fe200078e000f */
[----:B------:R-:W-:Y:S01]  /*0610*/  LEA.HI.X R17, R2, UR7, R3, 0x4, P1 ;  /* 0x0000000702117c11 */ /* 0x000fe200088f2403 */
[----:B------:R-:W-:Y:S02]  /*0620*/  IMAD.MOV.U32 R14, RZ, RZ, R18 ;  /* 0x000000ffff0e7224 */ /* 0x000fe400078e0012 */
[----:B------:R-:W-:-:S05]  /*0630*/  IMAD.MOV.U32 R15, RZ, RZ, R19 ;  /* 0x000000ffff0f7224 */ /* 0x000fca00078e0013 */
[----:B------:R0:W-:Y:S02]  /*0640*/  STG.E.128 desc[UR4][R16.64], R12 ;  /* 0x0000000c10007986 */ /* 0x0001e4000c101d04 */
.L_x_153:
[----:B------:R-:W-:Y:S05]  /*0650*/  BSYNC B0 ;  /* 0x0000000000007941 */ /* 0x000fea0003800000 */
.L_x_152:
        /* <DEDUP_REMOVED lines=9> */
[----:B------:R-:W-:Y:S02]  /*06f0*/  VIADD R7, R4, 0x9e3779b9 ;  /* 0x9e3779b904077836 */ /* 0x000fe40000000000 */
[----:B------:R-:W-:-:S03]  /*0700*/  IMAD.WIDE.U32 R12, R12, -0x2daee0ad, RZ ;  /* 0xd2511f530c0c7825 */ /* 0x000fc600078e00ff */
[----:B------:R-:W-:Y:S01]  /*0710*/  LOP3.LUT R6, R3, R7, RZ, 0x3c, !PT ;  /* 0x0000000703067212 */ /* 0x000fe200078e3cff */
        /* <DEDUP_REMOVED lines=41> */
[----:B------:R-:W-:-:S03]  /*09b0*/  LOP3.LUT R10, R3, R16, R15, 0x96, !PT ;  /* 0x00000010030a7212 */ /* 0x000fc600078e960f */
[----:B------:R-:W-:Y:S01]  /*09c0*/  IMAD.SHL.U32 R3, R11, 0x2, RZ ;  /* 0x000000020b037824 */ /* 0x000fe200078e00ff */
[----:B------:R-:W-:Y:S01]  /*09d0*/  LOP3.LUT R6, R13, R6, R7, 0x96, !PT ;  /* 0x000000060d067212 */ /* 0x000fe200078e9607 */
[----:B------:R-:W-:Y:S02]  /*09e0*/  VIADD R13, R4, 0x8ff34781 ;  /* 0x8ff34781040d7836 */ /* 0x000fe40000000000 */
[----:B------:R-:W-:Y:S01]  /*09f0*/  IMAD.WIDE.U32 R10, R10, -0x326172a9, RZ ;  /* 0xcd9e8d570a0a7825 */ /* 0x000fe200078e00ff */
[----:B------:R-:W-:-:S03]  /*0a00*/  ISETP.GE.U32.AND P0, PT, R3, R8, PT ;  /* 0x000000080300720c */ /* 0x000fc60003f06070 */
[----:B------:R-:W-:Y:S01]  /*0a10*/  IMAD.WIDE.U32 R6, R6, -0x2daee0ad, RZ ;  /* 0xd2511f5306067825 */ /* 0x000fe200078e00ff */
[----:B------:R-:W-:-:S03]  /*0a20*/  ISETP.GE.AND.EX P0, PT, R0, R9, PT, P0 ;  /* 0x000000090000720c */ /* 0x000fc60003f06300 */
[----:B------:R-:W-:Y:S01]  /*0a30*/  VIADD R15, R5, 0x96a522ad ;  /* 0x96a522ad050f7836 */ /* 0x000fe20000000000 */
[----:B------:R-:W-:Y:S01]  /*0a40*/  LOP3.LUT R5, R11, R12, R13, 0x96, !PT ;  /* 0x0000000c0b057212 */ /* 0x000fe200078e960d */
[----:B------:R-:W-:-:S03]  /*0a50*/  IMAD.MOV.U32 R4, RZ, RZ, R10 ;  /* 0x000000ffff047224 */ /* 0x000fc600078e000a */
[----:B------:R-:W-:-:S05]  /*0a60*/  LOP3.LUT R7, R7, R2, R15, 0x96, !PT ;  /* 0x0000000207077212 */ /* 0x000fca00078e960f */
[----:B------:R0:W-:Y:S01]  /*0a70*/  STL.128 [R1], R4 ;  /* 0x0000000401007387 */ /* 0x0001e20000100c00 */
[----:B------:R-:W-:Y:S05]  /*0a80*/  @P0 EXIT ;  /* 0x000000000000094d */ /* 0x000fea0003800000 */
[----:B0-----:R-:W-:Y:S01]  /*0a90*/  LOP3.LUT R5, RZ, R3, RZ, 0x33, !PT ;  /* 0x00000003ff057212 */ /* 0x001fe200078e33ff */
[----:B------:R-:W0:Y:S01]  /*0aa0*/  LDC.64 R26, c[0x0][0x230] ;  /* 0x00008c00ff1a7b82 */ /* 0x000e220000000a00 */
[----:B------:R-:W-:Y:S01]  /*0ab0*/  LOP3.LUT R4, RZ, R0, RZ, 0x33, !PT ;  /* 0x00000000ff047212 */ /* 0x000fe200078e33ff */
[----:B------:R-:W-:Y:S01]  /*0ac0*/  ULDC.64 UR6, c[0x0][0x238] ;  /* 0x00008e0000067ab9 */ /* 0x000fe20000000a00 */
[----:B------:R-:W-:Y:S01]  /*0ad0*/  IADD3 R2, P1, R5, R8, RZ ;  /* 0x0000000805027210 */ /* 0x000fe20007f3e0ff */
[----:B------:R-:W-:-:S03]  /*0ae0*/  IMAD.MOV.U32 R23, RZ, RZ, RZ ;  /* 0x000000ffff177224 */ /* 0x000fc600078e00ff */
[----:B------:R-:W-:Y:S01]  /*0af0*/  ISETP.GE.U32.AND P0, PT, R2, 0x3, PT ;  /* 0x000000030200780c */ /* 0x000fe20003f06070 */
[----:B------:R-:W-:-:S05]  /*0b00*/  IMAD.X R2, R4, 0x1, R9, P1 ;  /* 0x0000000104027824 */ /* 0x000fca00008e0609 */
[----:B------:R-:W-:Y:S01]  /*0b10*/  ISETP.GE.U32.AND.EX P0, PT, R2, RZ, PT, P0 ;  /* 0x000000ff0200720c */ /* 0x000fe20003f06100 */
[----:B------:R-:W-:-:S05]  /*0b20*/  IMAD.IADD R2, R8, 0x1, -R3 ;  /* 0x0000000108027824 */ /* 0x000fca00078e0a03 */
[----:B------:R-:W-:Y:S01]  /*0b30*/  LOP3.LUT R2, R2, 0x3, RZ, 0xc0, !PT ;  /* 0x0000000302027812 */ /* 0x000fe200078ec0ff */
[----:B0-----:R-:W-:-:S06]  /*0b40*/  DADD R24, -R26, UR6 ;  /* 0x000000061a187e29 */ /* 0x001fcc0008000100 */
[----:B------:R-:W-:Y:S05]  /*0b50*/  @!P0 BRA `(.L_x_154) ;  /* 0x0000000c00508947 */ /* 0x000fea0003800000 */
[----:B------:R-:W0:Y:S01]  /*0b60*/  LDC.64 R28, c[0x0][0x210] ;  /* 0x00008400ff1c7b82 */ /* 0x000e220000000a00 */
[----:B------:R-:W-:Y:S01]  /*0b70*/  IADD3 R21, P0, P1, R3, -R8, R2 ;  /* 0x8000000803157210 */ /* 0x000fe2000791e002 */
[----:B------:R-:W-:Y:S02]  /*0b80*/  IMAD.MOV.U32 R23, RZ, RZ, RZ ;  /* 0x000000ffff177224 */ /* 0x000fe400078e00ff */
[----:B------:R-:W-:Y:S01]  /*0b90*/  IMAD.MOV.U32 R22, RZ, RZ, R1 ;  /* 0x000000ffff167224 */ /* 0x000fe200078e0001 */
        /* <DEDUP_REMOVED lines=13> */
[----:B------:R-:W-:-:S13]  /*0c70*/  PLOP3.LUT P0, PT, PT, PT, PT, 0x8, 0x0 ;  /* 0x000000000000781c */ /* 0x000fda0003f0e170 */
.L_x_157:
[----:B------:R-:W2:Y:S04]  /*0c80*/  LDL.128 R8, [R22+0x10] ;  /* 0x0000100016087983 */ /* 0x000ea80000100c00 */
[----:B------:R-:W3:Y:S04]  /*0c90*/  LDL.128 R4, [R22] ;  /* 0x0000000016047983 */ /* 0x000ee80000100c00 */
[----:B------:R-:W4:Y:S01]  /*0ca0*/  LDL.128 R12, [R22+0x20] ;  /* 0x00002000160c7983 */ /* 0x000f220000100c00 */
[----:B--2---:R-:W-:Y:S02]  /*0cb0*/  LOP3.LUT R9, R9, 0x1fffff, RZ, 0xc0, !PT ;  /* 0x001fffff09097812 */ /* 0x004fe400078ec0ff */
[----:B---3--:R-:W-:-:S02]  /*0cc0*/  LOP3.LUT R5, R5, 0x1fffff, RZ, 0xc0, !PT ;  /* 0x001fffff05057812 */ /* 0x008fc400078ec0ff */
[----:B------:R-:W-:Y:S02]  /*0cd0*/  LOP3.LUT R7, R7, 0x1fffff, RZ, 0xc0, !PT ;  /* 0x001fffff07077812 */ /* 0x000fe400078ec0ff */
[----:B------:R-:W0:Y:S08]  /*0ce0*/  I2F.F64.U64 R8, R8 ;  /* 0x0000000800087312 */ /* 0x000e300000301800 */
[----:B------:R-:W1:Y:S08]  /*0cf0*/  I2F.F64.U64 R4, R4 ;  /* 0x0000000400047312 */ /* 0x000e700000301800 */
[----:B------:R-:W2:Y:S01]  /*0d00*/  I2F.F64.U64 R6, R6 ;  /* 0x0000000600067312 */ /* 0x000ea20000301800 */
[----:B0-----:R-:W-:-:S02]  /*0d10*/  DMUL R8, R8, 1.1102230246251565404e-16 ;  /* 0x3ca0000008087828 */ /* 0x001fc40000000000 */
[----:B-1----:R-:W-:-:S06]  /*0d20*/  DMUL R16, R4, 1.1102230246251565404e-16 ;  /* 0x3ca0000004107828 */ /* 0x002fcc0000000000 */
[--C-:B------:R-:W-:Y:S02]  /*0d30*/  DFMA R4, R24, R8, R26.reuse ;  /* 0x000000081804722b */ /* 0x100fe4000000001a */
[----:B--2---:R-:W-:Y:S02]  /*0d40*/  DMUL R18, R6, 1.1102230246251565404e-16 ;  /* 0x3ca0000006127828 */ /* 0x004fe40000000000 */
[----:B------:R-:W-:-:S06]  /*0d50*/  DFMA R16, R24, R16, R26 ;  /* 0x000000101810722b */ /* 0x000fcc000000001a */
[----:B------:R-:W-:Y:S01]  /*0d60*/  DFMA R18, R24, R18, R26 ;  /* 0x000000121812722b */ /* 0x000fe2000000001a */
[----:B------:R0:W-:Y:S04]  /*0d70*/  STG.E.64 desc[UR4][R28.64], R4 ;  /* 0x000000041c007986 */ /* 0x0001e8000c101b04 */
[----:B------:R-:W-:Y:S04]  /*0d80*/  STG.E.64 desc[UR4][R28.64+-0x10], R16 ;  /* 0xfffff0101c007986 */ /* 0x000fe8000c101b04 */
[----:B------:R1:W-:Y:S04]  /*0d90*/  STG.E.64 desc[UR4][R28.64+-0x8], R18 ;  /* 0xfffff8121c007986 */ /* 0x0003e8000c101b04 */
[----:B0-----:R-:W2:Y:S04]  /*0da0*/  LDL.128 R4, [R22+0x40] ;  /* 0x0000400016047983 */ /* 0x001ea80000100c00 */
[----:B-1----:R-:W3:Y:S01]  /*0db0*/  LDL.128 R16, [R22+0x30] ;  /* 0x0000300016107983 */ /* 0x002ee20000100c00 */
[----:B----4-:R-:W-:-:S02]  /*0dc0*/  LOP3.LUT R15, R15, 0x1fffff, RZ, 0xc0, !PT ;  /* 0x001fffff0f0f7812 */ /* 0x010fc400078ec0ff */
[----:B------:R-:W-:Y:S02]  /*0dd0*/  LOP3.LUT R11, R11, 0x1fffff, RZ, 0xc0, !PT ;  /* 0x001fffff0b0b7812 */ /* 0x000fe400078ec0ff */
[----:B------:R-:W-:Y:S02]  /*0de0*/  LOP3.LUT R13, R13, 0x1fffff, RZ, 0xc0, !PT ;  /* 0x001fffff0d0d7812 */ /* 0x000fe400078ec0ff */
[----:B------:R-:W0:Y:S08]  /*0df0*/  I2F.F64.U64 R8, R10 ;  /* 0x0000000a00087312 */ /* 0x000e300000301800 */
[----:B------:R-:W1:Y:S08]  /*0e00*/  I2F.F64.U64 R14, R14 ;  /* 0x0000000e000e7312 */ /* 0x000e700000301800 */
[----:B------:R-:W4:Y:S01]  /*0e10*/  I2F.F64.U64 R12, R12 ;  /* 0x0000000c000c7312 */ /* 0x000f220000301800 */
[----:B0-----:R-:W-:-:S02]  /*0e20*/  DMUL R8, R8, 1.1102230246251565404e-16 ;  /* 0x3ca0000008087828 */ /* 0x001fc40000000000 */
[----:B-1----:R-:W-:-:S06]  /*0e30*/  DMUL R10, R14, 1.1102230246251565404e-16 ;  /* 0x3ca000000e0a7828 */ /* 0x002fcc0000000000 */
[--C-:B------:R-:W-:Y:S02]  /*0e40*/  DFMA R8, R24, R8, R26.reuse ;  /* 0x000000081808722b */ /* 0x100fe4000000001a */
[----:B----4-:R-:W-:Y:S02]  /*0e50*/  DMUL R12, R12, 1.1102230246251565404e-16 ;  /* 0x3ca000000c0c7828 */ /* 0x010fe40000000000 */
[----:B------:R-:W-:-:S03]  /*0e60*/  DFMA R10, R24, R10, R26 ;  /* 0x0000000a180a722b */ /* 0x000fc6000000001a */
[----:B------:R-:W-:Y:S03]  /*0e70*/  STG.E.64 desc[UR4][R28.64+0x8], R8 ;  /* 0x000008081c007986 */ /* 0x000fe6000c101b04 */
[----:B------:R-:W-:Y:S01]  /*0e80*/  DFMA R14, R24, R12, R26 ;  /* 0x0000000c180e722b */ /* 0x000fe2000000001a */
[----:B------:R0:W-:Y:S04]  /*0e90*/  STG.E.64 desc[UR4][R28.64+0x18], R10 ;  /* 0x0000180a1c007986 */ /* 0x0001e8000c101b04 */
[----:B0-----:R-:W4:Y:S04]  /*0ea0*/  LDL.128 R8, [R22+0x50] ;  /* 0x0000500016087983 */ /* 0x001f280000100c00 */
[----:B------:R0:W-:Y:S01]  /*0eb0*/  STG.E.64 desc[UR4][R28.64+0x10], R14 ;  /* 0x0000100e1c007986 */ /* 0x0001e2000c101b04 */
[----:B--2---:R-:W-:-:S02]  /*0ec0*/  LOP3.LUT R5, R5, 0x1fffff, RZ, 0xc0, !PT ;  /* 0x001fffff05057812 */ /* 0x004fc400078ec0ff */
[----:B---3--:R-:W-:Y:S02]  /*0ed0*/  LOP3.LUT R17, R17, 0x1fffff, RZ, 0xc0, !PT ;  /* 0x001fffff11117812 */ /* 0x008fe400078ec0ff */
[----:B------:R-:W-:Y:S02]  /*0ee0*/  LOP3.LUT R19, R19, 0x1fffff, RZ, 0xc0, !PT ;  /* 0x001fffff13137812 */ /* 0x000fe400078ec0ff */
[----:B------:R-:W1:Y:S08]  /*0ef0*/  I2F.F64.U64 R4, R4 ;  /* 0x0000000400047312 */ /* 0x000e700000301800 */
[----:B------:R-:W2:Y:S08]  /*0f00*/  I2F.F64.U64 R12, R16 ;  /* 0x00000010000c7312 */ /* 0x000eb00000301800 */
[----:B------:R-:W0:Y:S01]  /*0f10*/  I2F.F64.U64 R18, R18 ;  /* 0x0000001200127312 */ /* 0x000e220000301800 */
[----:B-1----:R-:W-:-:S02]  /*0f20*/  DMUL R4, R4, 1.1102230246251565404e-16 ;  /* 0x3ca0000004047828 */ /* 0x002fc40000000000 */
[----:B--2---:R-:W-:Y:S02]  /*0f30*/  DMUL R12, R12, 1.1102230246251565404e-16 ;  /* 0x3ca000000c0c7828 */ /* 0x004fe40000000000 */
[----:B0-----:R-:W-:-:S06]  /*0f40*/  DMUL R14, R18, 1.1102230246251565404e-16 ;  /* 0x3ca00000120e7828 */ /* 0x001fcc0000000000 */
[C-C-:B------:R-:W-:Y:S02]  /*0f50*/  DFMA R16, R24.reuse, R12, R26.reuse ;  /* 0x0000000c1810722b */ /* 0x140fe4000000001a */
[C-C-:B------:R-:W-:Y:S02]  /*0f60*/  DFMA R18, R24.reuse, R4, R26.reuse ;  /* 0x000000041812722b */ /* 0x140fe4000000001a */
[----:B------:R-:W-:-:S03]  /*0f70*/  DFMA R12, R24, R14, R26 ;  /* 0x0000000e180c722b */ /* 0x000fc6000000001a */
[----:B------:R-:W-:Y:S04]  /*0f80*/  STG.E.64 desc[UR4][R28.64+0x20], R16 ;  /* 0x000020101c007986 */ /* 0x000fe8000c101b04 */
[----:B------:R0:W-:Y:S04]  /*0f90*/  STG.E.64 desc[UR4][R28.64+0x30], R18 ;  /* 0x000030121c007986 */ /* 0x0001e8000c101b04 */
[----:B------:R1:W-:Y:S04]  /*0fa0*/  STG.E.64 desc[UR4][R28.64+0x28], R12 ;  /* 0x0000280c1c007986 */ /* 0x0003e8000c101b04 */
[----:B0-----:R-:W2:Y:S04]  /*0fb0*/  LDL.128 R16, [R22+0x70] ;  /* 0x0000700016107983 */ /* 0x001ea80000100c00 */
[----:B-1----:R0:W3:Y:S01]  /*0fc0*/  LDL.128 R12, [R22+0x60] ;  /* 0x00006000160c7983 */ /* 0x0020e20000100c00 */
[----:B----4-:R-:W-:-:S02]  /*0fd0*/  LOP3.LUT R9, R9, 0x1fffff, RZ, 0xc0, !PT ;  /* 0x001fffff09097812 */ /* 0x010fc400078ec0ff */
[----:B------:R-:W-:-:S04]  /*0fe0*/  LOP3.LUT R7, R7, 0x1fffff, RZ, 0xc0, !PT ;  /* 0x001fffff07077812 */ /* 0x000fc800078ec0ff */
[----:B------:R-:W1:Y:S08]  /*0ff0*/  I2F.F64.U64 R4, R6 ;  /* 0x0000000600047312 */ /* 0x000e700000301800 */
[----:B------:R-:W4:Y:S01]  /*1000*/  I2F.F64.U64 R8, R8 ;  /* 0x0000000800087312 */ /* 0x000f220000301800 */
[----:B-1----:R-:W-:Y:S02]  /*1010*/  DMUL R4, R4, 1.1102230246251565404e-16 ;  /* 0x3ca0000004047828 */ /* 0x002fe40000000000 */
[----:B----4-:R-:W-:-:S06]  /*1020*/  DMUL R6, R8, 1.1102230246251565404e-16 ;  /* 0x3ca0000008067828 */ /* 0x010fcc0000000000 */
[C-C-:B------:R-:W-:Y:S01]  /*1030*/  DFMA R4, R24.reuse, R4, R26.reuse ;  /* 0x000000041804722b */ /* 0x140fe2000000001a */
[----:B------:R-:W-:Y:S01]  /*1040*/  LOP3.LUT R11, R11, 0x1fffff, RZ, 0xc0, !PT ;  /* 0x001fffff0b0b7812 */ /* 0x000fe200078ec0ff */
[----:B------:R-:W-:-:S05]  /*1050*/  DFMA R6, R24, R6, R26 ;  /* 0x000000061806722b */ /* 0x000fca000000001a */
[----:B------:R-:W-:Y:S01]  /*1060*/  STG.E.64 desc[UR4][R28.64+0x38], R4 ;  /* 0x000038041c007986 */ /* 0x000fe2000c101b04 */
[----:B------:R-:W1:Y:S03]  /*1070*/  I2F.F64.U64 R10, R10 ;  /* 0x0000000a000a7312 */ /* 0x000e660000301800 */
[----:B------:R4:W-:Y:S01]  /*1080*/  STG.E.64 desc[UR4][R28.64+0x40], R6 ;  /* 0x000040061c007986 */ /* 0x0009e2000c101b04 */
[----:B------:R-:W-:-:S05]  /*1090*/  IADD3 R21, P1, R21, 0x10, RZ ;  /* 0x0000001015157810 */ /* 0x000fca0007f3e0ff */
[----:B------:R-:W-:Y:S01]  /*10a0*/  IMAD.X R20, RZ, RZ, R20, P1 ;  /* 0x000000ffff147224 */ /* 0x000fe200008e0614 */
[----:B------:R-:W-:Y:S01]  /*10b0*/  ISETP.GE.U32.AND P1, PT, R21, -0xc, PT ;  /* 0xfffffff41500780c */ /* 0x000fe20003f26070 */
[----:B-1----:R-:W-:-:S03]  /*10c0*/  DMUL R10, R10, 1.1102230246251565404e-16 ;  /* 0x3ca000000a0a7828 */ /* 0x002fc60000000000 */
[----:B------:R-:W-:-:S05]  /*10d0*/  ISETP.GE.AND.EX P1, PT, R20, -0x1, PT, P1 ;  /* 0xffffffff1400780c */ /* 0x000fca0003f26310 */
[----:B------:R-:W-:Y:S01]  /*10e0*/  DFMA R10, R24, R10, R26 ;  /* 0x0000000a180a722b */ /* 0x000fe2000000001a */
[----:B------:R-:W-:Y:S02]  /*10f0*/  VIADD R23, R23, 0x10 ;  /* 0x0000001017177836 */ /* 0x000fe40000000000 */
[----:B0-----:R-:W-:-:S04]  /*1100*/  VIADD R22, R22, 0x80 ;  /* 0x0000008016167836 */ /* 0x001fc80000000000 */
[----:B------:R-:W-:Y:S01]  /*1110*/  STG.E.64 desc[UR4][R28.64+0x48], R10 ;  /* 0x0000480a1c007986 */ /* 0x000fe2000c101b04 */
[----:B--2---:R-:W-:Y:S02]  /*1120*/  LOP3.LUT R19, R19, 0x1fffff, RZ, 0xc0, !PT ;  /* 0x001fffff13137812 */ /* 0x004fe400078ec0ff */
[----:B------:R-:W-:Y:S02]  /*1130*/  LOP3.LUT R17, R17, 0x1fffff, RZ, 0xc0, !PT ;  /* 0x001fffff11117812 */ /* 0x000fe400078ec0ff */
[----:B---3--:R-:W-:Y:S02]  /*1140*/  LOP3.LUT R13, R13, 0x1fffff, RZ, 0xc0, !PT ;  /* 0x001fffff0d0d7812 */ /* 0x008fe400078ec0ff */
[----:B------:R-:W-:Y:S01]  /*1150*/  LOP3.LUT R15, R15, 0x1fffff, RZ, 0xc0, !PT ;  /* 0x001fffff0f0f7812 */ /* 0x000fe200078ec0ff */
[----:B----4-:R-:W-:Y:S08]  /*1160*/  I2F.F64.U64 R6, R16 ;  /* 0x0000001000067312 */ /* 0x010ff00000301800 */
[----:B------:R-:W0:Y:S08]  /*1170*/  I2F.F64.U64 R4, R12 ;  /* 0x0000000c00047312 */ /* 0x000e300000301800 */
[----:B------:R-:W1:Y:S08]  /*1180*/  I2F.F64.U64 R8, R14 ;  /* 0x0000000e00087312 */ /* 0x000e700000301800 */
[----:B------:R-:W2:Y:S01]  /*1190*/  I2F.F64.U64 R18, R18 ;  /* 0x0000001200127312 */ /* 0x000ea20000301800 */
[----:B0-----:R-:W-:-:S02]  /*11a0*/  DMUL R4, R4, 1.1102230246251565404e-16 ;  /* 0x3ca0000004047828 */ /* 0x001fc40000000000 */
[----:B------:R-:W-:Y:S02]  /*11b0*/  DMUL R6, R6, 1.1102230246251565404e-16 ;  /* 0x3ca0000006067828 */ /* 0x000fe40000000000 */
[----:B-1----:R-:W-:Y:S01]  /*11c0*/  DMUL R8, R8, 1.1102230246251565404e-16 ;  /* 0x3ca0000008087828 */ /* 0x002fe20000000000 */
[----:B------:R-:W-:Y:S01]  /*11d0*/  IADD3 R14, P2, R28, 0x80, RZ ;  /* 0x000000801c0e7810 */ /* 0x000fe20007f5e0ff */
[----:B--2---:R-:W-:Y:S02]  /*11e0*/  DMUL R12, R18, 1.1102230246251565404e-16 ;  /* 0x3ca00000120c7828 */ /* 0x004fe40000000000 */
[----:B------:R-:W-:-:S04]  /*11f0*/  DFMA R4, R24, R4, R26 ;  /* 0x000000041804722b */ /* 0x000fc8000000001a */
[C-C-:B------:R-:W-:Y:S02]  /*1200*/  DFMA R8, R24.reuse, R8, R26.reuse ;  /* 0x000000081808722b */ /* 0x140fe4000000001a */
[C-C-:B------:R-:W-:Y:S02]  /*1210*/  DFMA R6, R24.reuse, R6, R26.reuse ;  /* 0x000000061806722b */ /* 0x140fe4000000001a */
[----:B------:R-:W-:Y:S01]  /*1220*/  DFMA R12, R24, R12, R26 ;  /* 0x0000000c180c722b */ /* 0x000fe2000000001a */
[----:B------:R-:W-:Y:S01]  /*1230*/  IMAD.X R15, RZ, RZ, R29, P2 ;  /* 0x000000ffff0f7224 */ /* 0x000fe200010e061d */
[----:B------:R-:W-:Y:S04]  /*1240*/  STG.E.64 desc[UR4][R28.64+0x50], R4 ;  /* 0x000050041c007986 */ /* 0x000fe8000c101b04 */
[----:B------:R-:W-:Y:S04]  /*1250*/  STG.E.64 desc[UR4][R28.64+0x58], R8 ;  /* 0x000058081c007986 */ /* 0x000fe8000c101b04 */
[----:B------:R-:W-:Y:S04]  /*1260*/  STG.E.64 desc[UR4][R28.64+0x60], R6 ;  /* 0x000060061c007986 */ /* 0x000fe8000c101b04 */
[----:B------:R0:W-:Y:S02]  /*1270*/  STG.E.64 desc[UR4][R28.64+0x68], R12 ;  /* 0x0000680c1c007986 */ /* 0x0001e4000c101b04 */
[----:B0-----:R-:W-:-:S02]  /*1280*/  IMAD.MOV.U32 R28, RZ, RZ, R14 ;  /* 0x000000ffff1c7224 */ /* 0x001fc400078e000e */
[----:B------:R-:W-:Y:S01]  /*1290*/  IMAD.MOV.U32 R29, RZ, RZ, R15 ;  /* 0x000000ffff1d7224 */ /* 0x000fe200078e000f */
[----:B------:R-:W-:Y:S06]  /*12a0*/  @!P1 BRA `(.L_x_157) ;  /* 0xfffffff800749947 */ /* 0x000fec000383ffff */
.L_x_156:
[----:B------:R-:W-:-:S04]  /*12b0*/  IADD3 R4, P2, RZ, -R21, RZ ;  /* 0x80000015ff047210 */ /* 0x000fc80007f5e0ff */
[----:B------:R-:W-:Y:S01]  /*12c0*/  ISETP.GT.U32.AND P1, PT, R4, 0x4, PT ;  /* 0x000000040400780c */ /* 0x000fe20003f24070 */
[----:B------:R-:W-:-:S05]  /*12d0*/  IMAD.X R4, RZ, RZ, ~R20, P2 ;  /* 0x000000ffff047224 */ /* 0x000fca00010e0e14 */
[----:B------:R-:W-:-:S13]  /*12e0*/  ISETP.GT.AND.EX P1, PT, R4, RZ, PT, P1 ;  /* 0x000000ff0400720c */ /* 0x000fda0003f24310 */
[----:B------:R-:W-:Y:S05]  /*12f0*/  @!P1 BRA `(.L_x_158) ;  /* 0x0000000000d89947 */ /* 0x000fea0003800000 */
[----:B------:R-:W2:Y:S04]  /*1300*/  LDL.128 R4, [R22] ;  /* 0x0000000016047983 */ /* 0x000ea80000100c00 */
[----:B------:R-:W3:Y:S01]  /*1310*/  LDL.128 R8, [R22+0x10] ;  /* 0x0000100016087983 */ /* 0x000ee20000100c00 */
[----:B--2---:R-:W-:Y:S01]  /*1320*/  LOP3.LUT R13, R5, 0x1fffff, RZ, 0xc0, !PT ;  /* 0x001fffff050d7812 */ /* 0x004fe200078ec0ff */
[----:B------:R-:W-:-:S04]  /*1330*/  IMAD.MOV.U32 R12, RZ, RZ, R4 ;  /* 0x000000ffff0c7224 */ /* 0x000fc800078e0004 */
[----:B------:R0:W1:Y:S02]  /*1340*/  I2F.F64.U64 R16, R12 ;  /* 0x0000000c00107312 */ /* 0x0000640000301800 */
[----:B0-----:R-:W2:Y:S01]  /*1350*/  LDL.128 R12, [R22+0x20] ;  /* 0x00002000160c7983 */ /* 0x001ea20000100c00 */
[----:B-1----:R-:W-:-:S08]  /*1360*/  DMUL R16, R16, 1.1102230246251565404e-16 ;  /* 0x3ca0000010107828 */ /* 0x002fd00000000000 */
[----:B------:R-:W-:-:S07]  /*1370*/  DFMA R16, R24, R16, R26 ;  /* 0x000000101810722b */ /* 0x000fce000000001a */
[----:B------:R0:W-:Y:S04]  /*1380*/  STG.E.64 desc[UR4][R28.64+-0x10], R16 ;  /* 0xfffff0101c007986 */ /* 0x0001e8000c101b04 */
[----:B0-----:R0:W4:Y:S01]  /*1390*/  LDL.128 R16, [R22+0x30] ;  /* 0x0000300016107983 */ /* 0x0011220000100c00 */
[----:B---3--:R-:W-:Y:S02]  /*13a0*/  LOP3.LUT R9, R9, 0x1fffff, RZ, 0xc0, !PT ;  /* 0x001fffff09097812 */ /* 0x008fe400078ec0ff */
[----:B------:R-:W-:-:S04]  /*13b0*/  LOP3.LUT R7, R7, 0x1fffff, RZ, 0xc0, !PT ;  /* 0x001fffff07077812 */ /* 0x000fc800078ec0ff */
[----:B------:R-:W1:Y:S08]  /*13c0*/  I2F.F64.U64 R4, R6 ;  /* 0x0000000600047312 */ /* 0x000e700000301800 */
[----:B------:R-:W3:Y:S01]  /*13d0*/  I2F.F64.U64 R8, R8 ;  /* 0x0000000800087312 */ /* 0x000ee20000301800 */
[----:B-1----:R-:W-:Y:S02]  /*13e0*/  DMUL R4, R4, 1.1102230246251565404e-16 ;  /* 0x3ca0000004047828 */ /* 0x002fe40000000000 */
[----:B---3--:R-:W-:-:S06]  /*13f0*/  DMUL R6, R8, 1.1102230246251565404e-16 ;  /* 0x3ca0000008067828 */ /* 0x008fcc0000000000 */
[C-C-:B------:R-:W-:Y:S01]  /*1400*/  DFMA R4, R24.reuse, R4, R26.reuse ;  /* 0x000000041804722b */ /* 0x140fe2000000001a */
[----:B------:R-:W-:Y:S01]  /*1410*/  LOP3.LUT R11, R11, 0x1fffff, RZ, 0xc0, !PT ;  /* 0x001fffff0b0b7812 */ /* 0x000fe200078ec0ff */
[----:B------:R-:W-:-:S05]  /*1420*/  DFMA R6, R24, R6, R26 ;  /* 0x000000061806722b */ /* 0x000fca000000001a */
[----:B------:R1:W-:Y:S01]  /*1430*/  STG.E.64 desc[UR4][R28.64+-0x8], R4 ;  /* 0xfffff8041c007986 */ /* 0x0003e2000c101b04 */
[----:B------:R-:W3:Y:S03]  /*1440*/  I2F.F64.U64 R10, R10 ;  /* 0x0000000a000a7312 */ /* 0x000ee60000301800 */
[----:B------:R5:W-:Y:S01]  /*1450*/  STG.E.64 desc[UR4][R28.64], R6 ;  /* 0x000000061c007986 */ /* 0x000be2000c101b04 */
[----:B---3--:R-:W-:Y:S01]  /*1460*/  DMUL R10, R10, 1.1102230246251565404e-16 ;  /* 0x3ca000000a0a7828 */ /* 0x008fe20000000000 */
[----:B------:R-:W-:-:S07]  /*1470*/  IADD3 R21, P2, R21, 0x8, RZ ;  /* 0x0000000815157810 */ /* 0x000fce0007f5e0ff */
[----:B------:R-:W-:Y:S01]  /*1480*/  DFMA R10, R24, R10, R26 ;  /* 0x0000000a180a722b */ /* 0x000fe2000000001a */
[----:B------:R-:W-:Y:S01]  /*1490*/  PLOP3.LUT P0, PT, PT, PT, PT, 0x8, 0x0 ;  /* 0x000000000000781c */ /* 0x000fe20003f0e170 */
[----:B------:R-:W-:Y:S02]  /*14a0*/  VIADD R23, R23, 0x8 ;  /* 0x0000000817177836 */ /* 0x000fe40000000000 */
[----:B------:R-:W-:Y:S02]  /*14b0*/  IMAD.X R20, RZ, RZ, R20, P2 ;  /* 0x000000ffff147224 */ /* 0x000fe400010e0614 */
[----:B0-----:R-:W-:Y:S01]  /*14c0*/  VIADD R22, R22, 0x40 ;  /* 0x0000004016167836 */ /* 0x001fe20000000000 */
[----:B------:R-:W-:Y:S01]  /*14d0*/  STG.E.64 desc[UR4][R28.64+0x8], R10 ;  /* 0x0000080a1c007986 */ /* 0x000fe2000c101b04 */
[----:B--2---:R-:W-:Y:S02]  /*14e0*/  LOP3.LUT R13, R13, 0x1fffff, RZ, 0xc0, !PT ;  /* 0x001fffff0d0d7812 */ /* 0x004fe400078ec0ff */
[----:B------:R-:W-:-:S02]  /*14f0*/  LOP3.LUT R15, R15, 0x1fffff, RZ, 0xc0, !PT ;  /* 0x001fffff0f0f7812 */ /* 0x000fc400078ec0ff */
[----:B-1----:R-:W0:Y:S08]  /*1500*/  I2F.F64.U64 R4, R12 ;  /* 0x0000000c00047312 */ /* 0x002e300000301800 */
[----:B------:R-:W1:Y:S01]  /*1510*/  I2F.F64.U64 R8, R14 ;  /* 0x0000000e00087312 */ /* 0x000e620000301800 */
[----:B----4-:R-:W-:Y:S02]  /*1520*/  LOP3.LUT R19, R19, 0x1fffff, RZ, 0xc0, !PT ;  /* 0x001fffff13137812 */ /* 0x010fe400078ec0ff */
[----:B------:R-:W-:-:S05]  /*1530*/  LOP3.LUT R17, R17, 0x1fffff, RZ, 0xc0, !PT ;  /* 0x001fffff11117812 */ /* 0x000fca00078ec0ff */
[----:B-----5:R-:W2:Y:S08]  /*1540*/  I2F.F64.U64 R6, R16 ;  /* 0x0000001000067312 */ /* 0x020eb00000301800 */
[----:B------:R-:W3:Y:S01]  /*1550*/  I2F.F64.U64 R18, R18 ;  /* 0x0000001200127312 */ /* 0x000ee20000301800 */
[----:B0-----:R-:W-:Y:S02]  /*1560*/  DMUL R4, R4, 1.1102230246251565404e-16 ;  /* 0x3ca0000004047828 */ /* 0x001fe40000000000 */
[----:B-1----:R-:W-:-:S02]  /*1570*/  DMUL R8, R8, 1.1102230246251565404e-16 ;  /* 0x3ca0000008087828 */ /* 0x002fc40000000000 */
[----:B--2---:R-:W-:Y:S01]  /*1580*/  DMUL R6, R6, 1.1102230246251565404e-16 ;  /* 0x3ca0000006067828 */ /* 0x004fe20000000000 */
[----:B------:R-:W-:Y:S01]  /*1590*/  IADD3 R14, P1, R28, 0x40, RZ ;  /* 0x000000401c0e7810 */ /* 0x000fe20007f3e0ff */
[----:B---3--:R-:W-:Y:S02]  /*15a0*/  DMUL R12, R18, 1.1102230246251565404e-16 ;  /* 0x3ca00000120c7828 */ /* 0x008fe40000000000 */
[C-C-:B------:R-:W-:Y:S02]  /*15b0*/  DFMA R4, R24.reuse, R4, R26.reuse ;  /* 0x000000041804722b */ /* 0x140fe4000000001a */
        /* <DEDUP_REMOVED lines=9> */
[----:B------:R-:W-:-:S07]  /*1650*/  IMAD.MOV.U32 R29, RZ, RZ, R15 ;  /* 0x000000ffff1d7224 */ /* 0x000fce00078e000f */
.L_x_158:
[----:B------:R-:W-:-:S04]  /*1660*/  ISETP.NE.U32.AND P1, PT, R21, RZ, PT ;  /* 0x000000ff1500720c */ /* 0x000fc80003f25070 */
[----:B------:R-:W-:-:S13]  /*1670*/  ISETP.NE.OR.EX P0, PT, R20, RZ, P0, P1 ;  /* 0x000000ff1400720c */ /* 0x000fda0000705710 */
[----:B------:R-:W-:Y:S05]  /*1680*/  @!P0 BRA `(.L_x_154) ;  /* 0x0000000000848947 */ /* 0x000fea0003800000 */
.L_x_155:
[----:B------:R-:W2:Y:S04]  /*1690*/  LDL.128 R4, [R22] ;  /* 0x0000000016047983 */ /* 0x000ea80000100c00 */
[----:B------:R0:W3:Y:S01]  /*16a0*/  LDL.128 R8, [R22+0x10] ;  /* 0x0000100016087983 */ /* 0x0000e20000100c00 */
[----:B------:R-:W-:Y:S01]  /*16b0*/  IADD3 R21, P0, R21, 0x4, RZ ;  /* 0x0000000415157810 */ /* 0x000fe20007f1e0ff */
[----:B------:R-:W-:-:S04]  /*16c0*/  VIADD R23, R23, 0x4 ;  /* 0x0000000417177836 */ /* 0x000fc80000000000 */
[----:B------:R-:W-:Y:S01]  /*16d0*/  IMAD.X R20, RZ, RZ, R20, P0 ;  /* 0x000000ffff147224 */ /* 0x000fe200000e0614 */
[----:B------:R-:W-:Y:S01]  /*16e0*/  ISETP.NE.U32.AND P0, PT, R21, RZ, PT ;  /* 0x000000ff1500720c */ /* 0x000fe20003f05070 */
[----:B0-----:R-:W-:-:S03]  /*16f0*/  VIADD R22, R22, 0x20 ;  /* 0x0000002016167836 */ /* 0x001fc60000000000 */
[----:B------:R-:W-:Y:S02]  /*1700*/  ISETP.NE.AND.EX P0, PT, R20, RZ, PT, P0 ;  /* 0x000000ff1400720c */ /* 0x000fe40003f05300 */
[----:B--2---:R-:W-:Y:S02]  /*1710*/  LOP3.LUT R5, R5, 0x1fffff, RZ, 0xc0, !PT ;  /* 0x001fffff05057812 */ /* 0x004fe400078ec0ff */
[----:B------:R-:W-:Y:S02]  /*1720*/  LOP3.LUT R7, R7, 0x1fffff, RZ, 0xc0, !PT ;  /* 0x001fffff07077812 */ /* 0x000fe400078ec0ff */
[----:B---3--:R-:W-:Y:S02]  /*1730*/  LOP3.LUT R9, R9, 0x1fffff, RZ, 0xc0, !PT ;  /* 0x001fffff09097812 */ /* 0x008fe400078ec0ff */
[----:B------:R-:W-:Y:S01]  /*1740*/  LOP3.LUT R11, R11, 0x1fffff, RZ, 0xc0, !PT ;  /* 0x001fffff0b0b7812 */ /* 0x000fe200078ec0ff */
[----:B------:R-:W0:Y:S08]  /*1750*/  I2F.F64.U64 R4, R4 ;  /* 0x0000000400047312 */ /* 0x000e300000301800 */
[----:B------:R-:W1:Y:S01]  /*1760*/  I2F.F64.U64 R6, R6 ;  /* 0x0000000600067312 */ /* 0x000e620000301800 */
[----:B0-----:R-:W-:-:S07]  /*1770*/  DMUL R12, R4, 1.1102230246251565404e-16 ;  /* 0x3ca00000040c7828 */ /* 0x001fce0000000000 */
[----:B------:R-:W0:Y:S01]  /*1780*/  I2F.F64.U64 R8, R8 ;  /* 0x0000000800087312 */ /* 0x000e220000301800 */
[----:B-1----:R-:W-:-:S07]  /*1790*/  DMUL R4, R6, 1.1102230246251565404e-16 ;  /* 0x3ca0000006047828 */ /* 0x002fce0000000000 */
[----:B------:R-:W1:Y:S01]  /*17a0*/  I2F.F64.U64 R10, R10 ;  /* 0x0000000a000a7312 */ /* 0x000e620000301800 */
[----:B------:R-:W-:Y:S01]  /*17b0*/  IADD3 R6, P1, R28, 0x20, RZ ;  /* 0x000000201c067810 */ /* 0x000fe20007f3e0ff */
[----:B------:R-:W-:-:S04]  /*17c0*/  DFMA R12, R24, R12, R26 ;  /* 0x0000000c180c722b */ /* 0x000fc8000000001a */
[----:B------:R-:W-:Y:S01]  /*17d0*/  IMAD.X R7, RZ, RZ, R29, P1 ;  /* 0x000000ffff077224 */ /* 0x000fe200008e061d */
[----:B0-----:R-:W-:Y:S02]  /*17e0*/  DMUL R14, R8, 1.1102230246251565404e-16 ;  /* 0x3ca00000080e7828 */ /* 0x001fe40000000000 */
[----:B------:R-:W-:Y:S01]  /*17f0*/  DFMA R4, R24, R4, R26 ;  /* 0x000000041804722b */ /* 0x000fe2000000001a */
[----:B------:R-:W-:Y:S01]  /*1800*/  STG.E.64 desc[UR4][R28.64+-0x10], R12 ;  /* 0xfffff00c1c007986 */ /* 0x000fe2000c101b04 */
[----:B-1----:R-:W-:-:S05]  /*1810*/  DMUL R16, R10, 1.1102230246251565404e-16 ;  /* 0x3ca000000a107828 */ /* 0x002fca0000000000 */
[----:B------:R-:W-:Y:S01]  /*1820*/  STG.E.64 desc[UR4][R28.64+-0x8], R4 ;  /* 0xfffff8041c007986 */ /* 0x000fe2000c101b04 */
[C-C-:B------:R-:W-:Y:S02]  /*1830*/  DFMA R14, R24.reuse, R14, R26.reuse ;  /* 0x0000000e180e722b */ /* 0x140fe4000000001a */
[----:B------:R-:W-:-:S05]  /*1840*/  DFMA R16, R24, R16, R26 ;  /* 0x000000101810722b */ /* 0x000fca000000001a */
[----:B------:R-:W-:Y:S04]  /*1850*/  STG.E.64 desc[UR4][R28.64], R14 ;  /* 0x0000000e1c007986 */ /* 0x000fe8000c101b04 */
[----:B------:R0:W-:Y:S02]  /*1860*/  STG.E.64 desc[UR4][R28.64+0x8], R16 ;  /* 0x000008101c007986 */ /* 0x0001e4000c101b04 */
[----:B0-----:R-:W-:Y:S02]  /*1870*/  IMAD.MOV.U32 R28, RZ, RZ, R6 ;  /* 0x000000ffff1c7224 */ /* 0x001fe400078e0006 */
[----:B------:R-:W-:Y:S01]  /*1880*/  IMAD.MOV.U32 R29, RZ, RZ, R7 ;  /* 0x000000ffff1d7224 */ /* 0x000fe200078e0007 */
[----:B------:R-:W-:Y:S06]  /*1890*/  @P0 BRA `(.L_x_155) ;  /* 0xfffffffc007c0947 */ /* 0x000fec000383ffff */
.L_x_154:
[----:B------:R-:W-:-:S04]  /*18a0*/  ISETP.NE.U32.AND P0, PT, R2, RZ, PT ;  /* 0x000000ff0200720c */ /* 0x000fc80003f05070 */
[----:B------:R-:W-:-:S13]  /*18b0*/  ISETP.NE.AND.EX P0, PT, RZ, RZ, PT, P0 ;  /* 0x000000ffff00720c */ /* 0x000fda0003f05300 */
[----:B------:R-:W-:Y:S05]  /*18c0*/  @!P0 EXIT ;  /* 0x000000000000894d */ /* 0x000fea0003800000 */
[----:B------:R-:W0:Y:S01]  /*18d0*/  LDC.64 R4, c[0x0][0x210] ;  /* 0x00008400ff047b82 */ /* 0x000e220000000a00 */
[C---:B------:R-:W-:Y:S02]  /*18e0*/  IADD3 R3, P0, R23.reuse, R3, RZ ;  /* 0x0000000317037210 */ /* 0x040fe40007f1e0ff */
[----:B------:R-:W-:Y:S02]  /*18f0*/  IADD3 R6, P2, RZ, -R2, RZ ;  /* 0x80000002ff067210 */ /* 0x000fe40007f5e0ff */
[C---:B------:R-:W-:Y:S01]  /*1900*/  LEA.HI.X.SX32 R8, R23.reuse, R0, 0x1, P0 ;  /* 0x0000000017087211 */ /* 0x040fe200000f0eff */
[----:B------:R-:W-:Y:S02]  /*1910*/  IMAD R23, R23, 0x8, R1 ;  /* 0x0000000817177824 */ /* 0x000fe400078e0201 */
[----:B------:R-:W-:Y:S01]  /*1920*/  IMAD.X R0, RZ, RZ, -0x1, P2 ;  /* 0xffffffffff007424 */ /* 0x000fe200010e06ff */
[----:B0-----:R-:W-:-:S04]  /*1930*/  LEA R7, P1, R3, R4, 0x3 ;  /* 0x0000000403077211 */ /* 0x001fc800078218ff */
[----:B------:R-:W-:-:S09]  /*1940*/  LEA.HI.X R8, R3, R5, R8, 0x3, P1 ;  /* 0x0000000503087211 */ /* 0x000fd200008f1c08 */
.L_x_159:
[----:B0-----:R0:W2:Y:S01]  /*1950*/  LDL.64 R2, [R23] ;  /* 0x0000000017027983 */ /* 0x0010a20000100a00 */
[----:B------:R-:W-:-:S05]  /*1960*/  IADD3 R6, P0, R6, 0x1, RZ ;  /* 0x0000000106067810 */ /* 0x000fca0007f1e0ff */
[----:B------:R-:W-:Y:S01]  /*1970*/  IMAD.X R0, RZ, RZ, R0, P0 ;  /* 0x000000ffff007224 */ /* 0x000fe200000e0600 */
[----:B------:R-:W-:Y:S01]  /*1980*/  ISETP.NE.U32.AND P0, PT, R6, RZ, PT ;  /* 0x000000ff0600720c */ /* 0x000fe20003f05070 */
[----:B0-----:R-:W-:-:S03]  /*1990*/  VIADD R23, R23, 0x8 ;  /* 0x0000000817177836 */ /* 0x001fc60000000000 */
[----:B------:R-:W-:Y:S02]  /*19a0*/  ISETP.NE.AND.EX P0, PT, R0, RZ, PT, P0 ;  /* 0x000000ff0000720c */ /* 0x000fe40003f05300 */
[----:B--2---:R-:W-:Y:S01]  /*19b0*/  LOP3.LUT R5, R3, 0x1fffff, RZ, 0xc0, !PT ;  /* 0x001fffff03057812 */ /* 0x004fe200078ec0ff */
[----:B------:R-:W-:-:S04]  /*19c0*/  IMAD.MOV.U32 R4, RZ, RZ, R2 ;  /* 0x000000ffff047224 */ /* 0x000fc800078e0002 */
[----:B------:R0:W1:Y:S02]  /*19d0*/  I2F.F64.U64 R2, R4 ;  /* 0x0000000400027312 */ /* 0x0000640000301800 */
[----:B0-----:R-:W-:Y:S01]  /*19e0*/  IMAD.MOV.U32 R4, RZ, RZ, R7 ;  /* 0x000000ffff047224 */ /* 0x001fe200078e0007 */
[----:B------:R-:W-:Y:S01]  /*19f0*/  IADD3 R7, P1, R7, 0x8, RZ ;  /* 0x0000000807077810 */ /* 0x000fe20007f3e0ff */
[----:B------:R-:W-:Y:S01]  /*1a00*/  IMAD.MOV.U32 R5, RZ, RZ, R8 ;  /* 0x000000ffff057224 */ /* 0x000fe200078e0008 */
[----:B-1----:R-:W-:-:S03]  /*1a10*/  DMUL R2, R2, 1.1102230246251565404e-16 ;  /* 0x3ca0000002027828 */ /* 0x002fc60000000000 */
[----:B------:R-:W-:-:S05]  /*1a20*/  IMAD.X R8, RZ, RZ, R8, P1 ;  /* 0x000000ffff087224 */ /* 0x000fca00008e0608 */
[----:B------:R-:W-:-:S07]  /*1a30*/  DFMA R2, R24, R2, R26 ;  /* 0x000000021802722b */ /* 0x000fce000000001a */
[----:B------:R0:W-:Y:S01]  /*1a40*/  STG.E.64 desc[UR4][R4.64], R2 ;  /* 0x0000000204007986 */ /* 0x0001e2000c101b04 */
[----:B------:R-:W-:Y:S05]  /*1a50*/  @P0 BRA `(.L_x_159) ;  /* 0xfffffffc00bc0947 */ /* 0x000fea000383ffff */
[----:B------:R-:W-:Y:S05]  /*1a60*/  EXIT ;  /* 0x000000000000794d */ /* 0x000fea0003800000 */
.L_x_160:
        /* <DEDUP_REMOVED lines=9> */
.L_x_188:


//--------------------- .nv.global.init           --------------------------
	.section	.nv.global.init,"aw",@progbits
	.align	8
.nv.global.init:
	.type		__cudart_i2opi_d,@object
	.size		__cudart_i2opi_d,(.L_28 - __cudart_i2opi_d)
__cudart_i2opi_d:
        /*0000*/ 	.byte	0x08, 0x5d, 0x8d, 0x1f, 0xb1, 0x5f, 0xfb, 0x6b, 0xea, 0x92, 0x52, 0x8a, 0xf7, 0x39, 0x07, 0x3d
        /* <DEDUP_REMOVED lines=8> */
.L_28:


//--------------------- .nv.shared.reserved.0     --------------------------
	.section	.nv.shared.reserved.0,"aw",@nobits
	.weak		__nv_reservedSMEM_offset_0_alias
	.size		__nv_reservedSMEM_offset_0_alias, 0, 0
	.other		__nv_reservedSMEM_offset_0_alias,@"STO_CUDA_RESERVED_SHARED STV_DEFAULT"
__nv_reservedSMEM_offset_0_alias:
	.zero		0


//--------------------- .nv.global                --------------------------
	.section	.nv.global,"aw",@nobits
.nv.global:
	.type		_ZN52_INTERNAL_f6d41790_21_PhiloxDistribution_cu_0636f2c14cuda3std3__48in_placeE,@object
	.size		_ZN52_INTERNAL_f6d41790_21_PhiloxDistribution_cu_0636f2c14cuda3std3__48in_placeE,(_ZN52_INTERNAL_f6d41790_21_PhiloxDistribution_cu_0636f2c14cuda3std6ranges3__45__cpo8distanceE - _ZN52_INTERNAL_f6d41790_21_PhiloxDistribution_cu_0636f2c14cuda3std3__48in_placeE)
_ZN52_INTERNAL_f6d41790_21_PhiloxDistribution_cu_0636f2c14cuda3std3__48in_placeE:
	.zero		1
	.type		_ZN52_INTERNAL_f6d41790_21_PhiloxDistribution_cu_0636f2c14cuda3std6ranges3__45__cpo8distanceE,@object
	.size		_ZN52_INTERNAL_f6d41790_21_PhiloxDistribution_cu_0636f2c14cuda3std6ranges3__45__cpo8distanceE,(_ZN52_INTERNAL_f6d41790_21_PhiloxDistribution_cu_0636f2c14cuda3std3__45__cpo6cbeginE - _ZN52_INTERNAL_f6d41790_21_PhiloxDistribution_cu_0636f2c14cuda3std6ranges3__45__cpo8distanceE)
_ZN52_INTERNAL_f6d41790_21_PhiloxDistribution_cu_0636f2c14cuda3std6ranges3__45__cpo8distanceE:
	.zero		1
	.type		_ZN52_INTERNAL_f6d41790_21_PhiloxDistribution_cu_0636f2c14cuda3std3__45__cpo6cbeginE,@object
	.size		_ZN52_INTERNAL_f6d41790_21_PhiloxDistribution_cu_0636f2c14cuda3std3__45__cpo6cbeginE,(_ZN52_INTERNAL_f6d41790_21_PhiloxDistribution_cu_0636f2c14cuda3std6ranges3__45__cpo7advanceE - _ZN52_INTERNAL_f6d41790_21_PhiloxDistribution_cu_0636f2c14cuda3std3__45__cpo6cbeginE)
_ZN52_INTERNAL_f6d41790_21_PhiloxDistribution_cu_0636f2c14cuda3std3__45__cpo6cbeginE:
	.zero		1
	.type		_ZN52_INTERNAL_f6d41790_21_PhiloxDistribution_cu_0636f2c14cuda3std6ranges3__45__cpo7advanceE,@object
	.size		_ZN52_INTERNAL_f6d41790_21_PhiloxDistribution_cu_0636f2c14cuda3std6ranges3__45__cpo7advanceE,(_ZN52_INTERNAL_f6d41790_21_PhiloxDistribution_cu_0636f2c14cuda3std3__45__cpo7crbeginE - _ZN52_INTERNAL_f6d41790_21_PhiloxDistribution_cu_0636f2c14cuda3std6ranges3__45__cpo7advanceE)
_ZN52_INTERNAL_f6d41790_21_PhiloxDistribution_cu_0636f2c14cuda3std6ranges3__45__cpo7advanceE:
	.zero		1
	.type		_ZN52_INTERNAL_f6d41790_21_PhiloxDistribution_cu_0636f2c14cuda3std3__45__cpo7crbeginE,@object
	.size		_ZN52_INTERNAL_f6d41790_21_PhiloxDistribution_cu_0636f2c14cuda3std3__45__cpo7crbeginE,(_ZN52_INTERNAL_f6d41790_21_PhiloxDistribution_cu_0636f2c14cuda3std6ranges3__45__cpo4dataE - _ZN52_INTERNAL_f6d41790_21_PhiloxDistribution_cu_0636f2c14cuda3std3__45__cpo7crbeginE)
_ZN52_INTERNAL_f6d41790_21_PhiloxDistribution_cu_0636f2c14cuda3std3__45__cpo7crbeginE:
	.zero		1
	.type		_ZN52_INTERNAL_f6d41790_21_PhiloxDistribution_cu_0636f2c14cuda3std6ranges3__45__cpo4dataE,@object
	.size		_ZN52_INTERNAL_f6d41790_21_PhiloxDistribution_cu_0636f2c14cuda3std6ranges3__45__cpo4dataE,(_ZN52_INTERNAL_f6d41790_21_PhiloxDistribution_cu_0636f2c14cuda3std6ranges3__45__cpo5beginE - _ZN52_INTERNAL_f6d41790_21_PhiloxDistribution_cu_0636f2c14cuda3std6ranges3__45__cpo4dataE)
_ZN52_INTERNAL_f6d41790_21_PhiloxDistribution_cu_0636f2c14cuda3std6ranges3__45__cpo4dataE:
	.zero		1
	.type		_ZN52_INTERNAL_f6d41790_21_PhiloxDistribution_cu_0636f2c14cuda3std6ranges3__45__cpo5beginE,@object
	.size		_ZN52_INTERNAL_f6d41790_21_PhiloxDistribution_cu_0636f2c14cuda3std6ranges3__45__cpo5beginE,(_ZN52_INTERNAL_f6d41790_21_PhiloxDistribution_cu_0636f2c14cuda3std3__454_GLOBAL__N__f6d41790_21_PhiloxDistribution_cu_0636f2c16ignoreE - _ZN52_INTERNAL_f6d41790_21_PhiloxDistribution_cu_0636f2c14cuda3std6ranges3__45__cpo5beginE)
_ZN52_INTERNAL_f6d41790_21_PhiloxDistribution_cu_0636f2c14cuda3std6ranges3__45__cpo5beginE:
	.zero		1
	.type		_ZN52_INTERNAL_f6d41790_21_PhiloxDistribution_cu_0636f2c14cuda3std3__454_GLOBAL__N__f6d41790_21_PhiloxDistribution_cu_0636f2c16ignoreE,@object
	.size		_ZN52_INTERNAL_f6d41790_21_PhiloxDistribution_cu_0636f2c14cuda3std3__454_GLOBAL__N__f6d41790_21_PhiloxDistribution_cu_0636f2c16ignoreE,(_ZN52_INTERNAL_f6d41790_21_PhiloxDistribution_cu_0636f2c14cuda3std6ranges3__45__cpo4sizeE - _ZN52_INTERNAL_f6d41790_21_PhiloxDistribution_cu_0636f2c14cuda3std3__454_GLOBAL__N__f6d41790_21_PhiloxDistribution_cu_0636f2c16ignoreE)
_ZN52_INTERNAL_f6d41790_21_PhiloxDistribution_cu_0636f2c14cuda3std3__454_GLOBAL__N__f6d41790_21_PhiloxDistribution_cu_0636f2c16ignoreE:
	.zero		1
	.type		_ZN52_INTERNAL_f6d41790_21_PhiloxDistribution_cu_0636f2c14cuda3std6ranges3__45__cpo4sizeE,@object
	.size		_ZN52_INTERNAL_f6d41790_21_PhiloxDistribution_cu_0636f2c14cuda3std6ranges3__45__cpo4sizeE,(_ZN52_INTERNAL_f6d41790_21_PhiloxDistribution_cu_0636f2c14cuda3std3__45__cpo5beginE - _ZN52_INTERNAL_f6d41790_21_PhiloxDistribution_cu_0636f2c14cuda3std6ranges3__45__cpo4sizeE)
_ZN52_INTERNAL_f6d41790_21_PhiloxDistribution_cu_0636f2c14cuda3std6ranges3__45__cpo4sizeE:
	.zero		1
	.type		_ZN52_INTERNAL_f6d41790_21_PhiloxDistribution_cu_0636f2c14cuda3std3__45__cpo5beginE,@object
	.size		_ZN52_INTERNAL_f6d41790_21_PhiloxDistribution_cu_0636f2c14cuda3std3__45__cpo5beginE,(_ZN52_INTERNAL_f6d41790_21_PhiloxDistribution_cu_0636f2c14cuda3std6ranges3__45__cpo6cbeginE - _ZN52_INTERNAL_f6d41790_21_PhiloxDistribution_cu_0636f2c14cuda3std3__45__cpo5beginE)
_ZN52_INTERNAL_f6d41790_21_PhiloxDistribution_cu_0636f2c14cuda3std3__45__cpo5beginE:
	.zero		1
	.type		_ZN52_INTERNAL_f6d41790_21_PhiloxDistribution_cu_0636f2c14cuda3std6ranges3__45__cpo6cbeginE,@object
	.size		_ZN52_INTERNAL_f6d41790_21_PhiloxDistribution_cu_0636f2c14cuda3std6ranges3__45__cpo6cbeginE,(_ZN52_INTERNAL_f6d41790_21_PhiloxDistribution_cu_0636f2c14cuda3std3__45__cpo6rbeginE - _ZN52_INTERNAL_f6d41790_21_PhiloxDistribution_cu_0636f2c14cuda3std6ranges3__45__cpo6cbeginE)
_ZN52_INTERNAL_f6d41790_21_PhiloxDistribution_cu_0636f2c14cuda3std6ranges3__45__cpo6cbeginE:
	.zero		1
	.type		_ZN52_INTERNAL_f6d41790_21_PhiloxDistribution_cu_0636f2c14cuda3std3__45__cpo6rbeginE,@object
	.size		_ZN52_INTERNAL_f6d41790_21_PhiloxDistribution_cu_0636f2c14cuda3std3__45__cpo6rbeginE,(_ZN52_INTERNAL_f6d41790_21_PhiloxDistribution_cu_0636f2c14cuda3std6ranges3__45__cpo4nextE - _ZN52_INTERNAL_f6d41790_21_PhiloxDistribution_cu_0636f2c14cuda3std3__45__cpo6rbeginE)
_ZN52_INTERNAL_f6d41790_21_PhiloxDistribution_cu_0636f2c14cuda3std3__45__cpo6rbeginE:
	.zero		1
	.type		_ZN52_INTERNAL_f6d41790_21_PhiloxDistribution_cu_0636f2c14cuda3std6ranges3__45__cpo4nextE,@object
	.size		_ZN52_INTERNAL_f6d41790_21_PhiloxDistribution_cu_0636f2c14cuda3std6ranges3__45__cpo4nextE,(_ZN52_INTERNAL_f6d41790_21_PhiloxDistribution_cu_0636f2c14cuda3std6ranges3__45__cpo4swapE - _ZN52_INTERNAL_f6d41790_21_PhiloxDistribution_cu_0636f2c14cuda3std6ranges3__45__cpo4nextE)
_ZN52_INTERNAL_f6d41790_21_PhiloxDistribution_cu_0636f2c14cuda3std6ranges3__45__cpo4nextE:
	.zero		1
	.type		_ZN52_INTERNAL_f6d41790_21_PhiloxDistribution_cu_0636f2c14cuda3std6ranges3__45__cpo4swapE,@object
	.size		_ZN52_INTERNAL_f6d41790_21_PhiloxDistribution_cu_0636f2c14cuda3std6ranges3__45__cpo4swapE,(_ZN52_INTERNAL_f6d41790_21_PhiloxDistribution_cu_0636f2c14cuda3std3__420unreachable_sentinelE - _ZN52_INTERNAL_f6d41790_21_PhiloxDistribution_cu_0636f2c14cuda3std6ranges3__45__cpo4swapE)
_ZN52_INTERNAL_f6d41790_21_PhiloxDistribution_cu_0636f2c14cuda3std6ranges3__45__cpo4swapE:
	.zero		1
	.type		_ZN52_INTERNAL_f6d41790_21_PhiloxDistribution_cu_0636f2c14cuda3std3__420unreachable_sentinelE,@object
	.size		_ZN52_INTERNAL_f6d41790_21_PhiloxDistribution_cu_0636f2c14cuda3std3__420unreachable_sentinelE,(_ZN52_INTERNAL_f6d41790_21_PhiloxDistribution_cu_0636f2c16thrust23THRUST_300001_SM_900_NS6system6detail10sequential3seqE - _ZN52_INTERNAL_f6d41790_21_PhiloxDistribution_cu_0636f2c14cuda3std3__420unreachable_sentinelE)
_ZN52_INTERNAL_f6d41790_21_PhiloxDistribution_cu_0636f2c14cuda3std3__420unreachable_sentinelE:
	.zero		1
	.type		_ZN52_INTERNAL_f6d41790_21_PhiloxDistribution_cu_0636f2c16thrust23THRUST_300001_SM_900_NS6system6detail10sequential3seqE,@object
	.size		_ZN52_INTERNAL_f6d41790_21_PhiloxDistribution_cu_0636f2c16thrust23THRUST_300001_SM_900_NS6system6detail10sequential3seqE,(_ZN52_INTERNAL_f6d41790_21_PhiloxDistribution_cu_0636f2c14cuda3std3__45__cpo4cendE - _ZN52_INTERNAL_f6d41790_21_PhiloxDistribution_cu_0636f2c16thrust23THRUST_300001_SM_900_NS6system6detail10sequential3seqE)
_ZN52_INTERNAL_f6d41790_21_PhiloxDistribution_cu_0636f2c16thrust23THRUST_300001_SM_900_NS6system6detail10sequential3seqE:
	.zero		1
	.type		_ZN52_INTERNAL_f6d41790_21_PhiloxDistribution_cu_0636f2c14cuda3std3__45__cpo4cendE,@object
	.size		_ZN52_INTERNAL_f6d41790_21_PhiloxDistribution_cu_0636f2c14cuda3std3__45__cpo4cendE,(_ZN52_INTERNAL_f6d41790_21_PhiloxDistribution_cu_0636f2c14cuda3std6ranges3__45__cpo9iter_swapE - _ZN52_INTERNAL_f6d41790_21_PhiloxDistribution_cu_0636f2c14cuda3std3__45__cpo4cendE)
_ZN52_INTERNAL_f6d41790_21_PhiloxDistribution_cu_0636f2c14cuda3std3__45__cpo4cendE:
	.zero		1
	.type		_ZN52_INTERNAL_f6d41790_21_PhiloxDistribution_cu_0636f2c14cuda3std6ranges3__45__cpo9iter_swapE,@object
	.size		_ZN52_INTERNAL_f6d41790_21_PhiloxDistribution_cu_0636f2c14cuda3std6ranges3__45__cpo9iter_swapE,(_ZN52_INTERNAL_f6d41790_21_PhiloxDistribution_cu_0636f2c14cuda3std3__45__cpo5crendE - _ZN52_INTERNAL_f6d41790_21_PhiloxDistribution_cu_0636f2c14cuda3std6ranges3__45__cpo9iter_swapE)
_ZN52_INTERNAL_f6d41790_21_PhiloxDistribution_cu_0636f2c14cuda3std6ranges3__45__cpo9iter_swapE:
	.zero		1
	.type		_ZN52_INTERNAL_f6d41790_21_PhiloxDistribution_cu_0636f2c14cuda3std3__45__cpo5crendE,@object
	.size		_ZN52_INTERNAL_f6d41790_21_PhiloxDistribution_cu_0636f2c14cuda3std3__45__cpo5crendE,(_ZN52_INTERNAL_f6d41790_21_PhiloxDistribution_cu_0636f2c14cuda3std6ranges3__45__cpo5cdataE - _ZN52_INTERNAL_f6d41790_21_PhiloxDistribution_cu_0636f2c14cuda3std3__45__cpo5crendE)
_ZN52_INTERNAL_f6d41790_21_PhiloxDistribution_cu_0636f2c14cuda3std3__45__cpo5crendE:
	.zero		1
	.type		_ZN52_INTERNAL_f6d41790_21_PhiloxDistribution_cu_0636f2c14cuda3std6ranges3__45__cpo5cdataE,@object
	.size		_ZN52_INTERNAL_f6d41790_21_PhiloxDistribution_cu_0636f2c14cuda3std6ranges3__45__cpo5cdataE,(_ZN52_INTERNAL_f6d41790_21_PhiloxDistribution_cu_0636f2c14cuda3std6ranges3__45__cpo3endE - _ZN52_INTERNAL_f6d41790_21_PhiloxDistribution_cu_0636f2c14cuda3std6ranges3__45__cpo5cdataE)
_ZN52_INTERNAL_f6d41790_21_PhiloxDistribution_cu_0636f2c14cuda3std6ranges3__45__cpo5cdataE:
	.zero		1
	.type		_ZN52_INTERNAL_f6d41790_21_PhiloxDistribution_cu_0636f2c14cuda3std6ranges3__45__cpo3endE,@object
	.size		_ZN52_INTERNAL_f6d41790_21_PhiloxDistribution_cu_0636f2c14cuda3std6ranges3__45__cpo3endE,(_ZN52_INTERNAL_f6d41790_21_PhiloxDistribution_cu_0636f2c14cuda3std3__419piecewise_constructE - _ZN52_INTERNAL_f6d41790_21_PhiloxDistribution_cu_0636f2c14cuda3std6ranges3__45__cpo3endE)
_ZN52_INTERNAL_f6d41790_21_PhiloxDistribution_cu_0636f2c14cuda3std6ranges3__45__cpo3endE:
	.zero		1
	.type		_ZN52_INTERNAL_f6d41790_21_PhiloxDistribution_cu_0636f2c14cuda3std3__419piecewise_constructE,@object
	.size		_ZN52_INTERNAL_f6d41790_21_PhiloxDistribution_cu_0636f2c14cuda3std3__419piecewise_constructE,(_ZN52_INTERNAL_f6d41790_21_PhiloxDistribution_cu_0636f2c14cuda3std6ranges3__45__cpo5ssizeE - _ZN52_INTERNAL_f6d41790_21_PhiloxDistribution_cu_0636f2c14cuda3std3__419piecewise_constructE)
_ZN52_INTERNAL_f6d41790_21_PhiloxDistribution_cu_0636f2c14cuda3std3__419piecewise_constructE:
	.zero		1
	.type		_ZN52_INTERNAL_f6d41790_21_PhiloxDistribution_cu_0636f2c14cuda3std6ranges3__45__cpo5ssizeE,@object
	.size		_ZN52_INTERNAL_f6d41790_21_PhiloxDistribution_cu_0636f2c14cuda3std6ranges3__45__cpo5ssizeE,(_ZN52_INTERNAL_f6d41790_21_PhiloxDistribution_cu_0636f2c14cuda3std3__45__cpo3endE - _ZN52_INTERNAL_f6d41790_21_PhiloxDistribution_cu_0636f2c14cuda3std6ranges3__45__cpo5ssizeE)
_ZN52_INTERNAL_f6d41790_21_PhiloxDistribution_cu_0636f2c14cuda3std6ranges3__45__cpo5ssizeE:
	.zero		1
	.type		_ZN52_INTERNAL_f6d41790_21_PhiloxDistribution_cu_0636f2c14cuda3std3__45__cpo3endE,@object
	.size		_ZN52_INTERNAL_f6d41790_21_PhiloxDistribution_cu_0636f2c14cuda3std3__45__cpo3endE,(_ZN52_INTERNAL_f6d41790_21_PhiloxDistribution_cu_0636f2c14cuda3std6ranges3__45__cpo4cendE - _ZN52_INTERNAL_f6d41790_21_PhiloxDistribution_cu_0636f2c14cuda3std3__45__cpo3endE)
_ZN52_INTERNAL_f6d41790_21_PhiloxDistribution_cu_0636f2c14cuda3std3__45__cpo3endE:
	.zero		1
	.type		_ZN52_INTERNAL_f6d41790_21_PhiloxDistribution_cu_0636f2c14cuda3std6ranges3__45__cpo4cendE,@object
	.size		_ZN52_INTERNAL_f6d41790_21_PhiloxDistribution_cu_0636f2c14cuda3std6ranges3__45__cpo4cendE,(_ZN52_INTERNAL_f6d41790_21_PhiloxDistribution_cu_0636f2c14cuda3std3__45__cpo4rendE - _ZN52_INTERNAL_f6d41790_21_PhiloxDistribution_cu_0636f2c14cuda3std6ranges3__45__cpo4cendE)
_ZN52_INTERNAL_f6d41790_21_PhiloxDistribution_cu_0636f2c14cuda3std6ranges3__45__cpo4cendE:
	.zero		1
	.type		_ZN52_INTERNAL_f6d41790_21_PhiloxDistribution_cu_0636f2c14cuda3std3__45__cpo4rendE,@object
	.size		_ZN52_INTERNAL_f6d41790_21_PhiloxDistribution_cu_0636f2c14cuda3std3__45__cpo4rendE,(_ZN52_INTERNAL_f6d41790_21_PhiloxDistribution_cu_0636f2c14cuda3std6ranges3__45__cpo4prevE - _ZN52_INTERNAL_f6d41790_21_PhiloxDistribution_cu_0636f2c14cuda3std3__45__cpo4rendE)
_ZN52_INTERNAL_f6d41790_21_PhiloxDistribution_cu_0636f2c14cuda3std3__45__cpo4rendE:
	.zero		1
	.type		_ZN52_INTERNAL_f6d41790_21_PhiloxDistribution_cu_0636f2c14cuda3std6ranges3__45__cpo4prevE,@object
	.size		_ZN52_INTERNAL_f6d41790_21_PhiloxDistribution_cu_0636f2c14cuda3std6ranges3__45__cpo4prevE,(_ZN52_INTERNAL_f6d41790_21_PhiloxDistribution_cu_0636f2c14cuda3std6ranges3__45__cpo9iter_moveE - _ZN52_INTERNAL_f6d41790_21_PhiloxDistribution_cu_0636f2c14cuda3std6ranges3__45__cpo4prevE)
_ZN52_INTERNAL_f6d41790_21_PhiloxDistribution_cu_0636f2c14cuda3std6ranges3__45__cpo4prevE:
	.zero		1
	.type		_ZN52_INTERNAL_f6d41790_21_PhiloxDistribution_cu_0636f2c14cuda3std6ranges3__45__cpo9iter_moveE,@object
	.size		_ZN52_INTERNAL_f6d41790_21_PhiloxDistribution_cu_0636f2c14cuda3std6ranges3__45__cpo9iter_moveE,(.L_13 - _ZN52_INTERNAL_f6d41790_21_PhiloxDistribution_cu_0636f2c14cuda3std6ranges3__45__cpo9iter_moveE)
_ZN52_INTERNAL_f6d41790_21_PhiloxDistribution_cu_0636f2c14cuda3std6ranges3__45__cpo9iter_moveE:
	.zero		1
.L_13:


//--------------------- .nv.constant0._ZN2at6native54_GLOBAL__N__f6d41790_21_PhiloxDistribution_cu_0636f2c123philox_multi_key_kernelIN3c108BFloat16EZZZZNS0_20_philox_normal_cuda_ERNS_6TensorERKS5_ddENKUlvE_clEvENKUlvE2_clEvENKUlvE_clEvEUlmmE0_ZZZNS0_20_philox_normal_cuda_ES6_S8_ddENKS9_clEvENKSA_clEvEUlfE_EEvPT_PKmllT0_T1_16OffsetCalculatorILi1EjLb0EE --------------------------
	.section	.nv.constant0._ZN2at6native54_GLOBAL__N__f6d41790_21_PhiloxDistribution_cu_0636f2c123philox_multi_key_kernelIN3c108BFloat16EZZZZNS0_20_philox_normal_cuda_ERNS_6TensorERKS5_ddENKUlvE_clEvENKUlvE2_clEvENKUlvE_clEvEUlmmE0_ZZZNS0_20_philox_normal_cuda_ES6_S8_ddENKS9_clEvENKSA_clEvEUlfE_EEvPT_PKmllT0_T1_16OffsetCalculatorILi1EjLb0EE,"a",@progbits
	.sectionflags	@""
	.align	4
.nv.constant0._ZN2at6native54_GLOBAL__N__f6d41790_21_PhiloxDistribution_cu_0636f2c123philox_multi_key_kernelIN3c108BFloat16EZZZZNS0_20_philox_normal_cuda_ERNS_6TensorERKS5_ddENKUlvE_clEvENKUlvE2_clEvENKUlvE_clEvEUlmmE0_ZZZNS0_20_philox_normal_cuda_ES6_S8_ddENKS9_clEvENKSA_clEvEUlfE_EEvPT_PKmllT0_T1_16OffsetCalculatorILi1EjLb0EE:
	.zero		976


//--------------------- .nv.constant0._ZN2at6native54_GLOBAL__N__f6d41790_21_PhiloxDistribution_cu_0636f2c124philox_single_key_kernelIN3c108BFloat16EZZZZNS0_20_philox_normal_cuda_ERNS_6TensorERKS5_ddENKUlvE_clEvENKUlvE2_clEvENKUlvE_clEvEUlmmE0_ZZZNS0_20_philox_normal_cuda_ES6_S8_ddENKS9_clEvENKSA_clEvEUlfE_EEvPT_PKmlT0_T1_ --------------------------
	.section	.nv.constant0._ZN2at6native54_GLOBAL__N__f6d41790_21_PhiloxDistribution_cu_0636f2c124philox_single_key_kernelIN3c108BFloat16EZZZZNS0_20_philox_normal_cuda_ERNS_6TensorERKS5_ddENKUlvE_clEvENKUlvE2_clEvENKUlvE_clEvEUlmmE0_ZZZNS0_20_philox_normal_cuda_ES6_S8_ddENKS9_clEvENKSA_clEvEUlfE_EEvPT_PKmlT0_T1_,"a",@progbits
	.sectionflags	@""
	.align	4
.nv.constant0._ZN2at6native54_GLOBAL__N__f6d41790_21_PhiloxDistribution_cu_0636f2c124philox_single_key_kernelIN3c108BFloat16EZZZZNS0_20_philox_normal_cuda_ERNS_6TensorERKS5_ddENKUlvE_clEvENKUlvE2_clEvENKUlvE_clEvEUlmmE0_ZZZNS0_20_philox_normal_cuda_ES6_S8_ddENKS9_clEvENKSA_clEvEUlfE_EEvPT_PKmlT0_T1_:
	.zero		564


//--------------------- .nv.constant0._ZN2at6native54_GLOBAL__N__f6d41790_21_PhiloxDistribution_cu_0636f2c123philox_multi_key_kernelIN3c104HalfEZZZZNS0_20_philox_normal_cuda_ERNS_6TensorERKS5_ddENKUlvE_clEvENKUlvE1_clEvENKUlvE_clEvEUlmmE0_ZZZNS0_20_philox_normal_cuda_ES6_S8_ddENKS9_clEvENKSA_clEvEUlfE_EEvPT_PKmllT0_T1_16OffsetCalculatorILi1EjLb0EE --------------------------
	.section	.nv.constant0._ZN2at6native54_GLOBAL__N__f6d41790_21_PhiloxDistribution_cu_0636f2c123philox_multi_key_kernelIN3c104HalfEZZZZNS0_20_philox_normal_cuda_ERNS_6TensorERKS5_ddENKUlvE_clEvENKUlvE1_clEvENKUlvE_clEvEUlmmE0_ZZZNS0_20_philox_normal_cuda_ES6_S8_ddENKS9_clEvENKSA_clEvEUlfE_EEvPT_PKmllT0_T1_16OffsetCalculatorILi1EjLb0EE,"a",@progbits
	.sectionflags	@""
	.align	4
.nv.constant0._ZN2at6native54_GLOBAL__N__f6d41790_21_PhiloxDistribution_cu_0636f2c123philox_multi_key_kernelIN3c104HalfEZZZZNS0_20_philox_normal_cuda_ERNS_6TensorERKS5_ddENKUlvE_clEvENKUlvE1_clEvENKUlvE_clEvEUlmmE0_ZZZNS0_20_philox_normal_cuda_ES6_S8_ddENKS9_clEvENKSA_clEvEUlfE_EEvPT_PKmllT0_T1_16OffsetCalculatorILi1EjLb0EE:
	.zero		976


//--------------------- .nv.constant0._ZN2at6native54_GLOBAL__N__f6d41790_21_PhiloxDistribution_cu_0636f2c124philox_single_key_kernelIN3c104HalfEZZZZNS0_20_philox_normal_cuda_ERNS_6TensorERKS5_ddENKUlvE_clEvENKUlvE1_clEvENKUlvE_clEvEUlmmE0_ZZZNS0_20_philox_normal_cuda_ES6_S8_ddENKS9_clEvENKSA_clEvEUlfE_EEvPT_PKmlT0_T1_ --------------------------
	.section	.nv.constant0._ZN2at6native54_GLOBAL__N__f6d41790_21_PhiloxDistribution_cu_0636f2c124philox_single_key_kernelIN3c104HalfEZZZZNS0_20_philox_normal_cuda_ERNS_6TensorERKS5_ddENKUlvE_clEvENKUlvE1_clEvENKUlvE_clEvEUlmmE0_ZZZNS0_20_philox_normal_cuda_ES6_S8_ddENKS9_clEvENKSA_clEvEUlfE_EEvPT_PKmlT0_T1_,"a",@progbits
	.sectionflags	@""
	.align	4
.nv.constant0._ZN2at6native54_GLOBAL__N__f6d41790_21_PhiloxDistribution_cu_0636f2c124philox_single_key_kernelIN3c104HalfEZZZZNS0_20_philox_normal_cuda_ERNS_6TensorERKS5_ddENKUlvE_clEvENKUlvE1_clEvENKUlvE_clEvEUlmmE0_ZZZNS0_20_philox_normal_cuda_ES6_S8_ddENKS9_clEvENKSA_clEvEUlfE_EEvPT_PKmlT0_T1_:
	.zero		564


//--------------------- .nv.constant0._ZN2at6native54_GLOBAL__N__f6d41790_21_PhiloxDistribution_cu_0636f2c123philox_multi_key_kernelIfZZZZNS0_20_philox_normal_cuda_ERNS_6TensorERKS3_ddENKUlvE_clEvENKUlvE0_clEvENKUlvE_clEvEUlmmE0_ZZZNS0_20_philox_normal_cuda_ES4_S6_ddENKS7_clEvENKS8_clEvEUlfE_EEvPT_PKmllT0_T1_16OffsetCalculatorILi1EjLb0EE --------------------------
	.section	.nv.constant0._ZN2at6native54_GLOBAL__N__f6d41790_21_PhiloxDistribution_cu_0636f2c123philox_multi_key_kernelIfZZZZNS0_20_philox_normal_cuda_ERNS_6TensorERKS3_ddENKUlvE_clEvENKUlvE0_clEvENKUlvE_clEvEUlmmE0_ZZZNS0_20_philox_normal_cuda_ES4_S6_ddENKS7_clEvENKS8_clEvEUlfE_EEvPT_PKmllT0_T1_16OffsetCalculatorILi1EjLb0EE,"a",@progbits
	.sectionflags	@""
	.align	4
.nv.constant0._ZN2at6native54_GLOBAL__N__f6d41790_21_PhiloxDistribution_cu_0636f2c123philox_multi_key_kernelIfZZZZNS0_20_philox_normal_cuda_ERNS_6TensorERKS3_ddENKUlvE_clEvENKUlvE0_clEvENKUlvE_clEvEUlmmE0_ZZZNS0_20_philox_normal_cuda_ES4_S6_ddENKS7_clEvENKS8_clEvEUlfE_EEvPT_PKmllT0_T1_16OffsetCalculatorILi1EjLb0EE:
	.zero		976


//--------------------- .nv.constant0._ZN2at6native54_GLOBAL__N__f6d41790_21_PhiloxDistribution_cu_0636f2c124philox_single_key_kernelIfZZZZNS0_20_philox_normal_cuda_ERNS_6TensorERKS3_ddENKUlvE_clEvENKUlvE0_clEvENKUlvE_clEvEUlmmE0_ZZZNS0_20_philox_normal_cuda_ES4_S6_ddENKS7_clEvENKS8_clEvEUlfE_EEvPT_PKmlT0_T1_ --------------------------
	.section	.nv.constant0._ZN2at6native54_GLOBAL__N__f6d41790_21_PhiloxDistribution_cu_0636f2c124philox_single_key_kernelIfZZZZNS0_20_philox_normal_cuda_ERNS_6TensorERKS3_ddENKUlvE_clEvENKUlvE0_clEvENKUlvE_clEvEUlmmE0_ZZZNS0_20_philox_normal_cuda_ES4_S6_ddENKS7_clEvENKS8_clEvEUlfE_EEvPT_PKmlT0_T1_,"a",@progbits
	.sectionflags	@""
	.align	4
.nv.constant0._ZN2at6native54_GLOBAL__N__f6d41790_21_PhiloxDistribution_cu_0636f2c124philox_single_key_kernelIfZZZZNS0_20_philox_normal_cuda_ERNS_6TensorERKS3_ddENKUlvE_clEvENKUlvE0_clEvENKUlvE_clEvEUlmmE0_ZZZNS0_20_philox_normal_cuda_ES4_S6_ddENKS7_clEvENKS8_clEvEUlfE_EEvPT_PKmlT0_T1_:
	.zero		564


//--------------------- .nv.constant0._ZN2at6native54_GLOBAL__N__f6d41790_21_PhiloxDistribution_cu_0636f2c123philox_multi_key_kernelIdZZZZNS0_20_philox_normal_cuda_ERNS_6TensorERKS3_ddENKUlvE_clEvENKUlvE_clEvENKUlvE_clEvEUlmmE_ZZZNS0_20_philox_normal_cuda_ES4_S6_ddENKS7_clEvENKS8_clEvEUldE_EEvPT_PKmllT0_T1_16OffsetCalculatorILi1EjLb0EE --------------------------
	.section	.nv.constant0._ZN2at6native54_GLOBAL__N__f6d41790_21_PhiloxDistribution_cu_0636f2c123philox_multi_key_kernelIdZZZZNS0_20_philox_normal_cuda_ERNS_6TensorERKS3_ddENKUlvE_clEvENKUlvE_clEvENKUlvE_clEvEUlmmE_ZZZNS0_20_philox_normal_cuda_ES4_S6_ddENKS7_clEvENKS8_clEvEUldE_EEvPT_PKmllT0_T1_16OffsetCalculatorILi1EjLb0EE,"a",@progbits
	.sectionflags	@""
	.align	4
.nv.constant0._ZN2at6native54_GLOBAL__N__f6d41790_21_PhiloxDistribution_cu_0636f2c123philox_multi_key_kernelIdZZZZNS0_20_philox_normal_cuda_ERNS_6TensorERKS3_ddENKUlvE_clEvENKUlvE_clEvENKUlvE_clEvEUlmmE_ZZZNS0_20_philox_normal_cuda_ES4_S6_ddENKS7_clEvENKS8_clEvEUldE_EEvPT_PKmllT0_T1_16OffsetCalculatorILi1EjLb0EE:
	.zero		988


//--------------------- .nv.constant0._ZN2at6native54_GLOBAL__N__f6d41790_21_PhiloxDistribution_cu_0636f2c124philox_single_key_kernelIdZZZZNS0_20_philox_normal_cuda_ERNS_6TensorERKS3_ddENKUlvE_clEvENKUlvE_clEvENKUlvE_clEvEUlmmE_ZZZNS0_20_philox_normal_cuda_ES4_S6_ddENKS7_clEvENKS8_clEvEUldE_EEvPT_PKmlT0_T1_ --------------------------
	.section	.nv.constant0._ZN2at6native54_GLOBAL__N__f6d41790_21_PhiloxDistribution_cu_0636f2c124philox_single_key_kernelIdZZZZNS0_20_philox_normal_cuda_ERNS_6TensorERKS3_ddENKUlvE_clEvENKUlvE_clEvENKUlvE_clEvEUlmmE_ZZZNS0_20_philox_normal_cuda_ES4_S6_ddENKS7_clEvENKS8_clEvEUldE_EEvPT_PKmlT0_T1_,"a",@progbits
	.sectionflags	@""
	.align	4
.nv.constant0._ZN2at6native54_GLOBAL__N__f6d41790_21_PhiloxDistribution_cu_0636f2c124philox_single_key_kernelIdZZZZNS0_20_philox_normal_cuda_ERNS_6TensorERKS3_ddENKUlvE_clEvENKUlvE_clEvENKUlvE_clEvEUlmmE_ZZZNS0_20_philox_normal_cuda_ES4_S6_ddENKS7_clEvENKS8_clEvEUldE_EEvPT_PKmlT0_T1_:
	.zero		576


//--------------------- .nv.constant0._ZN2at6native54_GLOBAL__N__f6d41790_21_PhiloxDistribution_cu_0636f2c123philox_multi_key_kernelIN3c108BFloat16EZZZZNS0_21_philox_uniform_cuda_ERNS_6TensorERKS5_ddENKUlvE_clEvENKUlvE2_clEvENKUlvE_clEvEUlmmE0_ZZZNS0_21_philox_uniform_cuda_ES6_S8_ddENKS9_clEvENKSA_clEvEUlT_E_EEvPSD_PKmllT0_T1_16OffsetCalculatorILi1EjLb0EE --------------------------
	.section	.nv.constant0._ZN2at6native54_GLOBAL__N__f6d41790_21_PhiloxDistribution_cu_0636f2c123philox_multi_key_kernelIN3c108BFloat16EZZZZNS0_21_philox_uniform_cuda_ERNS_6TensorERKS5_ddENKUlvE_clEvENKUlvE2_clEvENKUlvE_clEvEUlmmE0_ZZZNS0_21_philox_uniform_cuda_ES6_S8_ddENKS9_clEvENKSA_clEvEUlT_E_EEvPSD_PKmllT0_T1_16OffsetCalculatorILi1EjLb0EE,"a",@progbits
	.sectionflags	@""
	.align	4
.nv.constant0._ZN2at6native54_GLOBAL__N__f6d41790_21_PhiloxDistribution_cu_0636f2c123philox_multi_key_kernelIN3c108BFloat16EZZZZNS0_21_philox_uniform_cuda_ERNS_6TensorERKS5_ddENKUlvE_clEvENKUlvE2_clEvENKUlvE_clEvEUlmmE0_ZZZNS0_21_philox_uniform_cuda_ES6_S8_ddENKS9_clEvENKSA_clEvEUlT_E_EEvPSD_PKmllT0_T1_16OffsetCalculatorILi1EjLb0EE:
	.zero		972


//--------------------- .nv.constant0._ZN2at6native54_GLOBAL__N__f6d41790_21_PhiloxDistribution_cu_0636f2c124philox_single_key_kernelIN3c108BFloat16EZZZZNS0_21_philox_uniform_cuda_ERNS_6TensorERKS5_ddENKUlvE_clEvENKUlvE2_clEvENKUlvE_clEvEUlmmE0_ZZZNS0_21_philox_uniform_cuda_ES6_S8_ddENKS9_clEvENKSA_clEvEUlT_E_EEvPSD_PKmlT0_T1_ --------------------------
	.section	.nv.constant0._ZN2at6native54_GLOBAL__N__f6d41790_21_PhiloxDistribution_cu_0636f2c124philox_single_key_kernelIN3c108BFloat16EZZZZNS0_21_philox_uniform_cuda_ERNS_6TensorERKS5_ddENKUlvE_clEvENKUlvE2_clEvENKUlvE_clEvEUlmmE0_ZZZNS0_21_philox_uniform_cuda_ES6_S8_ddENKS9_clEvENKSA_clEvEUlT_E_EEvPSD_PKmlT0_T1_,"a",@progbits
	.sectionflags	@""
	.align	4
.nv.constant0._ZN2at6native54_GLOBAL__N__f6d41790_21_PhiloxDistribution_cu_0636f2c124philox_single_key_kernelIN3c108BFloat16EZZZZNS0_21_philox_uniform_cuda_ERNS_6TensorERKS5_ddENKUlvE_clEvENKUlvE2_clEvENKUlvE_clEvEUlmmE0_ZZZNS0_21_philox_uniform_cuda_ES6_S8_ddENKS9_clEvENKSA_clEvEUlT_E_EEvPSD_PKmlT0_T1_:
	.zero		558


//--------------------- .nv.constant0._ZN2at6native54_GLOBAL__N__f6d41790_21_PhiloxDistribution_cu_0636f2c123philox_multi_key_kernelIN3c104HalfEZZZZNS0_21_philox_uniform_cuda_ERNS_6TensorERKS5_ddENKUlvE_clEvENKUlvE1_clEvENKUlvE_clEvEUlmmE0_ZZZNS0_21_philox_uniform_cuda_ES6_S8_ddENKS9_clEvENKSA_clEvEUlT_E_EEvPSD_PKmllT0_T1_16OffsetCalculatorILi1EjLb0EE --------------------------
	.section	.nv.constant0._ZN2at6native54_GLOBAL__N__f6d41790_21_PhiloxDistribution_cu_0636f2c123philox_multi_key_kernelIN3c104HalfEZZZZNS0_21_philox_uniform_cuda_ERNS_6TensorERKS5_ddENKUlvE_clEvENKUlvE1_clEvENKUlvE_clEvEUlmmE0_ZZZNS0_21_philox_uniform_cuda_ES6_S8_ddENKS9_clEvENKSA_clEvEUlT_E_EEvPSD_PKmllT0_T1_16OffsetCalculatorILi1EjLb0EE,"a",@progbits
	.sectionflags	@""
	.align	4
.nv.constant0._ZN2at6native54_GLOBAL__N__f6d41790_21_PhiloxDistribution_cu_0636f2c123philox_multi_key_kernelIN3c104HalfEZZZZNS0_21_philox_uniform_cuda_ERNS_6TensorERKS5_ddENKUlvE_clEvENKUlvE1_clEvENKUlvE_clEvEUlmmE0_ZZZNS0_21_philox_uniform_cuda_ES6_S8_ddENKS9_clEvENKSA_clEvEUlT_E_EEvPSD_PKmllT0_T1_16OffsetCalculatorILi1EjLb0EE:
	.zero		972


//--------------------- .nv.constant0._ZN2at6native54_GLOBAL__N__f6d41790_21_PhiloxDistribution_cu_0636f2c124philox_single_key_kernelIN3c104HalfEZZZZNS0_21_philox_uniform_cuda_ERNS_6TensorERKS5_ddENKUlvE_clEvENKUlvE1_clEvENKUlvE_clEvEUlmmE0_ZZZNS0_21_philox_uniform_cuda_ES6_S8_ddENKS9_clEvENKSA_clEvEUlT_E_EEvPSD_PKmlT0_T1_ --------------------------
	.section	.nv.constant0._ZN2at6native54_GLOBAL__N__f6d41790_21_PhiloxDistribution_cu_0636f2c124philox_single_key_kernelIN3c104HalfEZZZZNS0_21_philox_uniform_cuda_ERNS_6TensorERKS5_ddENKUlvE_clEvENKUlvE1_clEvENKUlvE_clEvEUlmmE0_ZZZNS0_21_philox_uniform_cuda_ES6_S8_ddENKS9_clEvENKSA_clEvEUlT_E_EEvPSD_PKmlT0_T1_,"a",@progbits
	.sectionflags	@""
	.align	4
.nv.constant0._ZN2at6native54_GLOBAL__N__f6d41790_21_PhiloxDistribution_cu_0636f2c124philox_single_key_kernelIN3c104HalfEZZZZNS0_21_philox_uniform_cuda_ERNS_6TensorERKS5_ddENKUlvE_clEvENKUlvE1_clEvENKUlvE_clEvEUlmmE0_ZZZNS0_21_philox_uniform_cuda_ES6_S8_ddENKS9_clEvENKSA_clEvEUlT_E_EEvPSD_PKmlT0_T1_:
	.zero		558


//--------------------- .nv.constant0._ZN2at6native54_GLOBAL__N__f6d41790_21_PhiloxDistribution_cu_0636f2c123philox_multi_key_kernelIfZZZZNS0_21_philox_uniform_cuda_ERNS_6TensorERKS3_ddENKUlvE_clEvENKUlvE0_clEvENKUlvE_clEvEUlmmE0_ZZZNS0_21_philox_uniform_cuda_ES4_S6_ddENKS7_clEvENKS8_clEvEUlT_E_EEvPSB_PKmllT0_T1_16OffsetCalculatorILi1EjLb0EE --------------------------
	.section	.nv.constant0._ZN2at6native54_GLOBAL__N__f6d41790_21_PhiloxDistribution_cu_0636f2c123philox_multi_key_kernelIfZZZZNS0_21_philox_uniform_cuda_ERNS_6TensorERKS3_ddENKUlvE_clEvENKUlvE0_clEvENKUlvE_clEvEUlmmE0_ZZZNS0_21_philox_uniform_cuda_ES4_S6_ddENKS7_clEvENKS8_clEvEUlT_E_EEvPSB_PKmllT0_T1_16OffsetCalculatorILi1EjLb0EE,"a",@progbits
	.sectionflags	@""
	.align	4
.nv.constant0._ZN2at6native54_GLOBAL__N__f6d41790_21_PhiloxDistribution_cu_0636f2c123philox_multi_key_kernelIfZZZZNS0_21_philox_uniform_cuda_ERNS_6TensorERKS3_ddENKUlvE_clEvENKUlvE0_clEvENKUlvE_clEvEUlmmE0_ZZZNS0_21_philox_uniform_cuda_ES4_S6_ddENKS7_clEvENKS8_clEvEUlT_E_EEvPSB_PKmllT0_T1_16OffsetCalculatorILi1EjLb0EE:
	.zero		976


//--------------------- .nv.constant0._ZN2at6native54_GLOBAL__N__f6d41790_21_PhiloxDistribution_cu_0636f2c124philox_single_key_kernelIfZZZZNS0_21_philox_uniform_cuda_ERNS_6TensorERKS3_ddENKUlvE_clEvENKUlvE0_clEvENKUlvE_clEvEUlmmE0_ZZZNS0_21_philox_uniform_cuda_ES4_S6_ddENKS7_clEvENKS8_clEvEUlT_E_EEvPSB_PKmlT0_T1_ --------------------------
	.section	.nv.constant0._ZN2at6native54_GLOBAL__N__f6d41790_21_PhiloxDistribution_cu_0636f2c124philox_single_key_kernelIfZZZZNS0_21_philox_uniform_cuda_ERNS_6TensorERKS3_ddENKUlvE_clEvENKUlvE0_clEvENKUlvE_clEvEUlmmE0_ZZZNS0_21_philox_uniform_cuda_ES4_S6_ddENKS7_clEvENKS8_clEvEUlT_E_EEvPSB_PKmlT0_T1_,"a",@progbits
	.sectionflags	@""
	.align	4
.nv.constant0._ZN2at6native54_GLOBAL__N__f6d41790_21_PhiloxDistribution_cu_0636f2c124philox_single_key_kernelIfZZZZNS0_21_philox_uniform_cuda_ERNS_6TensorERKS3_ddENKUlvE_clEvENKUlvE0_clEvENKUlvE_clEvEUlmmE0_ZZZNS0_21_philox_uniform_cuda_ES4_S6_ddENKS7_clEvENKS8_clEvEUlT_E_EEvPSB_PKmlT0_T1_:
	.zero		564


//--------------------- .nv.constant0._ZN2at6native54_GLOBAL__N__f6d41790_21_PhiloxDistribution_cu_0636f2c123philox_multi_key_kernelIdZZZZNS0_21_philox_uniform_cuda_ERNS_6TensorERKS3_ddENKUlvE_clEvENKUlvE_clEvENKUlvE_clEvEUlmmE_ZZZNS0_21_philox_uniform_cuda_ES4_S6_ddENKS7_clEvENKS8_clEvEUlT_E_EEvPSB_PKmllT0_T1_16OffsetCalculatorILi1EjLb0EE --------------------------
	.section	.nv.constant0._ZN2at6native54_GLOBAL__N__f6d41790_21_PhiloxDistribution_cu_0636f2c123philox_multi_key_kernelIdZZZZNS0_21_philox_uniform_cuda_ERNS_6TensorERKS3_ddENKUlvE_clEvENKUlvE_clEvENKUlvE_clEvEUlmmE_ZZZNS0_21_philox_uniform_cuda_ES4_S6_ddENKS7_clEvENKS8_clEvEUlT_E_EEvPSB_PKmllT0_T1_16OffsetCalculatorILi1EjLb0EE,"a",@progbits
	.sectionflags	@""
	.align	4
.nv.constant0._ZN2at6native54_GLOBAL__N__f6d41790_21_PhiloxDistribution_cu_0636f2c123philox_multi_key_kernelIdZZZZNS0_21_philox_uniform_cuda_ERNS_6TensorERKS3_ddENKUlvE_clEvENKUlvE_clEvENKUlvE_clEvEUlmmE_ZZZNS0_21_philox_uniform_cuda_ES4_S6_ddENKS7_clEvENKS8_clEvEUlT_E_EEvPSB_PKmllT0_T1_16OffsetCalculatorILi1EjLb0EE:
	.zero		988


//--------------------- .nv.constant0._ZN2at6native54_GLOBAL__N__f6d41790_21_PhiloxDistribution_cu_0636f2c124philox_single_key_kernelIdZZZZNS0_21_philox_uniform_cuda_ERNS_6TensorERKS3_ddENKUlvE_clEvENKUlvE_clEvENKUlvE_clEvEUlmmE_ZZZNS0_21_philox_uniform_cuda_ES4_S6_ddENKS7_clEvENKS8_clEvEUlT_E_EEvPSB_PKmlT0_T1_ --------------------------
	.section	.nv.constant0._ZN2at6native54_GLOBAL__N__f6d41790_21_PhiloxDistribution_cu_0636f2c124philox_single_key_kernelIdZZZZNS0_21_philox_uniform_cuda_ERNS_6TensorERKS3_ddENKUlvE_clEvENKUlvE_clEvENKUlvE_clEvEUlmmE_ZZZNS0_21_philox_uniform_cuda_ES4_S6_ddENKS7_clEvENKS8_clEvEUlT_E_EEvPSB_PKmlT0_T1_,"a",@progbits
	.sectionflags	@""
	.align	4
.nv.constant0._ZN2at6native54_GLOBAL__N__f6d41790_21_PhiloxDistribution_cu_0636f2c124philox_single_key_kernelIdZZZZNS0_21_philox_uniform_cuda_ERNS_6TensorERKS3_ddENKUlvE_clEvENKUlvE_clEvENKUlvE_clEvEUlmmE_ZZZNS0_21_philox_uniform_cuda_ES4_S6_ddENKS7_clEvENKS8_clEvEUlT_E_EEvPSB_PKmlT0_T1_:
	.zero		576


//--------------------- SYMBOLS --------------------------

	.type		.nv.reservedSmem.offset0,@object
	.size		.nv.reservedSmem.offset0,0x4
